def matmul_kernel(
    a_ptr,
    b_ptr,
    c_ptr,
    M,
    N,
    K,
    stride_am,
    stride_ak,
    stride_bk,
    stride_bn,
    stride_cm,
    stride_cn,
    BLOCK_M: tl.constexpr,
    BLOCK_N: tl.constexpr,
    BLOCK_K: tl.constexpr,
    GROUP_M: tl.constexpr,
):
    pid = tl.program_id(axis=0)
    num_pid_m = tl.cdiv(M, BLOCK_M)
    num_pid_n = tl.cdiv(N, BLOCK_N)
    num_pid_in_group = GROUP_M * num_pid_n
    group_id = pid // num_pid_in_group
    first_pid_m = group_id * GROUP_M
    group_size_m = min(num_pid_m - first_pid_m, GROUP_M)
    pid_m = first_pid_m + ((pid % num_pid_in_group) % group_size_m)
    pid_n = (pid % num_pid_in_group) // group_size_m

    offs_am = (pid_m * BLOCK_M + tl.arange(0, BLOCK_M)) % M
    offs_bn = (pid_n * BLOCK_N + tl.arange(0, BLOCK_N)) % N
    offs_k = tl.arange(0, BLOCK_K)
    a_ptrs = a_ptr + offs_am[:, None] * stride_am + offs_k[None, :] * stride_ak
    b_ptrs = b_ptr + offs_k[:, None] * stride_bk + offs_bn[None, :] * stride_bn

    acc = tl.zeros((BLOCK_M, BLOCK_N), dtype=tl.float32)
    for kk in range(0, tl.cdiv(K, BLOCK_K)):
        a = tl.load(a_ptrs, mask=offs_k[None, :] < K - kk * BLOCK_K, other=0.0)
        b = tl.load(b_ptrs, mask=offs_k[:, None] < K - kk * BLOCK_K, other=0.0)
        acc = tl.dot(a, b, acc)
        a_ptrs += BLOCK_K * stride_ak
        b_ptrs += BLOCK_K * stride_bk

    c = acc.to(c_ptr.dtype.element_ty)
    offs_cm = pid_m * BLOCK_M + tl.arange(0, BLOCK_M)
    offs_cn = pid_n * BLOCK_N + tl.arange(0, BLOCK_N)
    c_ptrs = c_ptr + offs_cm[:, None] * stride_cm + offs_cn[None, :] * stride_cn
    mask = (offs_cm[:, None] < M) & (offs_cn[None, :] < N)
    tl.store(c_ptrs, c, mask=mask)

# config = {"BLOCK_K": 128, "BLOCK_M": 128, "BLOCK_N": 512, "GROUP_M": 8, "arch": "sm_100", "dtype": "fp8e5m2", "num_ctas": 2, "num_stages": 3, "num_warps": 4}
# arch = sm_100


// ===== COMPILED SASS (sm_100a) =====

	.target	sm_100a

	.elftype	@"ET_EXEC"


//--------------------- .note.nv.tkinfo           --------------------------
	.section	.note.nv.tkinfo,"",@"SHT_NOTE"
	.sectionflags	@"SHF_NOTE_NV_TKINFO"
	.tkinfo
        /*0018*/ 	.word	0x00000081
        /*0030*/ 	.string	""
        /*0030*/ 	.string	"ptxas-blackwell"
        /*0030*/ 	.string	"Cuda compilation tools, release 12.9, V12.9.86"
        /*0030*/ 	.string	"Build cuda_12.9.r12.9/compiler.36037853_0"
        /*0030*/ 	.string	"-v  -suppress-debug-info  -lineinfo  -arch sm_100a "



//--------------------- .note.nv.cuver            --------------------------
	.section	.note.nv.cuver,"",@"SHT_NOTE"
	.sectionflags	@"SHF_NOTE_NV_CUVER"
        /*0018*/ 	.short	0x0001
        /*001a*/ 	.short	0x0064
        /*001c*/ 	.short	0x0001
        /*001e*/ 	.short	0x0000
        /*0020*/ 	.short	0x0001
        /*0022*/ 	.short	0x0000


//--------------------- .nv.info                  --------------------------
	.section	.nv.info,"",@"SHT_CUDA_INFO"
	.align	4


	//----- nvinfo : EIATTR_REGCOUNT
	.align		4
        /*0000*/ 	.byte	0x04, 0x2f
        /*0002*/ 	.short	(.L_4 - .L_3)
	.align		4
.L_3:
        /*0004*/ 	.word	index@(matmul_kernel)
        /*0008*/ 	.word	0x00000060


	//----- nvinfo : EIATTR_FRAME_SIZE
	.align		4
.L_4:
        /*000c*/ 	.byte	0x04, 0x11
        /*000e*/ 	.short	(.L_6 - .L_5)
	.align		4
.L_5:
        /*0010*/ 	.word	index@($__internal_2_$__cuda_sm10x_tcgen05_guardrail_trap_unallocated_columns_being_dealloced)
        /*0014*/ 	.word	0x00001818


	//----- nvinfo : EIATTR_FRAME_SIZE
	.align		4
.L_6:
        /*0018*/ 	.byte	0x04, 0x11
        /*001a*/ 	.short	(.L_8 - .L_7)
	.align		4
.L_7:
        /*001c*/ 	.word	index@($__internal_1_$__cuda_sm10x_tcgen05_guardrail_trap_phase_invalid_during_alloc)
        /*0020*/ 	.word	0x00001818


	//----- nvinfo : EIATTR_FRAME_SIZE
	.align		4
.L_8:
        /*0024*/ 	.byte	0x04, 0x11
        /*0026*/ 	.short	(.L_10 - .L_9)
	.align		4
.L_9:
        /*0028*/ 	.word	index@($__internal_0_$__cuda_sm10x_tcgen05_guardrail_trap_col_being_dealloced_not_returned_by_alloc)
        /*002c*/ 	.word	0x00001818


	//----- nvinfo : EIATTR_FRAME_SIZE
	.align		4
.L_10:
        /*0030*/ 	.byte	0x04, 0x11
        /*0032*/ 	.short	(.L_12 - .L_11)
	.align		4
.L_11:
        /*0034*/ 	.word	index@(matmul_kernel)
        /*0038*/ 	.word	0x00001818


	//----- nvinfo : EIATTR_MIN_STACK_SIZE
	.align		4
.L_12:
        /*003c*/ 	.byte	0x04, 0x12
        /*003e*/ 	.short	(.L_14 - .L_13)
	.align		4
.L_13:
        /*0040*/ 	.word	index@(matmul_kernel)
        /*0044*/ 	.word	0x00001818
.L_14:


//--------------------- .nv.info.matmul_kernel    --------------------------
	.section	.nv.info.matmul_kernel,"",@"SHT_CUDA_INFO"
	.sectionflags	@""
	.align	4


	//----- nvinfo : EIATTR_CUDA_API_VERSION
	.align		4
        /*0000*/ 	.byte	0x04, 0x37
        /*0002*/ 	.short	(.L_16 - .L_15)
.L_15:
        /*0004*/ 	.word	0x00000081


	//----- nvinfo : EIATTR_KPARAM_INFO
	.align		4
.L_16:
        /*0008*/ 	.byte	0x04, 0x17
        /*000a*/ 	.short	(.L_18 - .L_17)
.L_17:
        /*000c*/ 	.word	0x00000000
        /*0010*/ 	.short	0x000d
        /*0012*/ 	.short	0x0048
        /*0014*/ 	.byte	0x00, 0xf4, 0x21, 0x00


	//----- nvinfo : EIATTR_KPARAM_INFO
	.align		4
.L_18:
        /*0018*/ 	.byte	0x04, 0x17
        /*001a*/ 	.short	(.L_20 - .L_19)
.L_19:
        /*001c*/ 	.word	0x00000000
        /*0020*/ 	.short	0x000c
        /*0022*/ 	.short	0x0040
        /*0024*/ 	.byte	0x00, 0xf4, 0x21, 0x00


	//----- nvinfo : EIATTR_KPARAM_INFO
	.align		4
.L_20:
        /*0028*/ 	.byte	0x04, 0x17
        /*002a*/ 	.short	(.L_22 - .L_21)
.L_21:
        /*002c*/ 	.word	0x00000000
        /*0030*/ 	.short	0x000b
        /*0032*/ 	.short	0x0038
        /*0034*/ 	.byte	0x00, 0xf0, 0x11, 0x00


	//----- nvinfo : EIATTR_KPARAM_INFO
	.align		4
.L_22:
        /*0038*/ 	.byte	0x04, 0x17
        /*003a*/ 	.short	(.L_24 - .L_23)
.L_23:
        /*003c*/ 	.word	0x00000000
        /*0040*/ 	.short	0x000a
        /*0042*/ 	.short	0x0034
        /*0044*/ 	.byte	0x00, 0xf0, 0x11, 0x00


	//----- nvinfo : EIATTR_KPARAM_INFO
	.align		4
.L_24:
        /*0048*/ 	.byte	0x04, 0x17
        /*004a*/ 	.short	(.L_26 - .L_25)
.L_25:
        /*004c*/ 	.word	0x00000000
        /*0050*/ 	.short	0x0009
        /*0052*/ 	.short	0x0030
        /*0054*/ 	.byte	0x00, 0xf0, 0x11, 0x00


	//----- nvinfo : EIATTR_KPARAM_INFO
	.align		4
.L_26:
        /*0058*/ 	.byte	0x04, 0x17
        /*005a*/ 	.short	(.L_28 - .L_27)
.L_27:
        /*005c*/ 	.word	0x00000000
        /*0060*/ 	.short	0x0008
        /*0062*/ 	.short	0x002c
        /*0064*/ 	.byte	0x00, 0xf0, 0x11, 0x00


	//----- nvinfo : EIATTR_KPARAM_INFO
	.align		4
.L_28:
        /*0068*/ 	.byte	0x04, 0x17
        /*006a*/ 	.short	(.L_30 - .L_29)
.L_29:
        /*006c*/ 	.word	0x00000000
        /*0070*/ 	.short	0x0007
        /*0072*/ 	.short	0x0028
        /*0074*/ 	.byte	0x00, 0xf0, 0x11, 0x00


	//----- nvinfo : EIATTR_KPARAM_INFO
	.align		4
.L_30:
        /*0078*/ 	.byte	0x04, 0x17
        /*007a*/ 	.short	(.L_32 - .L_31)
.L_31:
        /*007c*/ 	.word	0x00000000
        /*0080*/ 	.short	0x0006
        /*0082*/ 	.short	0x0024
        /*0084*/ 	.byte	0x00, 0xf0, 0x11, 0x00


	//----- nvinfo : EIATTR_KPARAM_INFO
	.align		4
.L_32:
        /*0088*/ 	.byte	0x04, 0x17
        /*008a*/ 	.short	(.L_34 - .L_33)
.L_33:
        /*008c*/ 	.word	0x00000000
        /*0090*/ 	.short	0x0005
        /*0092*/ 	.short	0x0020
        /*0094*/ 	.byte	0x00, 0xf0, 0x11, 0x00


	//----- nvinfo : EIATTR_KPARAM_INFO
	.align		4
.L_34:
        /*0098*/ 	.byte	0x04, 0x17
        /*009a*/ 	.short	(.L_36 - .L_35)
.L_35:
        /*009c*/ 	.word	0x00000000
        /*00a0*/ 	.short	0x0004
        /*00a2*/ 	.short	0x001c
        /*00a4*/ 	.byte	0x00, 0xf0, 0x11, 0x00


	//----- nvinfo : EIATTR_KPARAM_INFO
	.align		4
.L_36:
        /*00a8*/ 	.byte	0x04, 0x17
        /*00aa*/ 	.short	(.L_38 - .L_37)
.L_37:
        /*00ac*/ 	.word	0x00000000
        /*00b0*/ 	.short	0x0003
        /*00b2*/ 	.short	0x0018
        /*00b4*/ 	.byte	0x00, 0xf0, 0x11, 0x00


	//----- nvinfo : EIATTR_KPARAM_INFO
	.align		4
.L_38:
        /*00b8*/ 	.byte	0x04, 0x17
        /*00ba*/ 	.short	(.L_40 - .L_39)
.L_39:
        /*00bc*/ 	.word	0x00000000
        /*00c0*/ 	.short	0x0002
        /*00c2*/ 	.short	0x0010
        /*00c4*/ 	.byte	0x00, 0xf4, 0x21, 0x00


	//----- nvinfo : EIATTR_KPARAM_INFO
	.align		4
.L_40:
        /*00c8*/ 	.byte	0x04, 0x17
        /*00ca*/ 	.short	(.L_42 - .L_41)
.L_41:
        /*00cc*/ 	.word	0x00000000
        /*00d0*/ 	.short	0x0001
        /*00d2*/ 	.short	0x0008
        /*00d4*/ 	.byte	0x00, 0xf4, 0x21, 0x00


	//----- nvinfo : EIATTR_KPARAM_INFO
	.align		4
.L_42:
        /*00d8*/ 	.byte	0x04, 0x17
        /*00da*/ 	.short	(.L_44 - .L_43)
.L_43:
        /*00dc*/ 	.word	0x00000000
        /*00e0*/ 	.short	0x0000
        /*00e2*/ 	.short	0x0000
        /*00e4*/ 	.byte	0x00, 0xf4, 0x21, 0x00


	//----- nvinfo : EIATTR_EXPLICIT_CLUSTER
	.align		4
.L_44:
        /*00e8*/ 	.byte	0x01, 0x3e
	.zero		2


	//----- nvinfo : EIATTR_CTA_PER_CLUSTER
	.align		4
        /*00ec*/ 	.byte	0x04, 0x3d
        /*00ee*/ 	.short	(.L_46 - .L_45)
.L_45:
        /*00f0*/ 	.word	0x00000002
        /*00f4*/ 	.word	0x00000001
        /*00f8*/ 	.word	0x00000001


	//----- nvinfo : EIATTR_AT_ENTRY_FRAGMENTS
	.align		4
.L_46:
        /*00fc*/ 	.byte	0x04, 0x4f
        /*00fe*/ 	.short	(.L_48 - .L_47)


	//   ....[0]....
.L_47:
        /*0100*/ 	.word	0x00000004


	//----- nvinfo : EIATTR_RESERVED_SMEM_USED
	.align		4
.L_48:
        /*0104*/ 	.byte	0x01, 0x41
	.zero		2


	//----- nvinfo : EIATTR_SPARSE_MMA_MASK
	.align		4
        /*0108*/ 	.byte	0x03, 0x50
        /*010a*/ 	.short	0x0000


	//----- nvinfo : EIATTR_TCGEN05_1CTA_USED
	.align		4
        /*010c*/ 	.byte	0x01, 0x51
	.zero		2


	//----- nvinfo : EIATTR_MAXREG_COUNT
	.align		4
        /*0110*/ 	.byte	0x03, 0x1b
        /*0112*/ 	.short	0x00ff


	//----- nvinfo : EIATTR_NUM_BARRIERS
	.align		4
        /*0114*/ 	.byte	0x02, 0x4c
        /*0116*/ 	.byte	0x01
	.zero		1


	//----- nvinfo : EIATTR_ANNOTATIONS
	.align		4
        /*0118*/ 	.byte	0x04, 0x55
        /*011a*/ 	.short	(.L_50 - .L_49)


	//   ....[0]....
.L_49:
        /*011c*/ 	.word	0x00000001
        /*0120*/ 	.byte	0xd0, 0x03, 0x00, 0x00, 0x01, 0x00, 0x00, 0x00, 0x20, 0x0a, 0x00, 0x00, 0x01, 0x00, 0x00, 0x00
        /* <DEDUP_REMOVED lines=2944> */
        /*b930*/ 	.byte	0xd0, 0x6a, 0x04, 0x00, 0x01, 0x00, 0x00, 0x00, 0xe0, 0x6a, 0x04, 0x00


	//----- nvinfo : EIATTR_INT_WARP_WIDE_INSTR_OFFSETS
	.align		4
.L_50:
        /*b93c*/ 	.byte	0x04, 0x31
        /*b93e*/ 	.short	(.L_52 - .L_51)


	//   ....[0]....
.L_51:
        /*b940*/ 	.word	0x0000b440


	//   ....[1]....
        /*b944*/ 	.word	0x0000b490


	//   ....[2]....
        /*b948*/ 	.word	0x000157c0


	//   ....[3]....
        /*b94c*/ 	.word	0x00047000


	//   ....[4]....
        /*b950*/ 	.word	0x00047050


	//----- nvinfo : EIATTR_COOP_GROUP_MASK_REGIDS
	.align		4
.L_52:
        /*b954*/ 	.byte	0x04, 0x29
        /*b956*/ 	.short	(.L_54 - .L_53)


	//   ....[0]....
.L_53:
        /*b958*/ 	.word	0xffffffff


	//   ....[1]....
        /*b95c*/ 	.word	0xffffffff


	//   ....[2]....
        /*b960*/ 	.word	0xffffffff


	//   ....[3]....
        /*b964*/ 	.word	0xffffffff


	//----- nvinfo : EIATTR_COOP_GROUP_INSTR_OFFSETS
	.align		4
.L_54:
        /*b968*/ 	.byte	0x04, 0x28
        /*b96a*/ 	.short	(.L_56 - .L_55)


	//   ....[0]....
.L_55:
        /*b96c*/ 	.word	0x00000070


	//   ....[1]....
        /*b970*/ 	.word	0x00000330


	//   ....[2]....
        /*b974*/ 	.word	0x00046e90


	//   ....[3]....
        /*b978*/ 	.word	0x00047100


	//----- nvinfo : EIATTR_VRC_CTA_INIT_COUNT
	.align		4
.L_56:
        /*b97c*/ 	.byte	0x02, 0x4a
        /*b97e*/ 	.byte	0x80
	.zero		1


	//----- nvinfo : EIATTR_MBARRIER_INSTR_OFFSETS
	.align		4
        /*b980*/ 	.byte	0x04, 0x39
        /*b982*/ 	.short	(.L_58 - .L_57)


	//   ....[0]....
.L_57:
        /*b984*/ 	.word	0x0000bdc0
        /*b988*/ 	.word	0x000000ff
        /*b98c*/ 	.word	0x00000000
        /*b990*/ 	.short	0x0100
        /*b992*/ 	.byte	0x06
	.zero		1


	//   ....[1]....
        /*b994*/ 	.word	0x000157f0
        /*b998*/ 	.word	0x000000ff
        /*b99c*/ 	.word	0x00018008
        /*b9a0*/ 	.short	0x0100
        /*b9a2*/ 	.byte	0x09
	.zero		1


	//   ....[2]....
        /*b9a4*/ 	.word	0x00027830
        /*b9a8*/ 	.word	0x000000ff
        /*b9ac*/ 	.word	0x00000000
        /*b9b0*/ 	.short	0x010a
        /*b9b2*/ 	.byte	0x06
	.zero		1


	//   ....[3]....
        /*b9b4*/ 	.word	0x0003ce20
        /*b9b8*/ 	.word	0x000000ff
        /*b9bc*/ 	.word	0x00000000
        /*b9c0*/ 	.short	0x010a
        /*b9c2*/ 	.byte	0x06
	.zero		1


	//   ....[4]....
        /*b9c4*/ 	.word	0x0003cfb0
        /*b9c8*/ 	.word	0x000000ff
        /*b9cc*/ 	.word	0x00018000
        /*b9d0*/ 	.short	0x0108
        /*b9d2*/ 	.byte	0x09
	.zero		1


	//   ....[5]....
        /*b9d4*/ 	.word	0x0003d060
        /*b9d8*/ 	.word	0x000000ff
        /*b9dc*/ 	.word	0x00018008
        /*b9e0*/ 	.short	0x0108
        /*b9e2*/ 	.byte	0x09
	.zero		1


	//   ....[6]....
        /*b9e4*/ 	.word	0x00047120
        /*b9e8*/ 	.word	0x000000ff
        /*b9ec*/ 	.word	0x00000000
        /*b9f0*/ 	.short	0x010a
        /*b9f2*/ 	.byte	0x06
	.zero		1


	//   ....[7]....
        /*b9f4*/ 	.word	0x00047150
        /*b9f8*/ 	.word	0x000000ff
        /*b9fc*/ 	.word	0x00000000
        /*ba00*/ 	.short	0x010a
        /*ba02*/ 	.byte	0x06
	.zero		1


	//----- nvinfo : EIATTR_NUM_MBARRIERS
	.align		4
.L_58:
        /*ba04*/ 	.byte	0x03, 0x38
        /*ba06*/ 	.short	0x0002


	//----- nvinfo : EIATTR_EXIT_INSTR_OFFSETS
	.align		4
        /*ba08*/ 	.byte	0x04, 0x1c
        /*ba0a*/ 	.short	(.L_60 - .L_59)


	//   ....[0]....
.L_59:
        /*ba0c*/ 	.word	0x00047110


	//----- nvinfo : EIATTR_REQNTID
	.align		4
.L_60:
        /*ba10*/ 	.byte	0x04, 0x10
        /*ba12*/ 	.short	(.L_62 - .L_61)
.L_61:
        /*ba14*/ 	.word	0x00000080
        /*ba18*/ 	.word	0x00000001
        /*ba1c*/ 	.word	0x00000001


	//----- nvinfo : EIATTR_CRS_STACK_SIZE
	.align		4
.L_62:
        /*ba20*/ 	.byte	0x04, 0x1e
        /*ba22*/ 	.short	(.L_64 - .L_63)
.L_63:
        /*ba24*/ 	.word	0x00000000


	//----- nvinfo : EIATTR_CBANK_PARAM_SIZE
	.align		4
.L_64:
        /*ba28*/ 	.byte	0x03, 0x19
        /*ba2a*/ 	.short	0x0050


	//----- nvinfo : EIATTR_PARAM_CBANK
	.align		4
        /*ba2c*/ 	.byte	0x04, 0x0a
        /*ba2e*/ 	.short	(.L_66 - .L_65)
	.align		4
.L_65:
        /*ba30*/ 	.word	index@(.nv.constant0.matmul_kernel)
        /*ba34*/ 	.short	0x0380
        /*ba36*/ 	.short	0x0050


	//----- nvinfo : EIATTR_SW_WAR
	.align		4
.L_66:
        /*ba38*/ 	.byte	0x04, 0x36
        /*ba3a*/ 	.short	(.L_68 - .L_67)
.L_67:
        /*ba3c*/ 	.word	0x00000008
.L_68:


//--------------------- .nv.compat                --------------------------
	.section	.nv.compat,"",@"SHT_CUDA_COMPAT_INFO"
	.align	4
        /*0000*/ 	.byte	0x02, 0x02, 0x02, 0x00, 0x02, 0x05, 0x05, 0x00, 0x02, 0x03, 0x00, 0x00, 0x02, 0x06, 0x01, 0x00


//--------------------- .nv.callgraph             --------------------------
	.section	.nv.callgraph,"",@"SHT_CUDA_CALLGRAPH"
	.align	4
	.sectionentsize	8
	.align		4
        /*0000*/ 	.word	0x00000000
	.align		4
        /*0004*/ 	.word	0xffffffff
	.align		4
        /*0008*/ 	.word	0x00000000
	.align		4
        /*000c*/ 	.word	0xfffffffe
	.align		4
        /*0010*/ 	.word	0x00000000
	.align		4
        /*0014*/ 	.word	0xfffffffd
	.align		4
        /*0018*/ 	.word	0x00000000
	.align		4
        /*001c*/ 	.word	0xfffffffc


//--------------------- .text.matmul_kernel       --------------------------
	.section	.text.matmul_kernel,"ax",@progbits
	.align	128
        .global         matmul_kernel
        .type           matmul_kernel,@function
        .size           matmul_kernel,(.L_x_20 - matmul_kernel)
        .other          matmul_kernel,@"STO_CUDA_ENTRY STV_DEFAULT"
matmul_kernel:
.text.matmul_kernel:
[----:B------:R-:W0:Y:S01]  /*0000*/  LDC R1, c[0x0][0x37c] ;  /* 0x0000df00ff017b82 */ /* 0x000e220000000800 */
[----:B------:R-:W1:Y:S01]  /*0010*/  S2R R39, SR_TID.X ;  /* 0x0000000000277919 */ /* 0x000e620000002100 */
[----:B0-----:R-:W-:Y:S01]  /*0020*/  VIADD R1, R1, 0xffffe7e8 ;  /* 0xffffe7e801017836 */ /* 0x001fe20000000000 */
[----:B-1----:R-:W-:-:S13]  /*0030*/  ISETP.GE.U32.AND P0, PT, R39, 0x20, PT ;  /* 0x000000202700780c */ /* 0x002fda0003f06070 */
[----:B------:R-:W-:Y:S02]  /*0040*/  VOTEU.ANY UP0, P0 ;  /* 0x0000000000ff7886 */ /* 0x000fe40000000100 */
[----:B------:R-:W-:Y:S05]  /*0050*/  BRA.U UP0, `(.L_x_0) ;  /* 0x0000000100b87547 */ /* 0x000fea000b800000 */
[----:B------:R-:W0:Y:S01]  /*0060*/  S2UR UR6, SR_CgaCtaId ;  /* 0x00000000000679c3 */ /* 0x000e220000008800 */
[----:B------:R-:W-:Y:S01]  /*0070*/  NOP ;  /* 0x0000000000007918 */ /* 0x000fe20000000000 */
[----:B------:R-:W-:Y:S02]  /*0080*/  UMOV UR4, 0x40 ;  /* 0x0000004000047882 */ /* 0x000fe40000000000 */
[----:B0-----:R-:W-:-:S09]  /*0090*/  ULEA UR4, UR6, UR4, 0x18 ;  /* 0x0000000406047291 */ /* 0x001fd2000f8ec0ff */
[----:B------:R-:W0:Y:S01]  /*00a0*/  LDS.U8 R0, [UR4] ;  /* 0x00000004ff007984 */ /* 0x000e220008000000 */
[----:B------:R-:W-:Y:S02]  /*00b0*/  UMOV UR4, 0x400 ;  /* 0x0000040000047882 */ /* 0x000fe40000000000 */
[----:B------:R-:W-:Y:S01]  /*00c0*/  ULEA UR4, UR6, UR4, 0x18 ;  /* 0x0000000406047291 */ /* 0x000fe2000f8ec0ff */
[----:B0-----:R-:W-:-:S13]  /*00d0*/  ISETP.NE.AND P0, PT, R0, RZ, PT ;  /* 0x000000ff0000720c */ /* 0x001fda0003f05270 */
[----:B------:R-:W-:Y:S05]  /*00e0*/  @P0 BRA `(.L_x_1) ;  /* 0x00000000007c0947 */ /* 0x000fea0003800000 */
[----:B------:R-:W-:-:S13]  /*00f0*/  ELECT P0, URZ, PT ;  /* 0x0000000000ff782f */ /* 0x000fda0003800000 */
[----:B------:R-:W-:Y:S05]  /*0100*/  @!P0 BRA `(.L_x_2) ;  /* 0x0000000000848947 */ /* 0x000fea0003800000 */
[----:B------:R-:W-:Y:S01]  /*0110*/  UMOV UR5, 0x8 ;  /* 0x0000000800057882 */ /* 0x000fe20000000000 */
[----:B------:R-:W-:Y:S02]  /*0120*/  IMAD.MOV.U32 R4, RZ, RZ, 0x1 ;  /* 0x00000001ff047424 */ /* 0x000fe400078e00ff */
[----:B------:R-:W-:Y:S02]  /*0130*/  IMAD.MOV.U32 R5, RZ, RZ, 0xff ;  /* 0x000000ffff057424 */ /* 0x000fe400078e00ff */
[----:B------:R-:W-:Y:S04]  /*0140*/  DEPBAR.LE SB0, 0x36 ;  /* 0x00008d800000791a */ /* 0x000fe80000000000 */
[----:B------:R-:W0:Y:S02]  /*0150*/  UTCATOMSWS.FIND_AND_SET.ALIGN UP1, UR5, UR5 ;  /* 0x00000005000575e3 */ /* 0x000e240008020800 */
[----:B0-----:R-:W-:-:S04]  /*0160*/  PLOP3.LUT P0, PT, PT, PT, UP1, 0x80, 0x8 ;  /* 0x000000000008781c */ /* 0x001fc80003f0f018 */
[----:B------:R-:W-:-:S04]  /*0170*/  SEL R0, RZ, 0xffffffff, !P0 ;  /* 0xffffffffff007807 */ /* 0x000fc80004000000 */
[----:B------:R-:W-:Y:S01]  /*0180*/  ISETP.NE.AND P0, PT, R0, RZ, PT ;  /* 0x000000ff0000720c */ /* 0x000fe20003f05270 */
[----:B------:R-:W-:-:S12]  /*0190*/  IMAD.U32 R0, RZ, RZ, UR5 ;  /* 0x00000005ff007e24 */ /* 0x000fd8000f8e00ff */
[----:B------:R-:W-:Y:S05]  /*01a0*/  @P0 BRA `(.L_x_3) ;  /* 0x0000000000240947 */ /* 0x000fea0003800000 */
.L_x_4:
[----:B------:R-:W-:Y:S05]  /*01b0*/  NANOSLEEP 0x64 ;  /* 0x000000640000795d */ /* 0x000fea0003800000 */
[----:B------:R-:W-:-:S05]  /*01c0*/  UMOV UR5, 0x8 ;  /* 0x0000000800057882 */ /* 0x000fca0000000000 */
[----:B------:R-:W-:Y:S04]  /*01d0*/  DEPBAR.LE SB0, 0x36 ;  /* 0x00008d800000791a */ /* 0x000fe80000000000 */
[----:B------:R-:W0:Y:S02]  /*01e0*/  UTCATOMSWS.FIND_AND_SET.ALIGN UP1, UR5, UR5 ;  /* 0x00000005000575e3 */ /* 0x000e240008020800 */
[----:B0-----:R-:W-:-:S04]  /*01f0*/  PLOP3.LUT P0, PT, PT, PT, UP1, 0x80, 0x8 ;  /* 0x000000000008781c */ /* 0x001fc80003f0f018 */
[----:B------:R-:W-:-:S04]  /*0200*/  SEL R0, RZ, 0xffffffff, !P0 ;  /* 0xffffffffff007807 */ /* 0x000fc80004000000 */
[----:B------:R-:W-:Y:S01]  /*0210*/  ISETP.NE.AND P0, PT, R0, RZ, PT ;  /* 0x000000ff0000720c */ /* 0x000fe20003f05270 */
[----:B------:R-:W-:-:S12]  /*0220*/  IMAD.U32 R0, RZ, RZ, UR5 ;  /* 0x00000005ff007e24 */ /* 0x000fd8000f8e00ff */
[----:B------:R-:W-:Y:S05]  /*0230*/  @!P0 BRA `(.L_x_4) ;  /* 0xfffffffc00dc8947 */ /* 0x000fea000383ffff */
.L_x_3:
[C---:B------:R-:W-:Y:S01]  /*0240*/  VIADD R3, R0.reuse, 0x10 ;  /* 0x0000001000037836 */ /* 0x040fe20000000000 */
[----:B------:R-:W-:Y:S01]  /*0250*/  UMOV UR5, 0x50 ;  /* 0x0000005000057882 */ /* 0x000fe20000000000 */
[----:B------:R-:W-:Y:S01]  /*0260*/  SHF.L.U32 R2, R5, R0, RZ ;  /* 0x0000000005027219 */ /* 0x000fe200000006ff */
[----:B------:R-:W-:Y:S01]  /*0270*/  ULEA UR5, UR6, UR5, 0x18 ;  /* 0x0000000506057291 */ /* 0x000fe2000f8ec0ff */
[----:B------:R-:W-:Y:S01]  /*0280*/  IMAD.SHL.U32 R0, R0, 0x20, RZ ;  /* 0x0000002000007824 */ /* 0x000fe200078e00ff */
[----:B------:R-:W-:-:S04]  /*0290*/  SHF.L.U32 R3, R4, R3, RZ ;  /* 0x0000000304037219 */ /* 0x000fc800000006ff */
[----:B------:R-:W-:-:S05]  /*02a0*/  LOP3.LUT R2, R3, R2, RZ, 0xfc, !PT ;  /* 0x0000000203027212 */ /* 0x000fca00078efcff */
[----:B------:R0:W-:Y:S04]  /*02b0*/  ATOMS.OR RZ, [UR5], R2 ;  /* 0x00000002ffff798c */ /* 0x0001e8000b000005 */
[----:B------:R0:W-:Y:S01]  /*02c0*/  STS [UR4], R0 ;  /* 0x00000000ff007988 */ /* 0x0001e20008000804 */
[----:B------:R-:W-:Y:S05]  /*02d0*/  BRA `(.L_x_2) ;  /* 0x0000000000107947 */ /* 0x000fea0003800000 */
.L_x_1:
[----:B------:R-:W-:Y:S01]  /*02e0*/  IMAD.MOV.U32 R0, RZ, RZ, -0x1 ;  /* 0xffffffffff007424 */ /* 0x000fe200078e00ff */
[----:B------:R-:W-:-:S04]  /*02f0*/  MOV R2, 0x320 ;  /* 0x0000032000027802 */ /* 0x000fc80000000f00 */
[----:B------:R0:W-:Y:S03]  /*0300*/  STS [UR4], R0 ;  /* 0x00000000ff007988 */ /* 0x0001e60008000804 */
[----:B0-----:R-:W-:Y:S05]  /*0310*/  CALL.REL.NOINC `($__internal_1_$__cuda_sm10x_tcgen05_guardrail_trap_phase_invalid_during_alloc) ;  /* 0x0000046c00a47944 */ /* 0x001fea0003c00000 */
.L_x_2:
[----:B------:R-:W-:Y:S05]  /*0320*/  WARPSYNC.ALL ;  /* 0x0000000000007948 */ /* 0x000fea0003800000 */
[----:B------:R-:W-:Y:S01]  /*0330*/  NOP ;  /* 0x0000000000007918 */ /* 0x000fe20000000000 */
.L_x_0:
[----:B------:R-:W1:Y:S08]  /*0340*/  LDC.64 R10, c[0x0][0x398] ;  /* 0x0000e600ff0a7b82 */ /* 0x000e700000000a00 */
[----:B------:R-:W2:Y:S02]  /*0350*/  S2UR UR5, SR_CgaSize ;  /* 0x00000000000579c3 */ /* 0x000ea40000008a00 */
[----:B--2---:R-:W-:-:S12]  /*0360*/  UIMAD UR5, UR5, -0xa0, URZ ;  /* 0xffffff60050578a4 */ /* 0x004fd8000f8e02ff */
[----:B------:R-:W2:Y:S01]  /*0370*/  LDCU UR5, c[0x0][UR5+0x2b0] ;  /* 0x00005600050577ac */ /* 0x000ea20008000800 */
[----:B------:R-:W-:Y:S01]  /*0380*/  UMOV UR9, 0x400 ;  /* 0x0000040000097882 */ /* 0x000fe20000000000 */
[----:B------:R-:W3:Y:S01]  /*0390*/  LDCU.128 UR12, c[0x0][0x380] ;  /* 0x00007000ff0c77ac */ /* 0x000ee20008000c00 */
[----:B------:R-:W4:Y:S01]  /*03a0*/  S2UR UR4, SR_CTAID.X ;  /* 0x00000000000479c3 */ /* 0x000f220000002500 */
[----:B01----:R-:W-:Y:S01]  /*03b0*/  VIADD R0, R11, 0x1ff ;  /* 0x000001ff0b007836 */ /* 0x003fe20000000000 */
[----:B------:R-:W-:Y:S01]  /*03c0*/  IABS R15, R10 ;  /* 0x0000000a000f7213 */ /* 0x000fe20000000000 */
[----:B------:R-:W-:Y:S01]  /*03d0*/  STL [R1+0x12bc], R11 ;  /* 0x0012bc0b01007387 */ /* 0x000fe20000100800 */
[----:B------:R-:W-:Y:S02]  /*03e0*/  IABS R8, R11 ;  /* 0x0000000b00087213 */ /* 0x000fe40000000000 */
[----:B------:R-:W-:Y:S02]  /*03f0*/  SHF.R.S32.HI R3, RZ, 0x1f, R0 ;  /* 0x0000001fff037819 */ /* 0x000fe40000011400 */
[----:B----4-:R-:W-:-:S02]  /*0400*/  I2FP.F32.U32 R5, UR4 ;  /* 0x0000000400057c45 */ /* 0x010fc40008201000 */
[----:B------:R-:W-:-:S03]  /*0410*/  LEA.HI R3, R3, R0, RZ, 0x9 ;  /* 0x0000000003037211 */ /* 0x000fc600078f48ff */
[----:B--2---:R-:W-:Y:S01]  /*0420*/  FMUL R5, R5, UR5 ;  /* 0x0000000505057c20 */ /* 0x004fe20008400000 */
[----:B------:R-:W-:Y:S01]  /*0430*/  SHF.R.S32.HI R3, RZ, 0x9, R3 ;  /* 0x00000009ff037819 */ /* 0x000fe20000011403 */
[----:B------:R-:W0:Y:S04]  /*0440*/  S2UR UR5, SR_CgaCtaId ;  /* 0x00000000000579c3 */ /* 0x000e280000008800 */
[----:B------:R-:W-:Y:S01]  /*0450*/  IMAD.SHL.U32 R4, R3, 0x8, RZ ;  /* 0x0000000803047824 */ /* 0x000fe200078e00ff */
[----:B------:R-:W-:Y:S04]  /*0460*/  F2I.U32.TRUNC.NTZ R5, R5 ;  /* 0x0000000500057305 */ /* 0x000fe8000020f000 */
[----:B------:R-:W-:-:S04]  /*0470*/  IABS R7, R4 ;  /* 0x0000000400077213 */ /* 0x000fc80000000000 */
[----:B------:R-:W1:Y:S01]  /*0480*/  I2F.RP R0, R7 ;  /* 0x0000000700007306 */ /* 0x000e620000209400 */
[----:B0-----:R-:W-:Y:S02]  /*0490*/  USHF.L.U32 UR4, UR5, 0x8, URZ ;  /* 0x0000000805047899 */ /* 0x001fe400080006ff */
[----:B------:R-:W-:Y:S01]  /*04a0*/  ULEA UR9, UR5, UR9, 0x18 ;  /* 0x0000000905097291 */ /* 0x000fe2000f8ec0ff */
[----:B------:R-:W-:Y:S01]  /*04b0*/  BAR.SYNC.DEFER_BLOCKING 0x0 ;  /* 0x0000000000007b1d */ /* 0x000fe20000010000 */
[----:B------:R-:W-:-:S05]  /*04c0*/  ULOP3.LUT UR4, UR4, 0x100, URZ, 0xc0, !UPT ;  /* 0x0000010004047892 */ /* 0x000fca000f8ec0ff */
[----:B-1----:R-:W0:Y:S02]  /*04d0*/  MUFU.RCP R0, R0 ;  /* 0x0000000000007308 */ /* 0x002e240000001000 */
[----:B0-----:R-:W-:Y:S01]  /*04e0*/  VIADD R2, R0, 0xffffffe ;  /* 0x0ffffffe00027836 */ /* 0x001fe20000000000 */
[----:B------:R-:W-:Y:S01]  /*04f0*/  IABS R0, R5 ;  /* 0x0000000500007213 */ /* 0x000fe20000000000 */
[----:B------:R-:W0:Y:S04]  /*0500*/  LDS R16, [UR9] ;  /* 0x00000009ff107984 */ /* 0x000e280008000800 */
[----:B------:R1:W2:Y:S02]  /*0510*/  F2I.FTZ.U32.TRUNC.NTZ R3, R2 ;  /* 0x0000000200037305 */ /* 0x0002a4000021f000 */
[----:B-1----:R-:W-:-:S02]  /*0520*/  IMAD.MOV.U32 R2, RZ, RZ, RZ ;  /* 0x000000ffff027224 */ /* 0x002fc400078e00ff */
[----:B--2---:R-:W-:-:S04]  /*0530*/  IMAD.MOV R6, RZ, RZ, -R3 ;  /* 0x000000ffff067224 */ /* 0x004fc800078e0a03 */
[----:B------:R-:W-:Y:S01]  /*0540*/  IMAD R9, R6, R7, RZ ;  /* 0x0000000706097224 */ /* 0x000fe200078e02ff */
[----:B------:R-:W-:-:S03]  /*0550*/  IABS R6, R4 ;  /* 0x0000000400067213 */ /* 0x000fc60000000000 */
[----:B------:R-:W-:-:S04]  /*0560*/  IMAD.HI.U32 R3, R3, R9, R2 ;  /* 0x0000000903037227 */ /* 0x000fc800078e0002 */
[----:B------:R-:W-:Y:S02]  /*0570*/  IMAD.MOV R2, RZ, RZ, -R6 ;  /* 0x000000ffff027224 */ /* 0x000fe400078e0a06 */
[----:B------:R-:W-:-:S04]  /*0580*/  IMAD.HI.U32 R3, R3, R0, RZ ;  /* 0x0000000003037227 */ /* 0x000fc800078e00ff */
[----:B------:R-:W-:Y:S01]  /*0590*/  IMAD R0, R3, R2, R0 ;  /* 0x0000000203007224 */ /* 0x000fe200078e0200 */
[----:B------:R-:W-:Y:S04]  /*05a0*/  BAR.SYNC.DEFER_BLOCKING 0x0 ;  /* 0x0000000000007b1d */ /* 0x000fe80000010000 */
[----:B------:R-:W-:Y:S02]  /*05b0*/  ISETP.GT.U32.AND P1, PT, R7, R0, PT ;  /* 0x000000000700720c */ /* 0x000fe40003f24070 */
[----:B0-----:R-:W-:-:S11]  /*05c0*/  R2UR UR8, R16 ;  /* 0x00000000100872ca */ /* 0x001fd600000e0000 */
[----:B------:R-:W-:Y:S02]  /*05d0*/  @!P1 IMAD.IADD R0, R0, 0x1, -R7 ;  /* 0x0000000100009824 */ /* 0x000fe400078e0a07 */
[----:B------:R-:W-:Y:S01]  /*05e0*/  @!P1 VIADD R3, R3, 0x1 ;  /* 0x0000000103039836 */ /* 0x000fe20000000000 */
[----:B------:R-:W-:Y:S02]  /*05f0*/  ISETP.NE.AND P1, PT, R4, RZ, PT ;  /* 0x000000ff0400720c */ /* 0x000fe40003f25270 */
[----:B------:R-:W-:Y:S02]  /*0600*/  ISETP.GE.U32.AND P0, PT, R0, R7, PT ;  /* 0x000000070000720c */ /* 0x000fe40003f06070 */
[----:B------:R-:W-:Y:S01]  /*0610*/  LOP3.LUT R0, R5, R4, RZ, 0x3c, !PT ;  /* 0x0000000405007212 */ /* 0x000fe200078e3cff */
[----:B------:R-:W0:Y:S03]  /*0620*/  I2F.RP R7, R8 ;  /* 0x0000000800077306 */ /* 0x000e260000209400 */
[----:B------:R-:W-:Y:S01]  /*0630*/  ISETP.GE.AND P2, PT, R0, RZ, PT ;  /* 0x000000ff0000720c */ /* 0x000fe20003f46270 */
[----:B------:R-:W-:-:S06]  /*0640*/  VIADD R0, R10, 0x7f ;  /* 0x0000007f0a007836 */ /* 0x000fcc0000000000 */
[----:B------:R-:W-:-:S04]  /*0650*/  @P0 VIADD R3, R3, 0x1 ;  /* 0x0000000103030836 */ /* 0x000fc80000000000 */
[----:B------:R-:W-:Y:S01]  /*0660*/  IMAD.MOV.U32 R2, RZ, RZ, R3 ;  /* 0x000000ffff027224 */ /* 0x000fe200078e0003 */
[----:B------:R-:W-:Y:S01]  /*0670*/  SHF.R.S32.HI R3, RZ, 0x1f, R0 ;  /* 0x0000001fff037819 */ /* 0x000fe20000011400 */
[----:B0-----:R-:W-:Y:S02]  /*0680*/  MUFU.RCP R7, R7 ;  /* 0x0000000700077308 */ /* 0x001fe40000001000 */
[----:B------:R-:W-:Y:S01]  /*0690*/  @!P2 IMAD.MOV R2, RZ, RZ, -R2 ;  /* 0x000000ffff02a224 */ /* 0x000fe200078e0a02 */
[----:B------:R-:W-:Y:S02]  /*06a0*/  @!P1 LOP3.LUT R2, RZ, R4, RZ, 0x33, !PT ;  /* 0x00000004ff029212 */ /* 0x000fe400078e33ff */
[----:B------:R-:W-:-:S03]  /*06b0*/  LEA.HI R3, R3, R0, RZ, 0x7 ;  /* 0x0000000003037211 */ /* 0x000fc600078f38ff */
[----:B------:R-:W-:Y:S02]  /*06c0*/  IMAD.SHL.U32 R12, R2, 0x8, RZ ;  /* 0x00000008020c7824 */ /* 0x000fe400078e00ff */
[----:B------:R-:W-:-:S03]  /*06d0*/  IMAD.MOV R2, RZ, RZ, -R2 ;  /* 0x000000ffff027224 */ /* 0x000fc600078e0a02 */
[----:B------:R-:W-:Y:S01]  /*06e0*/  LEA.HI.SX32 R3, R3, -R12, 0x19 ;  /* 0x8000000c03037211 */ /* 0x000fe200078fcaff */
[----:B------:R-:W-:Y:S02]  /*06f0*/  IMAD R14, R4, R2, R5 ;  /* 0x00000002040e7224 */ /* 0x000fe400078e0205 */
[----:B------:R-:W-:Y:S01]  /*0700*/  IMAD.MOV.U32 R2, RZ, RZ, RZ ;  /* 0x000000ffff027224 */ /* 0x000fe200078e00ff */
[----:B------:R-:W-:-:S04]  /*0710*/  VIMNMX R13, PT, PT, R3, 0x8, PT ;  /* 0x00000008030d7848 */ /* 0x000fc80003fe0100 */
[-C--:B------:R-:W-:Y:S02]  /*0720*/  IABS R9, R13.reuse ;  /* 0x0000000d00097213 */ /* 0x080fe40000000000 */
[----:B------:R-:W-:Y:S02]  /*0730*/  IABS R4, R13 ;  /* 0x0000000d00047213 */ /* 0x000fe40000000000 */
[----:B------:R-:W0:Y:S08]  /*0740*/  I2F.RP R0, R9 ;  /* 0x0000000900007306 */ /* 0x000e300000209400 */
[----:B0-----:R-:W0:Y:S02]  /*0750*/  MUFU.RCP R0, R0 ;  /* 0x0000000000007308 */ /* 0x001e240000001000 */
[----:B0-----:R-:W-:Y:S01]  /*0760*/  VIADD R3, R0, 0xffffffe ;  /* 0x0ffffffe00037836 */ /* 0x001fe20000000000 */
[----:B------:R-:W-:-:S05]  /*0770*/  IABS R0, R14 ;  /* 0x0000000e00007213 */ /* 0x000fca0000000000 */
[----:B------:R-:W0:Y:S02]  /*0780*/  F2I.FTZ.U32.TRUNC.NTZ R3, R3 ;  /* 0x0000000300037305 */ /* 0x000e24000021f000 */
[----:B0-----:R-:W-:-:S04]  /*0790*/  IMAD.MOV R6, RZ, RZ, -R3 ;  /* 0x000000ffff067224 */ /* 0x001fc800078e0a03 */
[----:B------:R-:W-:Y:S02]  /*07a0*/  IMAD R5, R6, R9, RZ ;  /* 0x0000000906057224 */ /* 0x000fe400078e02ff */
[----:B------:R-:W0:Y:S02]  /*07b0*/  I2F.RP R6, R15 ;  /* 0x0000000f00067306 */ /* 0x000e240000209400 */
[----:B------:R-:W-:-:S04]  /*07c0*/  IMAD.HI.U32 R2, R3, R5, R2 ;  /* 0x0000000503027227 */ /* 0x000fc800078e0002 */
[----:B------:R-:W-:Y:S02]  /*07d0*/  IMAD.MOV.U32 R3, RZ, RZ, R0 ;  /* 0x000000ffff037224 */ /* 0x000fe400078e0000 */
[----:B------:R-:W-:Y:S02]  /*07e0*/  IMAD.MOV R0, RZ, RZ, -R4 ;  /* 0x000000ffff007224 */ /* 0x000fe400078e0a04 */
[----:B------:R-:W-:-:S04]  /*07f0*/  IMAD.HI.U32 R2, R2, R3, RZ ;  /* 0x0000000302027227 */ /* 0x000fc800078e00ff */
[----:B------:R-:W-:Y:S01]  /*0800*/  IMAD R0, R2, R0, R3 ;  /* 0x0000000002007224 */ /* 0x000fe200078e0203 */
[----:B0-----:R-:W0:Y:S01]  /*0810*/  MUFU.RCP R6, R6 ;  /* 0x0000000600067308 */ /* 0x001e220000001000 */
[----:B------:R-:W-:-:S03]  /*0820*/  VIADD R4, R7, 0xffffffe ;  /* 0x0ffffffe07047836 */ /* 0x000fc60000000000 */
[----:B------:R-:W-:-:S04]  /*0830*/  ISETP.GT.U32.AND P1, PT, R9, R0, PT ;  /* 0x000000000900720c */ /* 0x000fc80003f24070 */
[----:B------:R-:W1:Y:S09]  /*0840*/  F2I.FTZ.U32.TRUNC.NTZ R5, R4 ;  /* 0x0000000400057305 */ /* 0x000e72000021f000 */
[----:B------:R-:W-:Y:S02]  /*0850*/  @!P1 IMAD.IADD R0, R0, 0x1, -R9 ;  /* 0x0000000100009824 */ /* 0x000fe400078e0a09 */
[----:B0-----:R-:W-:-:S02]  /*0860*/  VIADD R3, R6, 0xffffffe ;  /* 0x0ffffffe06037836 */ /* 0x001fc40000000000 */
[----:B------:R-:W-:Y:S01]  /*0870*/  @!P1 VIADD R2, R2, 0x1 ;  /* 0x0000000102029836 */ /* 0x000fe20000000000 */
[----:B------:R-:W-:Y:S01]  /*0880*/  ISETP.GE.U32.AND P0, PT, R0, R9, PT ;  /* 0x000000090000720c */ /* 0x000fe20003f06070 */
[----:B-1----:R-:W-:Y:S01]  /*0890*/  IMAD.MOV R9, RZ, RZ, -R5 ;  /* 0x000000ffff097224 */ /* 0x002fe200078e0a05 */
[----:B------:R-:W-:Y:S01]  /*08a0*/  LOP3.LUT R0, R14, R13, RZ, 0x3c, !PT ;  /* 0x0000000d0e007212 */ /* 0x000fe200078e3cff */
[----:B------:R-:W0:Y:S01]  /*08b0*/  F2I.FTZ.U32.TRUNC.NTZ R3, R3 ;  /* 0x0000000300037305 */ /* 0x000e22000021f000 */
[----:B------:R-:W-:Y:S01]  /*08c0*/  ISETP.NE.AND P1, PT, R13, RZ, PT ;  /* 0x000000ff0d00720c */ /* 0x000fe20003f25270 */
[----:B------:R-:W-:Y:S01]  /*08d0*/  IMAD R9, R9, R8, RZ ;  /* 0x0000000809097224 */ /* 0x000fe200078e02ff */
[----:B------:R-:W-:Y:S01]  /*08e0*/  ISETP.GE.AND P2, PT, R0, RZ, PT ;  /* 0x000000ff0000720c */ /* 0x000fe20003f46270 */
[----:B------:R-:W-:Y:S01]  /*08f0*/  IMAD.MOV.U32 R4, RZ, RZ, RZ ;  /* 0x000000ffff047224 */ /* 0x000fe200078e00ff */
[----:B------:R-:W-:-:S03]  /*0900*/  SHF.R.U32.HI R0, RZ, 0x5, R39 ;  /* 0x00000005ff007819 */ /* 0x000fc60000011627 */
[----:B------:R-:W-:Y:S01]  /*0910*/  IMAD.HI.U32 R9, R5, R9, R4 ;  /* 0x0000000905097227 */ /* 0x000fe200078e0004 */
[----:B------:R-:W-:-:S03]  /*0920*/  R2UR UR7, R0 ;  /* 0x00000000000772ca */ /* 0x000fc600000e0000 */
[----:B------:R-:W-:Y:S02]  /*0930*/  @P0 VIADD R2, R2, 0x1 ;  /* 0x0000000102020836 */ /* 0x000fe40000000000 */
[----:B0-----:R-:W-:Y:S02]  /*0940*/  IMAD.MOV R6, RZ, RZ, -R3 ;  /* 0x000000ffff067224 */ /* 0x001fe400078e0a03 */
[----:B------:R-:W-:Y:S01]  /*0950*/  @!P2 IMAD.MOV R2, RZ, RZ, -R2 ;  /* 0x000000ffff02a224 */ /* 0x000fe200078e0a02 */
[----:B------:R-:W-:-:S04]  /*0960*/  @!P1 LOP3.LUT R2, RZ, R13, RZ, 0x33, !PT ;  /* 0x0000000dff029212 */ /* 0x000fc800078e33ff */
[----:B------:R-:W-:Y:S01]  /*0970*/  LEA R0, R2, UR4, 0x9 ;  /* 0x0000000402007c11 */ /* 0x000fe2000f8e48ff */
[----:B------:R-:W-:Y:S01]  /*0980*/  IMAD.MOV R38, RZ, RZ, -R2 ;  /* 0x000000ffff267224 */ /* 0x000fe200078e0a02 */
[----:B------:R-:W-:Y:S01]  /*0990*/  ISETP.NE.AND P1, PT, R10, RZ, PT ;  /* 0x000000ff0a00720c */ /* 0x000fe20003f25270 */
[----:B------:R-:W-:Y:S01]  /*09a0*/  IMAD.MOV.U32 R2, RZ, RZ, R6 ;  /* 0x000000ffff027224 */ /* 0x000fe200078e0006 */
[----:B------:R-:W0:Y:S01]  /*09b0*/  LDCU UR4, c[0x0][0x3a4] ;  /* 0x00007480ff0477ac */ /* 0x000e220008000800 */
[----:B------:R-:W-:Y:S02]  /*09c0*/  VIADD R18, R0, 0x1 ;  /* 0x0000000100127836 */ /* 0x000fe40000000000 */
[----:B------:R-:W-:Y:S01]  /*09d0*/  IMAD R38, R13, R38, R14 ;  /* 0x000000260d267224 */ /* 0x000fe200078e020e */
[----:B------:R-:W-:Y:S01]  /*09e0*/  IABS R14, R0 ;  /* 0x00000000000e7213 */ /* 0x000fe20000000000 */
[----:B------:R-:W-:Y:S01]  /*09f0*/  IMAD R91, R2, R15, RZ ;  /* 0x0000000f025b7224 */ /* 0x000fe200078e02ff */
[----:B------:R-:W-:Y:S01]  /*0a00*/  IABS R81, R18 ;  /* 0x0000001200517213 */ /* 0x000fe20000000000 */
[----:B------:R-:W-:Y:S01]  /*0a10*/  VIADD R17, R0, 0x2 ;  /* 0x0000000200117836 */ /* 0x000fe20000000000 */
[----:B------:R-:W-:Y:S01]  /*0a20*/  STL [R1+0xf44], R18 ;  /* 0x000f441201007387 */ /* 0x000fe20000100800 */
[----:B------:R-:W-:-:S02]  /*0a30*/  IMAD.MOV.U32 R2, RZ, RZ, RZ ;  /* 0x000000ffff027224 */ /* 0x000fc400078e00ff */
[C---:B------:R-:W-:Y:S01]  /*0a40*/  VIADD R7, R0.reuse, 0x3 ;  /* 0x0000000300077836 */ /* 0x040fe20000000000 */
[----:B------:R-:W-:Y:S01]  /*0a50*/  IABS R82, R17 ;  /* 0x0000001100527213 */ /* 0x000fe20000000000 */
[----:B------:R-:W-:Y:S01]  /*0a60*/  IMAD.HI.U32 R91, R3, R91, R2 ;  /* 0x0000005b035b7227 */ /* 0x000fe200078e0002 */
[----:B------:R-:W-:Y:S02]  /*0a70*/  STL [R1+0xf50], R17 ;  /* 0x000f501101007387 */ /* 0x000fe40000100800 */
[----:B------:R-:W-:Y:S01]  /*0a80*/  IABS R23, R7 ;  /* 0x0000000700177213 */ /* 0x000fe20000000000 */
[----:B------:R-:W-:Y:S01]  /*0a90*/  IMAD.HI.U32 R2, R9, R14, RZ ;  /* 0x0000000e09027227 */ /* 0x000fe200078e00ff */
[----:B------:R1:W-:Y:S03]  /*0aa0*/  STL [R1+0xf4c], R7 ;  /* 0x000f4c0701007387 */ /* 0x0003e60000100800 */
[----:B------:R-:W-:-:S02]  /*0ab0*/  VIADD R6, R0, 0x4 ;  /* 0x0000000400067836 */ /* 0x000fc40000000000 */
[----:B------:R-:W-:-:S03]  /*0ac0*/  IMAD.HI.U32 R3, R9, R81, RZ ;  /* 0x0000005109037227 */ /* 0x000fc600078e00ff */
[----:B------:R-:W-:Y:S01]  /*0ad0*/  IABS R22, R6 ;  /* 0x0000000600167213 */ /* 0x000fe20000000000 */
[----:B------:R-:W-:Y:S01]  /*0ae0*/  IMAD.MOV R5, RZ, RZ, -R2 ;  /* 0x000000ffff057224 */ /* 0x000fe200078e0a02 */
[----:B------:R2:W-:Y:S01]  /*0af0*/  STL [R1+0xf48], R6 ;  /* 0x000f480601007387 */ /* 0x0005e20000100800 */
[----:B------:R-:W-:-:S04]  /*0b00*/  IMAD.HI.U32 R4, R9, R82, RZ ;  /* 0x0000005209047227 */ /* 0x000fc800078e00ff */
[----:B------:R-:W-:Y:S02]  /*0b10*/  IMAD.MOV R3, RZ, RZ, -R3 ;  /* 0x000000ffff037224 */ /* 0x000fe400078e0a03 */
[----:B------:R-:W-:Y:S02]  /*0b20*/  IMAD R14, R8, R5, R14 ;  /* 0x00000005080e7224 */ /* 0x000fe400078e020e */
[----:B-1----:R-:W-:Y:S02]  /*0b30*/  IMAD.MOV R7, RZ, RZ, -R4 ;  /* 0x000000ffff077224 */ /* 0x002fe400078e0a04 */
[----:B--2---:R-:W-:Y:S02]  /*0b40*/  VIADD R6, R0, 0x5 ;  /* 0x0000000500067836 */ /* 0x004fe40000000000 */
[----:B------:R-:W-:Y:S02]  /*0b50*/  IMAD R81, R8, R3, R81 ;  /* 0x0000000308517224 */ /* 0x000fe400078e0251 */
[----:B------:R-:W-:Y:S01]  /*0b60*/  IMAD.HI.U32 R2, R9, R23, RZ ;  /* 0x0000001709027227 */ /* 0x000fe200078e00ff */
[----:B------:R-:W-:-:S02]  /*0b70*/  IABS R24, R6 ;  /* 0x0000000600187213 */ /* 0x000fc40000000000 */
[----:B------:R-:W-:Y:S01]  /*0b80*/  STL [R1+0x137c], R81 ;  /* 0x00137c5101007387 */ /* 0x000fe20000100800 */
[C---:B------:R-:W-:Y:S02]  /*0b90*/  VIADD R5, R0.reuse, 0x6 ;  /* 0x0000000600057836 */ /* 0x040fe40000000000 */
[----:B------:R-:W-:Y:S01]  /*0ba0*/  VIADD R4, R0, 0x7 ;  /* 0x0000000700047836 */ /* 0x000fe20000000000 */
[----:B------:R1:W-:Y:S01]  /*0bb0*/  STL [R1+0xf54], R6 ;  /* 0x000f540601007387 */ /* 0x0003e20000100800 */
[----:B------:R-:W-:Y:S01]  /*0bc0*/  IMAD.HI.U32 R3, R9, R22, RZ ;  /* 0x0000001609037227 */ /* 0x000fe200078e00ff */
[----:B------:R-:W-:Y:S02]  /*0bd0*/  IABS R25, R5 ;  /* 0x0000000500197213 */ /* 0x000fe40000000000 */
[----:B------:R-:W-:Y:S01]  /*0be0*/  IABS R27, R4 ;  /* 0x00000004001b7213 */ /* 0x000fe20000000000 */
[----:B------:R-:W-:Y:S01]  /*0bf0*/  IMAD.MOV R2, RZ, RZ, -R2 ;  /* 0x000000ffff027224 */ /* 0x000fe200078e0a02 */
[----:B------:R-:W-:Y:S01]  /*0c00*/  STL [R1+0xf58], R5 ;  /* 0x000f580501007387 */ /* 0x000fe20000100800 */
[----:B------:R-:W-:-:S02]  /*0c10*/  IMAD.MOV R3, RZ, RZ, -R3 ;  /* 0x000000ffff037224 */ /* 0x000fc400078e0a03 */
[C---:B------:R-:W-:Y:S01]  /*0c20*/  IMAD R82, R8.reuse, R7, R82 ;  /* 0x0000000708527224 */ /* 0x040fe200078e0252 */
[----:B------:R2:W-:Y:S01]  /*0c30*/  STL [R1+0xf5c], R4 ;  /* 0x000f5c0401007387 */ /* 0x0005e20000100800 */
[----:B------:R-:W-:Y:S02]  /*0c40*/  IMAD R23, R8, R2, R23 ;  /* 0x0000000208177224 */ /* 0x000fe400078e0217 */
[----:B------:R-:W-:Y:S02]  /*0c50*/  VIADD R7, R0, 0x8 ;  /* 0x0000000800077836 */ /* 0x000fe40000000000 */
[----:B------:R-:W-:Y:S01]  /*0c60*/  IMAD.HI.U32 R2, R9, R24, RZ ;  /* 0x0000001809027227 */ /* 0x000fe200078e00ff */
[----:B------:R-:W-:Y:S02]  /*0c70*/  STL [R1+0x12c0], R23 ;  /* 0x0012c01701007387 */ /* 0x000fe40000100800 */
[----:B------:R-:W-:Y:S01]  /*0c80*/  IABS R83, R7 ;  /* 0x0000000700537213 */ /* 0x000fe20000000000 */
[----:B------:R-:W-:-:S02]  /*0c90*/  IMAD R22, R8, R3, R22 ;  /* 0x0000000308167224 */ /* 0x000fc400078e0216 */
[----:B-1----:R-:W-:Y:S02]  /*0ca0*/  VIADD R6, R0, 0x9 ;  /* 0x0000000900067836 */ /* 0x002fe40000000000 */
[C---:B------:R-:W-:Y:S01]  /*0cb0*/  IMAD.HI.U32 R3, R9.reuse, R25, RZ ;  /* 0x0000001909037227 */ /* 0x040fe200078e00ff */
[----:B------:R1:W-:Y:S02]  /*0cc0*/  STL [R1+0x12c4], R22 ;  /* 0x0012c41601007387 */ /* 0x0003e40000100800 */
[----:B------:R-:W-:Y:S01]  /*0cd0*/  IABS R84, R6 ;  /* 0x0000000600547213 */ /* 0x000fe20000000000 */
[----:B--2---:R-:W-:Y:S01]  /*0ce0*/  IMAD.HI.U32 R4, R9, R27, RZ ;  /* 0x0000001b09047227 */ /* 0x004fe200078e00ff */
[----:B------:R2:W-:Y:S03]  /*0cf0*/  STL [R1+0xf60], R7 ;  /* 0x000f600701007387 */ /* 0x0005e60000100800 */
[----:B------:R-:W-:Y:S01]  /*0d00*/  IMAD.MOV R5, RZ, RZ, -R2 ;  /* 0x000000ffff057224 */ /* 0x000fe200078e0a02 */
[----:B------:R4:W-:Y:S01]  /*0d10*/  STL [R1+0xf64], R6 ;  /* 0x000f640601007387 */ /* 0x0009e20000100800 */
[----:B------:R-:W-:Y:S01]  /*0d20*/  IMAD.MOV R3, RZ, RZ, -R3 ;  /* 0x000000ffff037224 */ /* 0x000fe200078e0a03 */
[----:B-1----:R-:W-:Y:S01]  /*0d30*/  LOP3.LUT R22, R39, 0x7f, RZ, 0xc0, !PT ;  /* 0x0000007f27167812 */ /* 0x002fe200078ec0ff */
[----:B------:R-:W-:-:S02]  /*0d40*/  IMAD.MOV R4, RZ, RZ, -R4 ;  /* 0x000000ffff047224 */ /* 0x000fc400078e0a04 */
[----:B------:R-:W-:Y:S02]  /*0d50*/  IMAD R24, R8, R5, R24 ;  /* 0x0000000508187224 */ /* 0x000fe400078e0218 */
[----:B--2---:R-:W-:Y:S02]  /*0d60*/  VIADD R7, R0, 0xa ;  /* 0x0000000a00077836 */ /* 0x004fe40000000000 */
[----:B------:R-:W-:Y:S01]  /*0d70*/  IMAD R25, R8, R3, R25 ;  /* 0x0000000308197224 */ /* 0x000fe200078e0219 */
[----:B------:R-:W-:Y:S01]  /*0d80*/  STL [R1+0x12c8], R24 ;  /* 0x0012c81801007387 */ /* 0x000fe20000100800 */
[----:B------:R-:W-:Y:S01]  /*0d90*/  IMAD.HI.U32 R2, R9, R83, RZ ;  /* 0x0000005309027227 */ /* 0x000fe200078e00ff */
[----:B------:R-:W-:Y:S02]  /*0da0*/  IABS R16, R7 ;  /* 0x0000000700107213 */ /* 0x000fe40000000000 */
[----:B------:R-:W-:Y:S01]  /*0db0*/  STL [R1+0x12cc], R25 ;  /* 0x0012cc1901007387 */ /* 0x000fe20000100800 */
[----:B----4-:R-:W-:-:S02]  /*0dc0*/  VIADD R6, R0, 0xb ;  /* 0x0000000b00067836 */ /* 0x010fc40000000000 */
[----:B------:R-:W-:Y:S02]  /*0dd0*/  IMAD R27, R8, R4, R27 ;  /* 0x00000004081b7224 */ /* 0x000fe400078e021b */
[----:B------:R-:W-:Y:S01]  /*0de0*/  VIADD R5, R0, 0xd ;  /* 0x0000000d00057836 */ /* 0x000fe20000000000 */
[----:B------:R-:W-:Y:S01]  /*0df0*/  IABS R26, R6 ;  /* 0x00000006001a7213 */ /* 0x000fe20000000000 */
[----:B------:R-:W-:Y:S01]  /*0e00*/  IMAD.HI.U32 R3, R9, R84, RZ ;  /* 0x0000005409037227 */ /* 0x000fe200078e00ff */
[----:B------:R-:W-:Y:S02]  /*0e10*/  STL [R1+0x12d0], R27 ;  /* 0x0012d01b01007387 */ /* 0x000fe40000100800 */
[----:B------:R-:W-:Y:S01]  /*0e20*/  IABS R28, R5 ;  /* 0x00000005001c7213 */ /* 0x000fe20000000000 */
[----:B------:R-:W-:Y:S01]  /*0e30*/  IMAD.MOV R2, RZ, RZ, -R2 ;  /* 0x000000ffff027224 */ /* 0x000fe200078e0a02 */
[----:B------:R1:W-:Y:S01]  /*0e40*/  STL [R1+0xf68], R7 ;  /* 0x000f680701007387 */ /* 0x0003e20000100800 */
[----:B------:R-:W-:-:S02]  /*0e50*/  IMAD.MOV R3, RZ, RZ, -R3 ;  /* 0x000000ffff037224 */ /* 0x000fc400078e0a03 */
[----:B------:R-:W-:Y:S01]  /*0e60*/  IMAD R83, R8, R2, R83 ;  /* 0x0000000208537224 */ /* 0x000fe200078e0253 */
[----:B------:R2:W-:Y:S01]  /*0e70*/  STL [R1+0xf6c], R6 ;  /* 0x000f6c0601007387 */ /* 0x0005e20000100800 */
[----:B------:R-:W-:-:S03]  /*0e80*/  IMAD.HI.U32 R2, R9, R16, RZ ;  /* 0x0000001009027227 */ /* 0x000fc600078e00ff */
[----:B------:R4:W-:Y:S01]  /*0e90*/  STL [R1+0xf70], R5 ;  /* 0x000f700501007387 */ /* 0x0009e20000100800 */
[----:B------:R-:W-:Y:S02]  /*0ea0*/  IMAD R84, R8, R3, R84 ;  /* 0x0000000308547224 */ /* 0x000fe400078e0254 */
[----:B-1----:R-:W-:Y:S02]  /*0eb0*/  VIADD R7, R0, 0xe ;  /* 0x0000000e00077836 */ /* 0x002fe40000000000 */
[----:B------:R-:W-:-:S03]  /*0ec0*/  IMAD.HI.U32 R3, R9, R26, RZ ;  /* 0x0000001a09037227 */ /* 0x000fc600078e00ff */
[----:B------:R-:W-:Y:S01]  /*0ed0*/  IABS R29, R7 ;  /* 0x00000007001d7213 */ /* 0x000fe20000000000 */
[----:B--2---:R-:W-:Y:S01]  /*0ee0*/  VIADD R6, R0, 0xf ;  /* 0x0000000f00067836 */ /* 0x004fe20000000000 */
[----:B------:R1:W-:Y:S01]  /*0ef0*/  STL [R1+0xf74], R7 ;  /* 0x000f740701007387 */ /* 0x0003e20000100800 */
[----:B------:R-:W-:-:S03]  /*0f00*/  IMAD.HI.U32 R4, R9, R28, RZ ;  /* 0x0000001c09047227 */ /* 0x000fc600078e00ff */
[----:B------:R-:W-:Y:S01]  /*0f10*/  IABS R30, R6 ;  /* 0x00000006001e7213 */ /* 0x000fe20000000000 */
[----:B----4-:R-:W-:Y:S01]  /*0f20*/  IMAD.MOV R5, RZ, RZ, -R2 ;  /* 0x000000ffff057224 */ /* 0x010fe200078e0a02 */
[----:B------:R2:W-:Y:S01]  /*0f30*/  STL [R1+0xf78], R6 ;  /* 0x000f780601007387 */ /* 0x0005e20000100800 */
[----:B------:R-:W-:Y:S02]  /*0f40*/  IMAD.MOV R3, RZ, RZ, -R3 ;  /* 0x000000ffff037224 */ /* 0x000fe400078e0a03 */
[C---:B------:R-:W-:Y:S02]  /*0f50*/  IMAD R16, R8.reuse, R5, R16 ;  /* 0x0000000508107224 */ /* 0x040fe400078e0210 */
[----:B-1----:R-:W-:Y:S02]  /*0f60*/  IMAD.MOV R7, RZ, RZ, -R4 ;  /* 0x000000ffff077224 */ /* 0x002fe400078e0a04 */
[----:B------:R-:W-:Y:S02]  /*0f70*/  IMAD R26, R8, R3, R26 ;  /* 0x00000003081a7224 */ /* 0x000fe400078e021a */
[----:B------:R-:W-:-:S03]  /*0f80*/  IMAD.HI.U32 R2, R9, R29, RZ ;  /* 0x0000001d09027227 */ /* 0x000fc600078e00ff */
[----:B------:R-:W-:Y:S01]  /*0f90*/  STL [R1+0x12d4], R26 ;  /* 0x0012d41a01007387 */ /* 0x000fe20000100800 */
[C---:B--2---:R-:W-:Y:S02]  /*0fa0*/  VIADD R6, R0.reuse, 0x10 ;  /* 0x0000001000067836 */ /* 0x044fe40000000000 */
[----:B------:R-:W-:Y:S02]  /*0fb0*/  VIADD R5, R0, 0x11 ;  /* 0x0000001100057836 */ /* 0x000fe40000000000 */
[----:B------:R-:W-:Y:S01]  /*0fc0*/  IMAD R28, R8, R7, R28 ;  /* 0x00000007081c7224 */ /* 0x000fe200078e021c */
[----:B------:R-:W-:Y:S01]  /*0fd0*/  IABS R85, R6 ;  /* 0x0000000600557213 */ /* 0x000fe20000000000 */
[----:B------:R-:W-:Y:S01]  /*0fe0*/  IMAD.HI.U32 R3, R9, R30, RZ ;  /* 0x0000001e09037227 */ /* 0x000fe200078e00ff */
[----:B------:R-:W-:Y:S02]  /*0ff0*/  IABS R86, R5 ;  /* 0x0000000500567213 */ /* 0x000fe40000000000 */
[----:B------:R-:W-:Y:S01]  /*1000*/  STL [R1+0x12d8], R28 ;  /* 0x0012d81c01007387 */ /* 0x000fe20000100800 */
[----:B------:R-:W-:-:S02]  /*1010*/  IMAD.MOV R2, RZ, RZ, -R2 ;  /* 0x000000ffff027224 */ /* 0x000fc400078e0a02 */
[----:B------:R-:W-:Y:S01]  /*1020*/  IMAD.MOV R3, RZ, RZ, -R3 ;  /* 0x000000ffff037224 */ /* 0x000fe200078e0a03 */
[----:B------:R1:W-:Y:S01]  /*1030*/  STL [R1+0xf7c], R6 ;  /* 0x000f7c0601007387 */ /* 0x0003e20000100800 */
[C---:B------:R-:W-:Y:S02]  /*1040*/  IMAD R29, R8.reuse, R2, R29 ;  /* 0x00000002081d7224 */ /* 0x040fe400078e021d */
[----:B------:R-:W-:Y:S01]  /*1050*/  IMAD.HI.U32 R2, R9, R85, RZ ;  /* 0x0000005509027227 */ /* 0x000fe200078e00ff */
[----:B------:R2:W-:Y:S03]  /*1060*/  STL [R1+0xf80], R5 ;  /* 0x000f800501007387 */ /* 0x0005e60000100800 */
[----:B------:R-:W-:Y:S02]  /*1070*/  IMAD R30, R8, R3, R30 ;  /* 0x00000003081e7224 */ /* 0x000fe400078e021e */
[----:B------:R-:W-:-:S02]  /*1080*/  VIADD R4, R0, 0x12 ;  /* 0x0000001200047836 */ /* 0x000fc40000000000 */
[C---:B-1----:R-:W-:Y:S02]  /*1090*/  VIADD R6, R0.reuse, 0x13 ;  /* 0x0000001300067836 */ /* 0x042fe40000000000 */
[----:B------:R-:W-:Y:S01]  /*10a0*/  IMAD.HI.U32 R3, R9, R86, RZ ;  /* 0x0000005609037227 */ /* 0x000fe200078e00ff */
[----:B------:R1:W-:Y:S01]  /*10b0*/  STL [R1+0xf88], R4 ;  /* 0x000f880401007387 */ /* 0x0003e20000100800 */
[----:B------:R-:W-:Y:S02]  /*10c0*/  IABS R17, R4 ;  /* 0x0000000400117213 */ /* 0x000fe40000000000 */
[----:B--2---:R-:W-:Y:S01]  /*10d0*/  VIADD R5, R0, 0x14 ;  /* 0x0000001400057836 */ /* 0x004fe20000000000 */
[----:B------:R-:W-:Y:S01]  /*10e0*/  IABS R31, R6 ;  /* 0x00000006001f7213 */ /* 0x000fe20000000000 */
[----:B------:R-:W-:Y:S01]  /*10f0*/  IMAD.MOV R2, RZ, RZ, -R2 ;  /* 0x000000ffff027224 */ /* 0x000fe200078e0a02 */
[----:B------:R-:W-:Y:S01]  /*1100*/  STL [R1+0x12dc], R29 ;  /* 0x0012dc1d01007387 */ /* 0x000fe20000100800 */
[----:B------:R-:W-:Y:S01]  /*1110*/  IMAD.MOV R3, RZ, RZ, -R3 ;  /* 0x000000ffff037224 */ /* 0x000fe200078e0a03 */
[----:B------:R-:W-:Y:S01]  /*1120*/  IABS R32, R5 ;  /* 0x0000000500207213 */ /* 0x000fe20000000000 */
[C---:B------:R-:W-:Y:S01]  /*1130*/  IMAD R85, R8.reuse, R2, R85 ;  /* 0x0000000208557224 */ /* 0x040fe200078e0255 */
[----:B------:R-:W-:Y:S01]  /*1140*/  STL [R1+0x12e0], R30 ;  /* 0x0012e01e01007387 */ /* 0x000fe20000100800 */
[----:B------:R-:W-:-:S02]  /*1150*/  IMAD R86, R8, R3, R86 ;  /* 0x0000000308567224 */ /* 0x000fc400078e0256 */
[----:B------:R-:W-:Y:S01]  /*1160*/  VIADD R7, R0, 0x15 ;  /* 0x0000001500077836 */ /* 0x000fe20000000000 */
[----:B------:R2:W-:Y:S01]  /*1170*/  STL [R1+0xf8c], R6 ;  /* 0x000f8c0601007387 */ /* 0x0005e20000100800 */
[----:B------:R-:W-:-:S03]  /*1180*/  IMAD.HI.U32 R2, R9, R31, RZ ;  /* 0x0000001f09027227 */ /* 0x000fc600078e00ff */
[----:B------:R4:W-:Y:S01]  /*1190*/  STL [R1+0xf90], R5 ;  /* 0x000f900501007387 */ /* 0x0009e20000100800 */
[C---:B------:R-:W-:Y:S01]  /*11a0*/  IMAD.HI.U32 R3, R9.reuse, R32, RZ ;  /* 0x0000002009037227 */ /* 0x040fe200078e00ff */
[----:B------:R-:W-:Y:S02]  /*11b0*/  IABS R33, R7 ;  /* 0x0000000700217213 */ /* 0x000fe40000000000 */
[----:B------:R-:W-:Y:S01]  /*11c0*/  STL [R1+0xf94], R7 ;  /* 0x000f940701007387 */ /* 0x000fe20000100800 */
[----:B-1----:R-:W-:-:S04]  /*11d0*/  IMAD.HI.U32 R4, R9, R17, RZ ;  /* 0x0000001109047227 */ /* 0x002fc800078e00ff */
[C---:B--2---:R-:W-:Y:S02]  /*11e0*/  VIADD R6, R0.reuse, 0x16 ;  /* 0x0000001600067836 */ /* 0x044fe40000000000 */
[----:B----4-:R-:W-:Y:S02]  /*11f0*/  VIADD R5, R0, 0x17 ;  /* 0x0000001700057836 */ /* 0x010fe40000000000 */
[----:B------:R-:W-:Y:S01]  /*1200*/  IMAD.MOV R2, RZ, RZ, -R2 ;  /* 0x000000ffff027224 */ /* 0x000fe200078e0a02 */
[----:B------:R-:W-:Y:S01]  /*1210*/  IABS R35, R6 ;  /* 0x0000000600237213 */ /* 0x000fe20000000000 */
[----:B------:R-:W-:Y:S01]  /*1220*/  IMAD.MOV R3, RZ, RZ, -R3 ;  /* 0x000000ffff037224 */ /* 0x000fe200078e0a03 */
[----:B------:R-:W-:Y:S01]  /*1230*/  IABS R34, R5 ;  /* 0x0000000500227213 */ /* 0x000fe20000000000 */
[----:B------:R-:W-:Y:S01]  /*1240*/  IMAD.MOV R4, RZ, RZ, -R4 ;  /* 0x000000ffff047224 */ /* 0x000fe200078e0a04 */
[----:B------:R-:W-:Y:S01]  /*1250*/  STL [R1+0xf9c], R6 ;  /* 0x000f9c0601007387 */ /* 0x000fe20000100800 */
[----:B------:R-:W-:-:S02]  /*1260*/  IMAD R31, R8, R2, R31 ;  /* 0x00000002081f7224 */ /* 0x000fc400078e021f */
[----:B------:R-:W-:Y:S01]  /*1270*/  IMAD R32, R8, R3, R32 ;  /* 0x0000000308207224 */ /* 0x000fe200078e0220 */
[----:B------:R1:W-:Y:S01]  /*1280*/  STL [R1+0xf98], R5 ;  /* 0x000f980501007387 */ /* 0x0003e20000100800 */
[----:B------:R-:W-:-:S03]  /*1290*/  IMAD.HI.U32 R2, R9, R33, RZ ;  /* 0x0000002109027227 */ /* 0x000fc600078e00ff */
[----:B------:R-:W-:Y:S01]  /*12a0*/  STL [R1+0x12e4], R31 ;  /* 0x0012e41f01007387 */ /* 0x000fe20000100800 */
[----:B------:R-:W-:Y:S02]  /*12b0*/  IMAD R17, R8, R4, R17 ;  /* 0x0000000408117224 */ /* 0x000fe400078e0211 */
[C---:B------:R-:W-:Y:S01]  /*12c0*/  IMAD.HI.U32 R3, R9.reuse, R35, RZ ;  /* 0x0000002309037227 */ /* 0x040fe200078e00ff */
[----:B------:R-:W-:Y:S03]  /*12d0*/  STL [R1+0x12e8], R32 ;  /* 0x0012e82001007387 */ /* 0x000fe60000100800 */
[----:B-1----:R-:W-:Y:S02]  /*12e0*/  VIADD R5, R0, 0x18 ;  /* 0x0000001800057836 */ /* 0x002fe40000000000 */
[----:B------:R-:W-:-:S03]  /*12f0*/  IMAD.HI.U32 R4, R9, R34, RZ ;  /* 0x0000002209047227 */ /* 0x000fc600078e00ff */
[----:B------:R1:W-:Y:S01]  /*1300*/  STL [R1+0xfa4], R5 ;  /* 0x000fa40501007387 */ /* 0x0003e20000100800 */
[----:B------:R-:W-:Y:S01]  /*1310*/  IMAD.MOV R2, RZ, RZ, -R2 ;  /* 0x000000ffff027224 */ /* 0x000fe200078e0a02 */
[----:B------:R-:W-:Y:S01]  /*1320*/  IABS R90, R5 ;  /* 0x00000005005a7213 */ /* 0x000fe20000000000 */
[----:B------:R-:W-:Y:S02]  /*1330*/  IMAD.MOV R3, RZ, RZ, -R3 ;  /* 0x000000ffff037224 */ /* 0x000fe400078e0a03 */
[C---:B------:R-:W-:Y:S02]  /*1340*/  VIADD R6, R0.reuse, 0x19 ;  /* 0x0000001900067836 */ /* 0x040fe40000000000 */
[----:B------:R-:W-:Y:S02]  /*1350*/  VIADD R7, R0, 0x1a ;  /* 0x0000001a00077836 */ /* 0x000fe40000000000 */
[C---:B------:R-:W-:Y:S01]  /*1360*/  IMAD R33, R8.reuse, R2, R33 ;  /* 0x0000000208217224 */ /* 0x040fe200078e0221 */
[----:B------:R2:W-:Y:S01]  /*1370*/  STL [R1+0xfa0], R6 ;  /* 0x000fa00601007387 */ /* 0x0005e20000100800 */
[----:B-1----:R-:W-:Y:S01]  /*1380*/  IMAD.MOV R5, RZ, RZ, -R4 ;  /* 0x000000ffff057224 */ /* 0x002fe200078e0a04 */
[----:B------:R-:W-:Y:S01]  /*1390*/  IABS R87, R6 ;  /* 0x0000000600577213 */ /* 0x000fe20000000000 */
[C---:B------:R-:W-:Y:S01]  /*13a0*/  IMAD R35, R8.reuse, R3, R35 ;  /* 0x0000000308237224 */ /* 0x040fe200078e0223 */
[----:B------:R-:W-:Y:S01]  /*13b0*/  IABS R18, R7 ;  /* 0x0000000700127213 */ /* 0x000fe20000000000 */
[----:B------:R-:W-:Y:S01]  /*13c0*/  IMAD R34, R8, R5, R34 ;  /* 0x0000000508227224 */ /* 0x000fe200078e0222 */
[----:B------:R-:W-:Y:S01]  /*13d0*/  STL [R1+0x12ec], R33 ;  /* 0x0012ec2101007387 */ /* 0x000fe20000100800 */
[----:B------:R-:W-:-:S03]  /*13e0*/  IMAD.HI.U32 R2, R9, R90, RZ ;  /* 0x0000005a09027227 */ /* 0x000fc600078e00ff */
[----:B------:R-:W-:Y:S01]  /*13f0*/  STL [R1+0x12f0], R35 ;  /* 0x0012f02301007387 */ /* 0x000fe20000100800 */
[C---:B--2---:R-:W-:Y:S02]  /*1400*/  VIADD R6, R0.reuse, 0x1b ;  /* 0x0000001b00067836 */ /* 0x044fe40000000000 */
[----:B------:R-:W-:Y:S01]  /*1410*/  IMAD.MOV R5, RZ, RZ, -R2 ;  /* 0x000000ffff057224 */ /* 0x000fe200078e0a02 */
[----:B------:R-:W-:Y:S01]  /*1420*/  STL [R1+0x12f4], R34 ;  /* 0x0012f42201007387 */ /* 0x000fe20000100800 */
[----:B------:R-:W-:Y:S01]  /*1430*/  VIADD R4, R0, 0x1c ;  /* 0x0000001c00047836 */ /* 0x000fe20000000000 */
[----:B------:R-:W-:Y:S01]  /*1440*/  IABS R36, R6 ;  /* 0x0000000600247213 */ /* 0x000fe20000000000 */
[C---:B------:R-:W-:Y:S01]  /*1450*/  IMAD.HI.U32 R3, R9.reuse, R87, RZ ;  /* 0x0000005709037227 */ /* 0x040fe200078e00ff */
[----:B------:R1:W-:Y:S02]  /*1460*/  STL [R1+0xfac], R7 ;  /* 0x000fac0701007387 */ /* 0x0003e40000100800 */
[----:B------:R-:W-:Y:S01]  /*1470*/  IABS R93, R4 ;  /* 0x00000004005d7213 */ /* 0x000fe20000000000 */
[----:B------:R-:W-:Y:S01]  /*1480*/  IMAD.HI.U32 R2, R9, R18, RZ ;  /* 0x0000001209027227 */ /* 0x000fe200078e00ff */
[----:B------:R2:W-:Y:S03]  /*1490*/  STL [R1+0xfa8], R6 ;  /* 0x000fa80601007387 */ /* 0x0005e60000100800 */
[----:B------:R-:W-:Y:S01]  /*14a0*/  IMAD R90, R8, R5, R90 ;  /* 0x00000005085a7224 */ /* 0x000fe200078e025a */
[----:B------:R4:W-:Y:S01]  /*14b0*/  STL [R1+0xfb4], R4 ;  /* 0x000fb40401007387 */ /* 0x0009e20000100800 */
[----:B------:R-:W-:-:S02]  /*14c0*/  IMAD.MOV R3, RZ, RZ, -R3 ;  /* 0x000000ffff037224 */ /* 0x000fc400078e0a03 */
[----:B-1----:R-:W-:Y:S02]  /*14d0*/  VIADD R7, R0, 0x1d ;  /* 0x0000001d00077836 */ /* 0x002fe40000000000 */
[----:B------:R-:W-:Y:S02]  /*14e0*/  IMAD.MOV R5, RZ, RZ, -R2 ;  /* 0x000000ffff057224 */ /* 0x000fe400078e0a02 */
[----:B------:R-:W-:Y:S01]  /*14f0*/  IMAD R87, R8, R3, R87 ;  /* 0x0000000308577224 */ /* 0x000fe200078e0257 */
[----:B------:R-:W-:Y:S01]  /*1500*/  IABS R2, R7 ;  /* 0x0000000700027213 */ /* 0x000fe20000000000 */
[----:B--2---:R-:W-:Y:S01]  /*1510*/  VIADD R6, R0, 0x1e ;  /* 0x0000001e00067836 */ /* 0x004fe20000000000 */
[----:B------:R-:W-:Y:S01]  /*1520*/  STL [R1+0xfb0], R7 ;  /* 0x000fb00701007387 */ /* 0x000fe20000100800 */
[----:B------:R-:W-:-:S03]  /*1530*/  IMAD.HI.U32 R3, R9, R36, RZ ;  /* 0x0000002409037227 */ /* 0x000fc600078e00ff */
[----:B------:R1:W-:Y:S01]  /*1540*/  STL [R1+0xfbc], R6 ;  /* 0x000fbc0601007387 */ /* 0x0003e20000100800 */
[----:B------:R-:W-:Y:S02]  /*1550*/  IMAD R18, R8, R5, R18 ;  /* 0x0000000508127224 */ /* 0x000fe400078e0212 */
[----:B----4-:R-:W-:-:S03]  /*1560*/  IMAD.HI.U32 R4, R9, R93, RZ ;  /* 0x0000005d09047227 */ /* 0x010fc600078e00ff */
[----:B------:R2:W-:Y:S01]  /*1570*/  STL [R1+0x1378], R18 ;  /* 0x0013781201007387 */ /* 0x0005e20000100800 */
[----:B------:R-:W-:Y:S02]  /*1580*/  IMAD.MOV.U32 R5, RZ, RZ, R2 ;  /* 0x000000ffff057224 */ /* 0x000fe400078e0002 */
[----:B------:R-:W-:Y:S01]  /*1590*/  IMAD.MOV R3, RZ, RZ, -R3 ;  /* 0x000000ffff037224 */ /* 0x000fe200078e0a03 */
[----:B-1----:R-:W-:Y:S01]  /*15a0*/  IABS R6, R6 ;  /* 0x0000000600067213 */ /* 0x002fe20000000000 */
[----:B------:R-:W-:Y:S02]  /*15b0*/  IMAD.MOV R4, RZ, RZ, -R4 ;  /* 0x000000ffff047224 */ /* 0x000fe400078e0a04 */
[----:B------:R-:W-:-:S04]  /*15c0*/  IMAD.HI.U32 R2, R9, R5, RZ ;  /* 0x0000000509027227 */ /* 0x000fc800078e00ff */
[----:B------:R-:W-:Y:S02]  /*15d0*/  IMAD.IADD R38, R12, 0x1, R38 ;  /* 0x000000010c267824 */ /* 0x000fe400078e0226 */
[C---:B------:R-:W-:Y:S02]  /*15e0*/  IMAD R36, R8.reuse, R3, R36 ;  /* 0x0000000308247224 */ /* 0x040fe400078e0224 */
[----:B------:R-:W-:Y:S02]  /*15f0*/  IMAD R93, R8, R4, R93 ;  /* 0x00000004085d7224 */ /* 0x000fe400078e025d */
[C---:B------:R-:W-:Y:S01]  /*1600*/  VIADD R12, R0.reuse, 0x1f ;  /* 0x0000001f000c7836 */ /* 0x040fe20000000000 */
[----:B------:R-:W-:Y:S01]  /*1610*/  STL [R1+0x12f8], R36 ;  /* 0x0012f82401007387 */ /* 0x000fe20000100800 */
[----:B------:R-:W-:Y:S02]  /*1620*/  IMAD.MOV R2, RZ, RZ, -R2 ;  /* 0x000000ffff027224 */ /* 0x000fe400078e0a02 */
[----:B------:R-:W-:Y:S01]  /*1630*/  IMAD.MOV.U32 R4, RZ, RZ, R6 ;  /* 0x000000ffff047224 */ /* 0x000fe200078e0006 */
[----:B------:R-:W-:Y:S01]  /*1640*/  STL [R1+0x12fc], R93 ;  /* 0x0012fc5d01007387 */ /* 0x000fe20000100800 */
[C---:B------:R-:W-:Y:S01]  /*1650*/  VIADD R11, R0.reuse, 0x20 ;  /* 0x00000020000b7836 */ /* 0x040fe20000000000 */
[----:B------:R-:W-:Y:S01]  /*1660*/  IABS R6, R12 ;  /* 0x0000000c00067213 */ /* 0x000fe20000000000 */
[----:B------:R-:W-:Y:S01]  /*1670*/  VIADD R7, R0, 0x21 ;  /* 0x0000002100077836 */ /* 0x000fe20000000000 */
[----:B------:R-:W-:Y:S01]  /*1680*/  STL [R1+0xfb8], R12 ;  /* 0x000fb80c01007387 */ /* 0x000fe20000100800 */
[----:B------:R-:W-:Y:S01]  /*1690*/  IMAD R2, R8, R2, R5 ;  /* 0x0000000208027224 */ /* 0x000fe200078e0205 */
[----:B------:R-:W-:Y:S01]  /*16a0*/  IABS R88, R11 ;  /* 0x0000000b00587213 */ /* 0x000fe20000000000 */
[----:B------:R-:W-:Y:S01]  /*16b0*/  IMAD.HI.U32 R3, R9, R4, RZ ;  /* 0x0000000409037227 */ /* 0x000fe200078e00ff */
[----:B------:R1:W-:Y:S01]  /*16c0*/  STL [R1+0xfd4], R11 ;  /* 0x000fd40b01007387 */ /* 0x0003e20000100800 */
[----:B------:R-:W-:-:S02]  /*16d0*/  IABS R89, R7 ;  /* 0x0000000700597213 */ /* 0x000fc40000000000 */
[----:B------:R-:W-:Y:S01]  /*16e0*/  IMAD.MOV R3, RZ, RZ, -R3 ;  /* 0x000000ffff037224 */ /* 0x000fe200078e0a03 */
[----:B------:R4:W-:Y:S01]  /*16f0*/  STL [R1+0xfd0], R7 ;  /* 0x000fd00701007387 */ /* 0x0009e20000100800 */
[----:B--2---:R-:W-:Y:S02]  /*1700*/  VIADD R18, R0, 0x75 ;  /* 0x0000007500127836 */ /* 0x004fe40000000000 */
[----:B------:R-:W-:Y:S01]  /*1710*/  IMAD R4, R8, R3, R4 ;  /* 0x0000000308047224 */ /* 0x000fe200078e0204 */
[----:B------:R2:W-:Y:S01]  /*1720*/  STL [R1], R2 ;  /* 0x0000000201007387 */ /* 0x0005e20000100800 */
[----:B------:R-:W-:Y:S01]  /*1730*/  IMAD.HI.U32 R3, R9, R88, RZ ;  /* 0x0000005809037227 */ /* 0x000fe200078e00ff */
[----:B------:R-:W-:Y:S02]  /*1740*/  IABS R37, R18 ;  /* 0x0000001200257213 */ /* 0x000fe40000000000 */
[----:B------:R0:W-:Y:S01]  /*1750*/  STL [R1+0x4], R4 ;  /* 0x0000040401007387 */ /* 0x0001e20000100800 */
[----:B-1----:R-:W-:-:S02]  /*1760*/  VIADD R11, R0, 0x22 ;  /* 0x00000022000b7836 */ /* 0x002fc40000000000 */
[----:B----4-:R-:W-:Y:S02]  /*1770*/  VIADD R7, R0, 0x23 ;  /* 0x0000002300077836 */ /* 0x010fe40000000000 */
[----:B------:R-:W-:Y:S01]  /*1780*/  IMAD.MOV R3, RZ, RZ, -R3 ;  /* 0x000000ffff037224 */ /* 0x000fe200078e0a03 */
[----:B------:R-:W-:Y:S01]  /*1790*/  IABS R21, R11 ;  /* 0x0000000b00157213 */ /* 0x000fe20000000000 */
[C---:B--2---:R-:W-:Y:S01]  /*17a0*/  IMAD.HI.U32 R2, R9.reuse, R6, RZ ;  /* 0x0000000609027227 */ /* 0x044fe200078e00ff */
[----:B------:R1:W-:Y:S03]  /*17b0*/  STL [R1+0x1024], R11 ;  /* 0x0010240b01007387 */ /* 0x0003e60000100800 */
[----:B------:R-:W-:Y:S01]  /*17c0*/  IMAD.MOV R5, RZ, RZ, -R2 ;  /* 0x000000ffff057224 */ /* 0x000fe200078e0a02 */
[----:B------:R2:W-:Y:S01]  /*17d0*/  STL [R1+0xfe4], R7 ;  /* 0x000fe40701007387 */ /* 0x0005e20000100800 */
[----:B0-----:R-:W-:-:S04]  /*17e0*/  IMAD.HI.U32 R4, R9, R89, RZ ;  /* 0x0000005909047227 */ /* 0x001fc800078e00ff */
[----:B------:R-:W-:Y:S01]  /*17f0*/  IMAD R2, R8, R5, R6 ;  /* 0x0000000508027224 */ /* 0x000fe200078e0206 */
[----:B------:R-:W-:Y:S01]  /*1800*/  IABS R6, R7 ;  /* 0x0000000700067213 */ /* 0x000fe20000000000 */
[C---:B------:R-:W-:Y:S02]  /*1810*/  VIADD R5, R0.reuse, 0x24 ;  /* 0x0000002400057836 */ /* 0x040fe40000000000 */
[----:B------:R-:W-:Y:S01]  /*1820*/  IMAD.MOV R4, RZ, RZ, -R4 ;  /* 0x000000ffff047224 */ /* 0x000fe200078e0a04 */
[----:B------:R0:W-:Y:S01]  /*1830*/  STL [R1+0x8], R2 ;  /* 0x0000080201007387 */ /* 0x0001e20000100800 */
[C---:B-1----:R-:W-:Y:S02]  /*1840*/  VIADD R11, R0.reuse, 0x25 ;  /* 0x00000025000b7836 */ /* 0x042fe40000000000 */
[----:B--2---:R-:W-:Y:S01]  /*1850*/  VIADD R7, R0, 0x26 ;  /* 0x0000002600077836 */ /* 0x004fe20000000000 */
[----:B------:R1:W-:Y:S01]  /*1860*/  STL [R1+0x1074], R5 ;  /* 0x0010740501007387 */ /* 0x0003e20000100800 */
[C---:B------:R-:W-:Y:S01]  /*1870*/  IMAD R88, R8.reuse, R3, R88 ;  /* 0x0000000308587224 */ /* 0x040fe200078e0258 */
[----:B------:R-:W-:Y:S01]  /*1880*/  IABS R12, R11 ;  /* 0x0000000b000c7213 */ /* 0x000fe20000000000 */
[----:B------:R-:W-:Y:S01]  /*1890*/  IMAD R89, R8, R4, R89 ;  /* 0x0000000408597224 */ /* 0x000fe200078e0259 */
[----:B------:R-:W-:Y:S01]  /*18a0*/  STL [R1+0x1048], R11 ;  /* 0x0010480b01007387 */ /* 0x000fe20000100800 */
[----:B------:R-:W-:Y:S01]  /*18b0*/  IMAD.HI.U32 R3, R9, R6, RZ ;  /* 0x0000000609037227 */ /* 0x000fe200078e00ff */
[----:B------:R-:W-:-:S02]  /*18c0*/  IABS R13, R7 ;  /* 0x00000007000d7213 */ /* 0x000fc40000000000 */
[----:B------:R2:W-:Y:S01]  /*18d0*/  STL [R1+0x108c], R7 ;  /* 0x00108c0701007387 */ /* 0x0005e20000100800 */
[----:B0-----:R-:W-:Y:S01]  /*18e0*/  IMAD.HI.U32 R2, R9, R21, RZ ;  /* 0x0000001509027227 */ /* 0x001fe200078e00ff */
[----:B-1----:R-:W-:-:S03]  /*18f0*/  IABS R5, R5 ;  /* 0x0000000500057213 */ /* 0x002fc60000000000 */
[----:B------:R-:W-:Y:S02]  /*1900*/  IMAD.MOV R4, RZ, RZ, -R2 ;  /* 0x000000ffff047224 */ /* 0x000fe400078e0a02 */
[----:B------:R-:W-:Y:S02]  /*1910*/  IMAD.MOV.U32 R2, RZ, RZ, R5 ;  /* 0x000000ffff027224 */ /* 0x000fe400078e0005 */
[----:B------:R-:W-:Y:S02]  /*1920*/  IMAD R21, R8, R4, R21 ;  /* 0x0000000408157224 */ /* 0x000fe400078e0215 */
[----:B--2---:R-:W-:Y:S02]  /*1930*/  IMAD.MOV R7, RZ, RZ, -R3 ;  /* 0x000000ffff077224 */ /* 0x004fe400078e0a03 */
[----:B------:R-:W-:Y:S02]  /*1940*/  IMAD.MOV.U32 R4, RZ, RZ, R12 ;  /* 0x000000ffff047224 */ /* 0x000fe400078e000c */
[----:B------:R-:W-:-:S04]  /*1950*/  IMAD.HI.U32 R5, R9, R2, RZ ;  /* 0x0000000209057227 */ /* 0x000fc800078e00ff */
[----:B------:R-:W-:Y:S02]  /*1960*/  VIADD R12, R0, 0x27 ;  /* 0x00000027000c7836 */ /* 0x000fe40000000000 */
[----:B------:R-:W-:Y:S02]  /*1970*/  IMAD R6, R8, R7, R6 ;  /* 0x0000000708067224 */ /* 0x000fe400078e0206 */
[----:B------:R-:W-:Y:S02]  /*1980*/  IMAD.MOV.U32 R3, RZ, RZ, R13 ;  /* 0x000000ffff037224 */ /* 0x000fe400078e000d */
[----:B------:R-:W-:Y:S01]  /*1990*/  IMAD.HI.U32 R7, R9, R4, RZ ;  /* 0x0000000409077227 */ /* 0x000fe200078e00ff */
[----:B------:R0:W-:Y:S03]  /*19a0*/  STL [R1+0xc], R6 ;  /* 0x00000c0601007387 */ /* 0x0001e60000100800 */
[----:B------:R-:W-:Y:S01]  /*19b0*/  IMAD.MOV R13, RZ, RZ, -R5 ;  /* 0x000000ffff0d7224 */ /* 0x000fe200078e0a05 */
[----:B------:R-:W-:Y:S01]  /*19c0*/  IABS R5, R12 ;  /* 0x0000000c00057213 */ /* 0x000fe20000000000 */
[----:B------:R-:W-:Y:S01]  /*19d0*/  IMAD.MOV R7, RZ, RZ, -R7 ;  /* 0x000000ffff077224 */ /* 0x000fe200078e0a07 */
[----:B------:R1:W-:Y:S01]  /*19e0*/  STL [R1+0x1084], R12 ;  /* 0x0010840c01007387 */ /* 0x0003e20000100800 */
[----:B------:R-:W-:-:S02]  /*19f0*/  VIADD R11, R0, 0x28 ;  /* 0x00000028000b7836 */ /* 0x000fc40000000000 */
[----:B------:R-:W-:Y:S02]  /*1a00*/  VIADD R93, R0, 0xa9 ;  /* 0x000000a9005d7836 */ /* 0x000fe40000000000 */
[----:B0-----:R-:W-:Y:S01]  /*1a10*/  IMAD.HI.U32 R6, R9, R3, RZ ;  /* 0x0000000309067227 */ /* 0x001fe200078e00ff */
[----:B------:R0:W-:Y:S01]  /*1a20*/  STL [R1+0x10e0], R11 ;  /* 0x0010e00b01007387 */ /* 0x0001e20000100800 */
[----:B------:R-:W-:Y:S02]  /*1a30*/  IABS R63, R11 ;  /* 0x0000000b003f7213 */ /* 0x000fe40000000000 */
[----:B------:R-:W-:Y:S01]  /*1a40*/  IMAD.MOV R6, RZ, RZ, -R6 ;  /* 0x000000ffff067224 */ /* 0x000fe200078e0a06 */
[----:B------:R-:W-:Y:S01]  /*1a50*/  IABS R53, R93 ;  /* 0x0000005d00357213 */ /* 0x000fe20000000000 */
[----:B-1----:R-:W-:Y:S02]  /*1a60*/  IMAD R12, R8, R13, R2 ;  /* 0x0000000d080c7224 */ /* 0x002fe400078e0202 */
[----:B------:R-:W-:-:S02]  /*1a70*/  IMAD.MOV.U32 R2, RZ, RZ, R5 ;  /* 0x000000ffff027224 */ /* 0x000fc400078e0005 */
[C---:B------:R-:W-:Y:S01]  /*1a80*/  IMAD R5, R8.reuse, R7, R4 ;  /* 0x0000000708057224 */ /* 0x040fe200078e0204 */
[----:B------:R1:W-:Y:S01]  /*1a90*/  STL [R1+0x14], R12 ;  /* 0x0000140c01007387 */ /* 0x0003e20000100800 */
[----:B------:R-:W-:Y:S02]  /*1aa0*/  IMAD R3, R8, R6, R3 ;  /* 0x0000000608037224 */ /* 0x000fe400078e0203 */
[C---:B------:R-:W-:Y:S01]  /*1ab0*/  VIADD R4, R0.reuse, 0x29 ;  /* 0x0000002900047836 */ /* 0x040fe20000000000 */
[----:B------:R2:W-:Y:S01]  /*1ac0*/  STL [R1+0x10], R5 ;  /* 0x0000100501007387 */ /* 0x0005e20000100800 */
[C---:B0-----:R-:W-:Y:S02]  /*1ad0*/  VIADD R11, R0.reuse, 0x2a ;  /* 0x0000002a000b7836 */ /* 0x041fe40000000000 */
[C---:B------:R-:W-:Y:S01]  /*1ae0*/  VIADD R7, R0.reuse, 0x2b ;  /* 0x0000002b00077836 */ /* 0x040fe20000000000 */
[----:B------:R0:W-:Y:S01]  /*1af0*/  STL [R1+0x18], R3 ;  /* 0x0000180301007387 */ /* 0x0001e20000100800 */
[----:B------:R-:W-:Y:S01]  /*1b00*/  IABS R64, R4 ;  /* 0x0000000400407213 */ /* 0x000fe20000000000 */
[C---:B------:R-:W-:Y:S01]  /*1b10*/  VIADD R6, R0.reuse, 0x2c ;  /* 0x0000002c00067836 */ /* 0x040fe20000000000 */
[----:B------:R-:W-:Y:S01]  /*1b20*/  IABS R20, R11 ;  /* 0x0000000b00147213 */ /* 0x000fe20000000000 */
[----:B------:R4:W-:Y:S01]  /*1b30*/  STL [R1+0x10d8], R4 ;  /* 0x0010d80401007387 */ /* 0x0009e20000100800 */
[----:B-1----:R-:W-:-:S02]  /*1b40*/  VIADD R12, R0, 0x2f ;  /* 0x0000002f000c7836 */ /* 0x002fc40000000000 */
[C---:B--2---:R-:W-:Y:S01]  /*1b50*/  IMAD.HI.U32 R5, R9.reuse, R2, RZ ;  /* 0x0000000209057227 */ /* 0x044fe200078e00ff */
[----:B------:R-:W-:Y:S01]  /*1b60*/  STL [R1+0x1128], R11 ;  /* 0x0011280b01007387 */ /* 0x000fe20000100800 */
[----:B0-----:R-:W-:Y:S02]  /*1b70*/  IABS R3, R7 ;  /* 0x0000000700037213 */ /* 0x001fe40000000000 */
[----:B------:R-:W-:Y:S01]  /*1b80*/  IMAD.MOV R5, RZ, RZ, -R5 ;  /* 0x000000ffff057224 */ /* 0x000fe200078e0a05 */
[----:B------:R-:W-:Y:S01]  /*1b90*/  STL [R1+0x1124], R7 ;  /* 0x0011240701007387 */ /* 0x000fe20000100800 */
[----:B------:R-:W-:Y:S02]  /*1ba0*/  VIADD R13, R0, 0x36 ;  /* 0x00000036000d7836 */ /* 0x000fe40000000000 */
[----:B------:R-:W-:Y:S02]  /*1bb0*/  IMAD R2, R8, R5, R2 ;  /* 0x0000000508027224 */ /* 0x000fe400078e0202 */
[----:B----4-:R-:W-:-:S03]  /*1bc0*/  IMAD.HI.U32 R4, R9, R63, RZ ;  /* 0x0000003f09047227 */ /* 0x010fc600078e00ff */
[----:B------:R0:W-:Y:S01]  /*1bd0*/  STL [R1+0x1c], R2 ;  /* 0x00001c0201007387 */ /* 0x0001e20000100800 */
[----:B------:R-:W-:Y:S02]  /*1be0*/  IMAD.MOV R4, RZ, RZ, -R4 ;  /* 0x000000ffff047224 */ /* 0x000fe400078e0a04 */
[C---:B------:R-:W-:Y:S01]  /*1bf0*/  IMAD.HI.U32 R5, R9.reuse, R20, RZ ;  /* 0x0000001409057227 */ /* 0x040fe200078e00ff */
[----:B------:R1:W-:Y:S03]  /*1c00*/  STL [R1+0x1104], R6 ;  /* 0x0011040601007387 */ /* 0x0003e60000100800 */
[----:B------:R-:W-:Y:S02]  /*1c10*/  IMAD R63, R8, R4, R63 ;  /* 0x00000004083f7224 */ /* 0x000fe400078e023f */
[----:B------:R-:W-:-:S04]  /*1c20*/  IMAD.HI.U32 R4, R9, R3, RZ ;  /* 0x0000000309047227 */ /* 0x000fc800078e00ff */
[----:B0-----:R-:W-:Y:S01]  /*1c30*/  IMAD.HI.U32 R2, R9, R64, RZ ;  /* 0x0000004009027227 */ /* 0x001fe200078e00ff */
[----:B-1----:R-:W-:-:S03]  /*1c40*/  IABS R6, R6 ;  /* 0x0000000600067213 */ /* 0x002fc60000000000 */
[----:B------:R-:W-:Y:S02]  /*1c50*/  IMAD.MOV R2, RZ, RZ, -R2 ;  /* 0x000000ffff027224 */ /* 0x000fe400078e0a02 */
[----:B------:R-:W-:Y:S02]  /*1c60*/  VIADD R7, R0, 0x2d ;  /* 0x0000002d00077836 */ /* 0x000fe40000000000 */
[----:B------:R-:W-:Y:S02]  /*1c70*/  IMAD.MOV R5, RZ, RZ, -R5 ;  /* 0x000000ffff057224 */ /* 0x000fe400078e0a05 */
[----:B------:R-:W-:Y:S01]  /*1c80*/  IMAD.MOV R4, RZ, RZ, -R4 ;  /* 0x000000ffff047224 */ /* 0x000fe200078e0a04 */
[----:B------:R0:W-:Y:S01]  /*1c90*/  STL [R1+0x1100], R7 ;  /* 0x0011000701007387 */ /* 0x0001e20000100800 */
[C---:B------:R-:W-:Y:S01]  /*1ca0*/  IMAD R64, R8.reuse, R2, R64 ;  /* 0x0000000208407224 */ /* 0x040fe200078e0240 */
[----:B------:R-:W-:Y:S01]  /*1cb0*/  IABS R2, R7 ;  /* 0x0000000700027213 */ /* 0x000fe20000000000 */
[----:B------:R-:W-:-:S02]  /*1cc0*/  IMAD R20, R8, R5, R20 ;  /* 0x0000000508147224 */ /* 0x000fc400078e0214 */
[----:B------:R-:W-:Y:S02]  /*1cd0*/  IMAD R3, R8, R4, R3 ;  /* 0x0000000408037224 */ /* 0x000fe400078e0203 */
[C---:B------:R-:W-:Y:S02]  /*1ce0*/  VIADD R5, R0.reuse, 0x2e ;  /* 0x0000002e00057836 */ /* 0x040fe40000000000 */
[C---:B------:R-:W-:Y:S01]  /*1cf0*/  IMAD.HI.U32 R4, R9.reuse, R2, RZ ;  /* 0x0000000209047227 */ /* 0x040fe200078e00ff */
[----:B------:R1:W-:Y:S03]  /*1d00*/  STL [R1+0x20], R3 ;  /* 0x0000200301007387 */ /* 0x0003e60000100800 */
[----:B0-----:R-:W-:Y:S01]  /*1d10*/  IMAD.HI.U32 R7, R9, R6, RZ ;  /* 0x0000000609077227 */ /* 0x001fe200078e00ff */
[----:B------:R0:W-:Y:S03]  /*1d20*/  STL [R1+0x10d4], R5 ;  /* 0x0010d40501007387 */ /* 0x0001e60000100800 */
[----:B------:R-:W-:Y:S01]  /*1d30*/  IMAD.MOV R7, RZ, RZ, -R7 ;  /* 0x000000ffff077224 */ /* 0x000fe200078e0a07 */
[----:B------:R-:W-:Y:S01]  /*1d40*/  STL [R1+0x10d0], R12 ;  /* 0x0010d00c01007387 */ /* 0x000fe20000100800 */
[----:B------:R-:W-:Y:S01]  /*1d50*/  VIADD R11, R0, 0x30 ;  /* 0x00000030000b7836 */ /* 0x000fe20000000000 */
[----:B-1----:R-:W-:Y:S01]  /*1d60*/  IABS R3, R12 ;  /* 0x0000000c00037213 */ /* 0x002fe20000000000 */
[----:B------:R-:W-:-:S02]  /*1d70*/  IMAD R6, R8, R7, R6 ;  /* 0x0000000708067224 */ /* 0x000fc400078e0206 */
[----:B------:R-:W-:Y:S01]  /*1d80*/  IMAD.MOV R4, RZ, RZ, -R4 ;  /* 0x000000ffff047224 */ /* 0x000fe200078e0a04 */
[----:B0-----:R-:W-:Y:S01]  /*1d90*/  IABS R5, R5 ;  /* 0x0000000500057213 */ /* 0x001fe20000000000 */
[----:B------:R0:W-:Y:S01]  /*1da0*/  STL [R1+0x10f0], R11 ;  /* 0x0010f00b01007387 */ /* 0x0001e20000100800 */
[----:B------:R-:W-:Y:S01]  /*1db0*/  IABS R65, R11 ;  /* 0x0000000b00417213 */ /* 0x000fe20000000000 */
[----:B------:R-:W-:Y:S02]  /*1dc0*/  IMAD R2, R8, R4, R2 ;  /* 0x0000000408027224 */ /* 0x000fe400078e0202 */
[----:B------:R1:W-:Y:S01]  /*1dd0*/  STL [R1+0x24], R6 ;  /* 0x0000240601007387 */ /* 0x0003e20000100800 */
[----:B------:R-:W-:-:S03]  /*1de0*/  IMAD.HI.U32 R4, R9, R3, RZ ;  /* 0x0000000309047227 */ /* 0x000fc600078e00ff */
[----:B------:R-:W-:Y:S01]  /*1df0*/  STL [R1+0x28], R2 ;  /* 0x0000280201007387 */ /* 0x000fe20000100800 */
[----:B------:R-:W-:Y:S02]  /*1e00*/  IMAD.MOV R4, RZ, RZ, -R4 ;  /* 0x000000ffff047224 */ /* 0x000fe400078e0a04 */
[C---:B0-----:R-:W-:Y:S02]  /*1e10*/  VIADD R11, R0.reuse, 0x31 ;  /* 0x00000031000b7836 */ /* 0x041fe40000000000 */
[----:B------:R-:W-:Y:S02]  /*1e20*/  VIADD R7, R0, 0x32 ;  /* 0x0000003200077836 */ /* 0x000fe40000000000 */
[----:B-1----:R-:W-:Y:S01]  /*1e30*/  IMAD.HI.U32 R6, R9, R5, RZ ;  /* 0x0000000509067227 */ /* 0x002fe200078e00ff */
[----:B------:R0:W-:Y:S01]  /*1e40*/  STL [R1+0x10b8], R11 ;  /* 0x0010b80b01007387 */ /* 0x0001e20000100800 */
[----:B------:R-:W-:Y:S02]  /*1e50*/  IABS R66, R11 ;  /* 0x0000000b00427213 */ /* 0x000fe40000000000 */
[----:B------:R-:W-:Y:S01]  /*1e60*/  IMAD.MOV R6, RZ, RZ, -R6 ;  /* 0x000000ffff067224 */ /* 0x000fe200078e0a06 */
[----:B------:R1:W-:Y:S01]  /*1e70*/  STL [R1+0x10c0], R7 ;  /* 0x0010c00701007387 */ /* 0x0003e20000100800 */
[C---:B------:R-:W-:Y:S01]  /*1e80*/  IMAD R3, R8.reuse, R4, R3 ;  /* 0x0000000408037224 */ /* 0x040fe200078e0203 */
[----:B------:R-:W-:Y:S01]  /*1e90*/  IABS R19, R7 ;  /* 0x0000000700137213 */ /* 0x000fe20000000000 */
[----:B------:R-:W-:-:S02]  /*1ea0*/  IMAD R5, R8, R6, R5 ;  /* 0x0000000608057224 */ /* 0x000fc400078e0205 */
[C---:B------:R-:W-:Y:S02]  /*1eb0*/  VIADD R6, R0.reuse, 0x34 ;  /* 0x0000003400067836 */ /* 0x040fe40000000000 */
[----:B0-----:R-:W-:Y:S01]  /*1ec0*/  VIADD R11, R0, 0x33 ;  /* 0x00000033000b7836 */ /* 0x001fe20000000000 */
[----:B------:R0:W-:Y:S01]  /*1ed0*/  STL [R1+0x2c], R5 ;  /* 0x00002c0501007387 */ /* 0x0001e20000100800 */
[----:B------:R-:W-:-:S03]  /*1ee0*/  IMAD.HI.U32 R2, R9, R65, RZ ;  /* 0x0000004109027227 */ /* 0x000fc600078e00ff */
[----:B------:R2:W-:Y:S01]  /*1ef0*/  STL [R1+0x40], R3 ;  /* 0x0000400301007387 */ /* 0x0005e20000100800 */
[----:B------:R-:W-:Y:S01]  /*1f00*/  IMAD.MOV R2, RZ, RZ, -R2 ;  /* 0x000000ffff027224 */ /* 0x000fe200078e0a02 */
[----:B------:R-:W-:Y:S01]  /*1f10*/  IABS R4, R11 ;  /* 0x0000000b00047213 */ /* 0x000fe20000000000 */
[----:B-1----:R-:W-:Y:S01]  /*1f20*/  VIADD R7, R0, 0x35 ;  /* 0x0000003500077836 */ /* 0x002fe20000000000 */
[----:B------:R-:W-:Y:S01]  /*1f30*/  STL [R1+0x1080], R11 ;  /* 0x0010800b01007387 */ /* 0x000fe20000100800 */
[----:B------:R-:W-:Y:S02]  /*1f40*/  IMAD R65, R8, R2, R65 ;  /* 0x0000000208417224 */ /* 0x000fe400078e0241 */
[C---:B0-----:R-:W-:Y:S01]  /*1f50*/  IMAD.HI.U32 R5, R9.reuse, R66, RZ ;  /* 0x0000004209057227 */ /* 0x041fe200078e00ff */
[----:B------:R0:W-:Y:S01]  /*1f60*/  STL [R1+0x1098], R6 ;  /* 0x0010980601007387 */ /* 0x0001e20000100800 */
[----:B------:R-:W-:Y:S02]  /*1f70*/  IABS R2, R7 ;  /* 0x0000000700027213 */ /* 0x000fe40000000000 */
[C---:B------:R-:W-:Y:S01]  /*1f80*/  IMAD.HI.U32 R12, R9.reuse, R4, RZ ;  /* 0x00000004090c7227 */ /* 0x040fe200078e00ff */
[----:B------:R1:W-:Y:S03]  /*1f90*/  STL [R1+0x1094], R7 ;  /* 0x0010940701007387 */ /* 0x0003e60000100800 */
[----:B--2---:R-:W-:Y:S01]  /*1fa0*/  IMAD.HI.U32 R3, R9, R19, RZ ;  /* 0x0000001309037227 */ /* 0x004fe200078e00ff */
[----:B------:R-:W-:Y:S01]  /*1fb0*/  STL [R1+0x106c], R13 ;  /* 0x00106c0d01007387 */ /* 0x000fe20000100800 */
[----:B0-----:R-:W-:-:S02]  /*1fc0*/  IABS R6, R6 ;  /* 0x0000000600067213 */ /* 0x001fc40000000000 */
[----:B------:R-:W-:Y:S02]  /*1fd0*/  IMAD.MOV R5, RZ, RZ, -R5 ;  /* 0x000000ffff057224 */ /* 0x000fe400078e0a05 */
[----:B------:R-:W-:Y:S02]  /*1fe0*/  IMAD.MOV R12, RZ, RZ, -R12 ;  /* 0x000000ffff0c7224 */ /* 0x000fe400078e0a0c */
[----:B-1----:R-:W-:-:S04]  /*1ff0*/  IMAD.HI.U32 R7, R9, R6, RZ ;  /* 0x0000000609077227 */ /* 0x002fc800078e00ff */
[----:B------:R-:W-:Y:S02]  /*2000*/  IMAD.MOV R3, RZ, RZ, -R3 ;  /* 0x000000ffff037224 */ /* 0x000fe400078e0a03 */
[----:B------:R-:W-:Y:S02]  /*2010*/  IMAD.MOV R7, RZ, RZ, -R7 ;  /* 0x000000ffff077224 */ /* 0x000fe400078e0a07 */
[----:B------:R-:W-:Y:S02]  /*2020*/  IMAD R66, R8, R5, R66 ;  /* 0x0000000508427224 */ /* 0x000fe400078e0242 */
[----:B------:R-:W-:Y:S02]  /*2030*/  VIADD R11, R0, 0x37 ;  /* 0x00000037000b7836 */ /* 0x000fe40000000000 */
[----:B------:R-:W-:-:S03]  /*2040*/  IMAD.HI.U32 R5, R9, R2, RZ ;  /* 0x0000000209057227 */ /* 0x000fc600078e00ff */
[----:B------:R-:W-:Y:S01]  /*2050*/  STL [R1+0x1064], R11 ;  /* 0x0010640b01007387 */ /* 0x000fe20000100800 */
[C---:B------:R-:W-:Y:S01]  /*2060*/  IMAD R12, R8.reuse, R12, R4 ;  /* 0x0000000c080c7224 */ /* 0x040fe200078e0204 */
[----:B------:R-:W-:Y:S01]  /*2070*/  IABS R4, R11 ;  /* 0x0000000b00047213 */ /* 0x000fe20000000000 */
[C---:B------:R-:W-:Y:S01]  /*2080*/  IMAD R19, R8.reuse, R3, R19 ;  /* 0x0000000308137224 */ /* 0x040fe200078e0213 */
[----:B------:R-:W-:Y:S01]  /*2090*/  IABS R3, R13 ;  /* 0x0000000d00037213 */ /* 0x000fe20000000000 */
[----:B------:R-:W-:Y:S01]  /*20a0*/  IMAD R6, R8, R7, R6 ;  /* 0x0000000708067224 */ /* 0x000fe200078e0206 */
[----:B------:R0:W-:Y:S01]  /*20b0*/  STL [R1+0x30], R12 ;  /* 0x0000300c01007387 */ /* 0x0001e20000100800 */
[----:B------:R-:W-:Y:S02]  /*20c0*/  IMAD.MOV R5, RZ, RZ, -R5 ;  /* 0x000000ffff057224 */ /* 0x000fe400078e0a05 */
[----:B------:R-:W-:Y:S01]  /*20d0*/  VIADD R7, R0, 0x3a ;  /* 0x0000003a00077836 */ /* 0x000fe20000000000 */
[----:B------:R1:W-:Y:S01]  /*20e0*/  STL [R1+0x44], R6 ;  /* 0x0000440601007387 */ /* 0x0003e20000100800 */
[----:B------:R-:W-:-:S02]  /*20f0*/  IMAD R2, R8, R5, R2 ;  /* 0x0000000508027224 */ /* 0x000fc400078e0202 */
[----:B------:R-:W-:-:S03]  /*2100*/  IMAD.HI.U32 R5, R9, R4, RZ ;  /* 0x0000000409057227 */ /* 0x000fc600078e00ff */
[----:B------:R2:W-:Y:S01]  /*2110*/  STL [R1+0x54], R2 ;  /* 0x0000540201007387 */ /* 0x0005e20000100800 */
[C---:B0-----:R-:W-:Y:S02]  /*2120*/  VIADD R12, R0.reuse, 0x38 ;  /* 0x00000038000c7836 */ /* 0x041fe40000000000 */
[----:B------:R-:W-:Y:S02]  /*2130*/  VIADD R11, R0, 0x39 ;  /* 0x00000039000b7836 */ /* 0x000fe40000000000 */
[----:B-1----:R-:W-:Y:S01]  /*2140*/  IMAD.HI.U32 R6, R9, R3, RZ ;  /* 0x0000000309067227 */ /* 0x002fe200078e00ff */
[----:B------:R-:W-:Y:S01]  /*2150*/  STL [R1+0x1044], R12 ;  /* 0x0010440c01007387 */ /* 0x000fe20000100800 */
[----:B------:R-:W-:Y:S02]  /*2160*/  IABS R67, R12 ;  /* 0x0000000c00437213 */ /* 0x000fe40000000000 */
[----:B------:R-:W-:Y:S01]  /*2170*/  IMAD.MOV R6, RZ, RZ, -R6 ;  /* 0x000000ffff067224 */ /* 0x000fe200078e0a06 */
[----:B------:R-:W-:Y:S01]  /*2180*/  IABS R68, R11 ;  /* 0x0000000b00447213 */ /* 0x000fe20000000000 */
[----:B------:R-:W-:Y:S01]  /*2190*/  IMAD.MOV R5, RZ, RZ, -R5 ;  /* 0x000000ffff057224 */ /* 0x000fe200078e0a05 */
[----:B--2---:R-:W-:Y:S01]  /*21a0*/  IABS R2, R7 ;  /* 0x0000000700027213 */ /* 0x004fe20000000000 */
[C---:B------:R-:W-:Y:S01]  /*21b0*/  IMAD R3, R8.reuse, R6, R3 ;  /* 0x0000000608037224 */ /* 0x040fe200078e0203 */
[----:B------:R-:W-:Y:S01]  /*21c0*/  STL [R1+0x103c], R11 ;  /* 0x00103c0b01007387 */ /* 0x000fe20000100800 */
[----:B------:R-:W-:-:S02]  /*21d0*/  IMAD R4, R8, R5, R4 ;  /* 0x0000000508047224 */ /* 0x000fc400078e0204 */
[----:B------:R-:W-:Y:S01]  /*21e0*/  IMAD.HI.U32 R5, R9, R68, RZ ;  /* 0x0000004409057227 */ /* 0x000fe200078e00ff */
[----:B------:R0:W-:Y:S03]  /*21f0*/  STL [R1+0x1054], R7 ;  /* 0x0010540701007387 */ /* 0x0001e60000100800 */
[----:B------:R-:W-:Y:S01]  /*2200*/  IMAD.MOV R5, RZ, RZ, -R5 ;  /* 0x000000ffff057224 */ /* 0x000fe200078e0a05 */
[----:B------:R1:W-:Y:S01]  /*2210*/  STL [R1+0x5c], R3 ;  /* 0x00005c0301007387 */ /* 0x0003e20000100800 */
[----:B------:R-:W-:Y:S02]  /*2220*/  VIADD R6, R0, 0x3c ;  /* 0x0000003c00067836 */ /* 0x000fe40000000000 */
[----:B------:R-:W-:Y:S01]  /*2230*/  IMAD R68, R8, R5, R68 ;  /* 0x0000000508447224 */ /* 0x000fe200078e0244 */
[----:B------:R2:W-:Y:S01]  /*2240*/  STL [R1+0x8c], R4 ;  /* 0x00008c0401007387 */ /* 0x0005e20000100800 */
[----:B------:R-:W-:-:S02]  /*2250*/  VIADD R5, R0, 0x3d ;  /* 0x0000003d00057836 */ /* 0x000fc40000000000 */
[C---:B0-----:R-:W-:Y:S02]  /*2260*/  VIADD R7, R0.reuse, 0x3b ;  /* 0x0000003b00077836 */ /* 0x041fe40000000000 */
[----:B------:R-:W-:Y:S02]  /*2270*/  VIADD R13, R0, 0x3e ;  /* 0x0000003e000d7836 */ /* 0x000fe40000000000 */
[C---:B-1----:R-:W-:Y:S01]  /*2280*/  IMAD.HI.U32 R3, R9.reuse, R67, RZ ;  /* 0x0000004309037227 */ /* 0x042fe200078e00ff */
[----:B------:R0:W-:Y:S03]  /*2290*/  STL [R1+0x100c], R7 ;  /* 0x00100c0701007387 */ /* 0x0001e60000100800 */
[----:B--2---:R-:W-:Y:S01]  /*22a0*/  IMAD.HI.U32 R4, R9, R2, RZ ;  /* 0x0000000209047227 */ /* 0x004fe200078e00ff */
[----:B------:R1:W-:Y:S03]  /*22b0*/  STL [R1+0x1014], R6 ;  /* 0x0010140601007387 */ /* 0x0003e60000100800 */
[----:B------:R-:W-:-:S02]  /*22c0*/  IMAD.MOV R4, RZ, RZ, -R4 ;  /* 0x000000ffff047224 */ /* 0x000fc400078e0a04 */
[----:B------:R-:W-:Y:S01]  /*22d0*/  IMAD.MOV R3, RZ, RZ, -R3 ;  /* 0x000000ffff037224 */ /* 0x000fe200078e0a03 */
[----:B0-----:R-:W-:Y:S01]  /*22e0*/  IABS R7, R7 ;  /* 0x0000000700077213 */ /* 0x001fe20000000000 */
[C---:B------:R-:W-:Y:S01]  /*22f0*/  IMAD R2, R8.reuse, R4, R2 ;  /* 0x0000000408027224 */ /* 0x040fe200078e0202 */
[----:B------:R-:W-:Y:S01]  /*2300*/  IABS R4, R13 ;  /* 0x0000000d00047213 */ /* 0x000fe20000000000 */
[----:B------:R-:W-:Y:S01]  /*2310*/  IMAD R67, R8, R3, R67 ;  /* 0x0000000308437224 */ /* 0x000fe200078e0243 */
[----:B------:R-:W-:Y:S01]  /*2320*/  IABS R3, R6 ;  /* 0x0000000600037213 */ /* 0x000fe20000000000 */
[----:B------:R-:W-:Y:S01]  /*2330*/  IMAD.HI.U32 R12, R9, R7, RZ ;  /* 0x00000007090c7227 */ /* 0x000fe200078e00ff */
[----:B------:R0:W-:Y:S01]  /*2340*/  STL [R1+0x90], R2 ;  /* 0x0000900201007387 */ /* 0x0001e20000100800 */
[----:B-1----:R-:W-:Y:S02]  /*2350*/  IABS R6, R5 ;  /* 0x0000000500067213 */ /* 0x002fe40000000000 */
[----:B------:R-:W-:Y:S01]  /*2360*/  IMAD.MOV R12, RZ, RZ, -R12 ;  /* 0x000000ffff0c7224 */ /* 0x000fe200078e0a0c */
[----:B------:R1:W-:Y:S01]  /*2370*/  STL [R1+0xfe0], R5 ;  /* 0x000fe00501007387 */ /* 0x0003e20000100800 */
[----:B------:R-:W-:-:S02]  /*2380*/  VIADD R11, R0, 0x3f ;  /* 0x0000003f000b7836 */ /* 0x000fc40000000000 */
[----:B------:R-:W-:Y:S01]  /*2390*/  IMAD R7, R8, R12, R7 ;  /* 0x0000000c08077224 */ /* 0x000fe200078e0207 */
[----:B------:R2:W-:Y:S01]  /*23a0*/  STL [R1+0xffc], R13 ;  /* 0x000ffc0d01007387 */ /* 0x0005e20000100800 */
[C---:B------:R-:W-:Y:S01]  /*23b0*/  VIADD R12, R0.reuse, 0x40 ;  /* 0x00000040000c7836 */ /* 0x040fe20000000000 */
[----:B0-----:R-:W-:Y:S01]  /*23c0*/  IABS R2, R11 ;  /* 0x0000000b00027213 */ /* 0x001fe20000000000 */
[C---:B------:R-:W-:Y:S01]  /*23d0*/  VIADD R36, R0.reuse, 0xb0 ;  /* 0x000000b000247836 */ /* 0x040fe20000000000 */
[----:B------:R-:W-:Y:S01]  /*23e0*/  STL [R1+0xff8], R11 ;  /* 0x000ff80b01007387 */ /* 0x000fe20000100800 */
[----:B------:R-:W-:Y:S01]  /*23f0*/  VIADD R35, R0, 0xb1 ;  /* 0x000000b100237836 */ /* 0x000fe20000000000 */
[----:B------:R-:W-:Y:S01]  /*2400*/  IABS R69, R12 ;  /* 0x0000000c00457213 */ /* 0x000fe20000000000 */
[----:B-1----:R-:W-:Y:S01]  /*2410*/  IMAD.HI.U32 R5, R9, R3, RZ ;  /* 0x0000000309057227 */ /* 0x002fe200078e00ff */
[----:B------:R0:W-:Y:S01]  /*2420*/  STL [R1+0xb0], R7 ;  /* 0x0000b00701007387 */ /* 0x0001e20000100800 */
[----:B------:R-:W-:-:S02]  /*2430*/  IABS R54, R36 ;  /* 0x0000002400367213 */ /* 0x000fc40000000000 */
[----:B------:R-:W-:Y:S01]  /*2440*/  IMAD.MOV R5, RZ, RZ, -R5 ;  /* 0x000000ffff057224 */ /* 0x000fe200078e0a05 */
[----:B------:R-:W-:Y:S01]  /*2450*/  IABS R55, R35 ;  /* 0x0000002300377213 */ /* 0x000fe20000000000 */
[----:B--2---:R-:W-:Y:S02]  /*2460*/  VIADD R13, R0, 0x45 ;  /* 0x00000045000d7836 */ /* 0x004fe40000000000 */
[----:B------:R-:W-:Y:S02]  /*2470*/  IMAD R3, R8, R5, R3 ;  /* 0x0000000508037224 */ /* 0x000fe400078e0203 */
[----:B------:R-:W-:-:S03]  /*2480*/  IMAD.HI.U32 R5, R9, R4, RZ ;  /* 0x0000000409057227 */ /* 0x000fc600078e00ff */
[----:B------:R1:W-:Y:S01]  /*2490*/  STL [R1+0xb4], R3 ;  /* 0x0000b40301007387 */ /* 0x0003e20000100800 */
[----:B0-----:R-:W-:-:S03]  /*24a0*/  IMAD.HI.U32 R7, R9, R6, RZ ;  /* 0x0000000609077227 */ /* 0x001fc600078e00ff */
[----:B------:R-:W-:Y:S01]  /*24b0*/  STL [R1+0xfd8], R12 ;  /* 0x000fd80c01007387 */ /* 0x000fe20000100800 */
[----:B------:R-:W-:Y:S02]  /*24c0*/  IMAD.MOV R7, RZ, RZ, -R7 ;  /* 0x000000ffff077224 */ /* 0x000fe400078e0a07 */
[----:B------:R-:W-:Y:S02]  /*24d0*/  VIADD R11, R0, 0x41 ;  /* 0x00000041000b7836 */ /* 0x000fe40000000000 */
[----:B------:R-:W-:Y:S02]  /*24e0*/  IMAD.MOV R5, RZ, RZ, -R5 ;  /* 0x000000ffff057224 */ /* 0x000fe400078e0a05 */
[----:B-1----:R-:W-:Y:S01]  /*24f0*/  IMAD.HI.U32 R3, R9, R2, RZ ;  /* 0x0000000209037227 */ /* 0x002fe200078e00ff */
[----:B------:R0:W-:Y:S01]  /*2500*/  STL [R1+0xfdc], R11 ;  /* 0x000fdc0b01007387 */ /* 0x0001e20000100800 */
[----:B------:R-:W-:Y:S02]  /*2510*/  IABS R70, R11 ;  /* 0x0000000b00467213 */ /* 0x000fe40000000000 */
[----:B------:R-:W-:-:S02]  /*2520*/  IMAD.MOV R3, RZ, RZ, -R3 ;  /* 0x000000ffff037224 */ /* 0x000fc400078e0a03 */
[C---:B------:R-:W-:Y:S02]  /*2530*/  IMAD R6, R8.reuse, R7, R6 ;  /* 0x0000000708067224 */ /* 0x040fe400078e0206 */
[C---:B------:R-:W-:Y:S02]  /*2540*/  IMAD R5, R8.reuse, R5, R4 ;  /* 0x0000000508057224 */ /* 0x040fe400078e0204 */
[----:B------:R-:W-:Y:S01]  /*2550*/  IMAD R2, R8, R3, R2 ;  /* 0x0000000308027224 */ /* 0x000fe200078e0202 */
[----:B------:R1:W-:Y:S01]  /*2560*/  STL [R1+0xd4], R6 ;  /* 0x0000d40601007387 */ /* 0x0003e20000100800 */
[C---:B------:R-:W-:Y:S02]  /*2570*/  VIADD R4, R0.reuse, 0x42 ;  /* 0x0000004200047836 */ /* 0x040fe40000000000 */
[C---:B------:R-:W-:Y:S01]  /*2580*/  VIADD R7, R0.reuse, 0x44 ;  /* 0x0000004400077836 */ /* 0x040fe20000000000 */
[----:B------:R2:W-:Y:S01]  /*2590*/  STL [R1+0xe0], R5 ;  /* 0x0000e00501007387 */ /* 0x0005e20000100800 */
[----:B0-----:R-:W-:-:S02]  /*25a0*/  VIADD R11, R0, 0x46 ;  /* 0x00000046000b7836 */ /* 0x001fc40000000000 */
[C---:B------:R-:W-:Y:S01]  /*25b0*/  VIADD R34, R0.reuse, 0xb8 ;  /* 0x000000b800227836 */ /* 0x040fe20000000000 */
[----:B------:R0:W-:Y:S01]  /*25c0*/  STL [R1+0x108], R2 ;  /* 0x0001080201007387 */ /* 0x0001e20000100800 */
[----:B------:R-:W-:Y:S01]  /*25d0*/  IABS R3, R7 ;  /* 0x0000000700037213 */ /* 0x000fe20000000000 */
[C---:B-1----:R-:W-:Y:S02]  /*25e0*/  VIADD R6, R0.reuse, 0x43 ;  /* 0x0000004300067836 */ /* 0x042fe40000000000 */
[----:B------:R1:W-:Y:S01]  /*25f0*/  STL [R1+0xfc4], R4 ;  /* 0x000fc40401007387 */ /* 0x0003e20000100800 */
[----:B------:R-:W-:Y:S01]  /*2600*/  VIADD R33, R0, 0xb9 ;  /* 0x000000b900217836 */ /* 0x000fe20000000000 */
[----:B------:R-:W-:Y:S01]  /*2610*/  IABS R56, R34 ;  /* 0x0000002200387213 */ /* 0x000fe20000000000 */
[----:B--2---:R-:W-:Y:S01]  /*2620*/  IMAD.HI.U32 R5, R9, R69, RZ ;  /* 0x0000004509057227 */ /* 0x004fe200078e00ff */
[----:B------:R2:W-:Y:S01]  /*2630*/  STL [R1+0xfc0], R6 ;  /* 0x000fc00601007387 */ /* 0x0005e20000100800 */
[----:B0-----:R-:W-:-:S02]  /*2640*/  IABS R2, R4 ;  /* 0x0000000400027213 */ /* 0x001fc40000000000 */
[----:B------:R-:W-:Y:S01]  /*2650*/  IMAD.MOV R5, RZ, RZ, -R5 ;  /* 0x000000ffff057224 */ /* 0x000fe200078e0a05 */
[----:B------:R0:W-:Y:S01]  /*2660*/  STL [R1+0x1020], R7 ;  /* 0x0010200701007387 */ /* 0x0001e20000100800 */
[----:B------:R-:W-:Y:S01]  /*2670*/  IABS R57, R33 ;  /* 0x0000002100397213 */ /* 0x000fe20000000000 */
[C---:B-1----:R-:W-:Y:S02]  /*2680*/  IMAD.HI.U32 R4, R9.reuse, R70, RZ ;  /* 0x0000004609047227 */ /* 0x042fe400078e00ff */
[----:B------:R-:W-:Y:S01]  /*2690*/  STL [R1+0xff0], R13 ;  /* 0x000ff00d01007387 */ /* 0x000fe20000100800 */
[----:B--2---:R-:W-:Y:S01]  /*26a0*/  IABS R6, R6 ;  /* 0x0000000600067213 */ /* 0x004fe20000000000 */
[C---:B------:R-:W-:Y:S02]  /*26b0*/  IMAD.HI.U32 R12, R9.reuse, R2, RZ ;  /* 0x00000002090c7227 */ /* 0x040fe400078e00ff */
[----:B------:R1:W-:Y:S02]  /*26c0*/  STL [R1+0xff4], R11 ;  /* 0x000ff40b01007387 */ /* 0x0003e40000100800 */
[----:B0-----:R-:W-:-:S04]  /*26d0*/  IMAD.HI.U32 R7, R9, R6, RZ ;  /* 0x0000000609077227 */ /* 0x001fc800078e00ff */
[----:B------:R-:W-:Y:S02]  /*26e0*/  IMAD.MOV R12, RZ, RZ, -R12 ;  /* 0x000000ffff0c7224 */ /* 0x000fe400078e0a0c */
[----:B------:R-:W-:Y:S02]  /*26f0*/  IMAD.MOV R4, RZ, RZ, -R4 ;  /* 0x000000ffff047224 */ /* 0x000fe400078e0a04 */
[----:B------:R-:W-:Y:S02]  /*2700*/  IMAD.MOV R7, RZ, RZ, -R7 ;  /* 0x000000ffff077224 */ /* 0x000fe400078e0a07 */
[C---:B------:R-:W-:Y:S01]  /*2710*/  IMAD R12, R8.reuse, R12, R2 ;  /* 0x0000000c080c7224 */ /* 0x040fe200078e0202 */
[----:B------:R-:W-:Y:S01]  /*2720*/  IABS R2, R11 ;  /* 0x0000000b00027213 */ /* 0x000fe20000000000 */
[C---:B------:R-:W-:Y:S01]  /*2730*/  IMAD R69, R8.reuse, R5, R69 ;  /* 0x0000000508457224 */ /* 0x040fe200078e0245 */
[----:B------:R-:W-:Y:S01]  /*2740*/  IABS R5, R13 ;  /* 0x0000000d00057213 */ /* 0x000fe20000000000 */
[C---:B------:R-:W-:Y:S01]  /*2750*/  IMAD R70, R8.reuse, R4, R70 ;  /* 0x0000000408467224 */ /* 0x040fe200078e0246 */
[----:B------:R0:W-:Y:S01]  /*2760*/  STL [R1+0x110], R12 ;  /* 0x0001100c01007387 */ /* 0x0001e20000100800 */
[----:B------:R-:W-:-:S02]  /*2770*/  IMAD R6, R8, R7, R6 ;  /* 0x0000000708067224 */ /* 0x000fc400078e0206 */
[----:B------:R-:W-:-:S03]  /*2780*/  IMAD.HI.U32 R4, R9, R3, RZ ;  /* 0x0000000309047227 */ /* 0x000fc600078e00ff */
[----:B------:R2:W-:Y:S01]  /*2790*/  STL [R1+0x12c], R6 ;  /* 0x00012c0601007387 */ /* 0x0005e20000100800 */
[----:B------:R-:W-:Y:S02]  /*27a0*/  IMAD.MOV R4, RZ, RZ, -R4 ;  /* 0x000000ffff047224 */ /* 0x000fe400078e0a04 */
[----:B-1----:R-:W-:Y:S02]  /*27b0*/  VIADD R11, R0, 0x48 ;  /* 0x00000048000b7836 */ /* 0x002fe40000000000 */
[----:B------:R-:W-:Y:S02]  /*27c0*/  IMAD R3, R8, R4, R3 ;  /* 0x0000000408037224 */ /* 0x000fe400078e0203 */
[C---:B0-----:R-:W-:Y:S01]  /*27d0*/  VIADD R12, R0.reuse, 0x47 ;  /* 0x00000047000c7836 */ /* 0x041fe20000000000 */
[----:B------:R-:W-:Y:S01]  /*27e0*/  IABS R71, R11 ;  /* 0x0000000b00477213 */ /* 0x000fe20000000000 */
[C---:B------:R-:W-:Y:S01]  /*27f0*/  IMAD.HI.U32 R4, R9.reuse, R2, RZ ;  /* 0x0000000209047227 */ /* 0x040fe200078e00ff */
[----:B------:R0:W-:Y:S03]  /*2800*/  STL [R1+0x144], R3 ;  /* 0x0001440301007387 */ /* 0x0001e60000100800 */
[----:B--2---:R-:W-:Y:S01]  /*2810*/  IMAD.HI.U32 R6, R9, R5, RZ ;  /* 0x0000000509067227 */ /* 0x004fe200078e00ff */
[----:B------:R-:W-:Y:S03]  /*2820*/  STL [R1+0xfcc], R12 ;  /* 0x000fcc0c01007387 */ /* 0x000fe60000100800 */
[----:B------:R-:W-:Y:S01]  /*2830*/  IMAD.MOV R6, RZ, RZ, -R6 ;  /* 0x000000ffff067224 */ /* 0x000fe200078e0a06 */
[----:B------:R-:W-:Y:S01]  /*2840*/  STL [R1+0xfc8], R11 ;  /* 0x000fc80b01007387 */ /* 0x000fe20000100800 */
[----:B------:R-:W-:Y:S01]  /*2850*/  VIADD R7, R0, 0x49 ;  /* 0x0000004900077836 */ /* 0x000fe20000000000 */
[----:B0-----:R-:W-:Y:S01]  /*2860*/  IABS R3, R12 ;  /* 0x0000000c00037213 */ /* 0x001fe20000000000 */
[----:B------:R-:W-:-:S02]  /*2870*/  IMAD R5, R8, R6, R5 ;  /* 0x0000000608057224 */ /* 0x000fc400078e0205 */
[----:B------:R-:W-:Y:S01]  /*2880*/  IMAD.MOV R4, RZ, RZ, -R4 ;  /* 0x000000ffff047224 */ /* 0x000fe200078e0a04 */
[----:B------:R0:W-:Y:S01]  /*2890*/  STL [R1+0x1008], R7 ;  /* 0x0010080701007387 */ /* 0x0001e20000100800 */
[----:B------:R-:W-:Y:S01]  /*28a0*/  VIADD R6, R0, 0x4a ;  /* 0x0000004a00067836 */ /* 0x000fe20000000000 */
[----:B------:R-:W-:Y:S01]  /*28b0*/  IABS R72, R7 ;  /* 0x0000000700487213 */ /* 0x000fe20000000000 */
[----:B------:R-:W-:Y:S01]  /*28c0*/  IMAD R2, R8, R4, R2 ;  /* 0x0000000408027224 */ /* 0x000fe200078e0202 */
[----:B------:R1:W-:Y:S01]  /*28d0*/  STL [R1+0x160], R5 ;  /* 0x0001600501007387 */ /* 0x0003e20000100800 */
[----:B------:R-:W-:-:S03]  /*28e0*/  IMAD.HI.U32 R4, R9, R71, RZ ;  /* 0x0000004709047227 */ /* 0x000fc600078e00ff */
[----:B------:R2:W-:Y:S01]  /*28f0*/  STL [R1+0x164], R2 ;  /* 0x0001640201007387 */ /* 0x0005e20000100800 */
[----:B------:R-:W-:Y:S02]  /*2900*/  IMAD.MOV R4, RZ, RZ, -R4 ;  /* 0x000000ffff047224 */ /* 0x000fe400078e0a04 */
[----:B0-----:R-:W-:Y:S01]  /*2910*/  VIADD R7, R0, 0x4b ;  /* 0x0000004b00077836 */ /* 0x001fe20000000000 */
[----:B------:R0:W-:Y:S01]  /*2920*/  STL [R1+0xfec], R6 ;  /* 0x000fec0601007387 */ /* 0x0001e20000100800 */
[----:B------:R-:W-:Y:S02]  /*2930*/  IMAD R71, R8, R4, R71 ;  /* 0x0000000408477224 */ /* 0x000fe400078e0247 */
[----:B-1----:R-:W-:Y:S01]  /*2940*/  IMAD.HI.U32 R5, R9, R3, RZ ;  /* 0x0000000309057227 */ /* 0x002fe200078e00ff */
[----:B------:R1:W-:Y:S03]  /*2950*/  STL [R1+0xfe8], R7 ;  /* 0x000fe80701007387 */ /* 0x0003e60000100800 */
[----:B------:R-:W-:-:S02]  /*2960*/  IMAD.MOV R5, RZ, RZ, -R5 ;  /* 0x000000ffff057224 */ /* 0x000fc400078e0a05 */
[----:B--2---:R-:W-:Y:S01]  /*2970*/  IMAD.HI.U32 R2, R9, R72, RZ ;  /* 0x0000004809027227 */ /* 0x004fe200078e00ff */
[----:B0-----:R-:W-:-:S03]  /*2980*/  IABS R6, R6 ;  /* 0x0000000600067213 */ /* 0x001fc60000000000 */
[----:B------:R-:W-:Y:S01]  /*2990*/  IMAD R5, R8, R5, R3 ;  /* 0x0000000508057224 */ /* 0x000fe200078e0203 */
[----:B------:R-:W-:Y:S01]  /*29a0*/  IABS R3, R7 ;  /* 0x0000000700037213 */ /* 0x000fe20000000000 */
[----:B------:R-:W-:-:S03]  /*29b0*/  IMAD.HI.U32 R12, R9, R6, RZ ;  /* 0x00000006090c7227 */ /* 0x000fc600078e00ff */
[----:B------:R0:W-:Y:S01]  /*29c0*/  STL [R1+0x18c], R5 ;  /* 0x00018c0501007387 */ /* 0x0001e20000100800 */
[C---:B-1----:R-:W-:Y:S02]  /*29d0*/  VIADD R7, R0.reuse, 0x4c ;  /* 0x0000004c00077836 */ /* 0x042fe40000000000 */
[----:B------:R-:W-:Y:S02]  /*29e0*/  IMAD.MOV R12, RZ, RZ, -R12 ;  /* 0x000000ffff0c7224 */ /* 0x000fe400078e0a0c */
[----:B------:R-:W-:Y:S01]  /*29f0*/  IMAD.MOV R2, RZ, RZ, -R2 ;  /* 0x000000ffff027224 */ /* 0x000fe200078e0a02 */
[----:B------:R1:W-:Y:S01]  /*2a00*/  STL [R1+0x102c], R7 ;  /* 0x00102c0701007387 */ /* 0x0003e20000100800 */
[----:B------:R-:W-:Y:S02]  /*2a10*/  VIADD R11, R0, 0x4e ;  /* 0x0000004e000b7836 */ /* 0x000fe40000000000 */
[----:B------:R-:W-:-:S04]  /*2a20*/  IMAD.HI.U32 R4, R9, R3, RZ ;  /* 0x0000000309047227 */ /* 0x000fc800078e00ff */
[----:B0-----:R-:W-:Y:S02]  /*2a30*/  VIADD R5, R0, 0x4d ;  /* 0x0000004d00057836 */ /* 0x001fe40000000000 */
[C---:B------:R-:W-:Y:S01]  /*2a40*/  IMAD R6, R8.reuse, R12, R6 ;  /* 0x0000000c08067224 */ /* 0x040fe200078e0206 */
[----:B-1----:R-:W-:Y:S01]  /*2a50*/  IABS R7, R7 ;  /* 0x0000000700077213 */ /* 0x002fe20000000000 */
[----:B------:R-:W-:Y:S01]  /*2a60*/  IMAD R72, R8, R2, R72 ;  /* 0x0000000208487224 */ /* 0x000fe200078e0248 */
[----:B------:R0:W-:Y:S01]  /*2a70*/  STL [R1+0x101c], R5 ;  /* 0x00101c0501007387 */ /* 0x0001e20000100800 */
[----:B------:R-:W-:Y:S01]  /*2a80*/  IABS R2, R11 ;  /* 0x0000000b00027213 */ /* 0x000fe20000000000 */
[----:B------:R-:W-:Y:S02]  /*2a90*/  IMAD.MOV R4, RZ, RZ, -R4 ;  /* 0x000000ffff047224 */ /* 0x000fe400078e0a04 */
[----:B------:R-:W-:Y:S01]  /*2aa0*/  STL [R1+0x1034], R11 ;  /* 0x0010340b01007387 */ /* 0x000fe20000100800 */
[----:B------:R-:W-:-:S03]  /*2ab0*/  IMAD.HI.U32 R12, R9, R7, RZ ;  /* 0x00000007090c7227 */ /* 0x000fc600078e00ff */
[----:B------:R1:W-:Y:S01]  /*2ac0*/  STL [R1+0x198], R6 ;  /* 0x0001980601007387 */ /* 0x0003e20000100800 */
[----:B------:R-:W-:Y:S01]  /*2ad0*/  IMAD R3, R8, R4, R3 ;  /* 0x0000000408037224 */ /* 0x000fe200078e0203 */
[----:B0-----:R-:W-:Y:S01]  /*2ae0*/  IABS R5, R5 ;  /* 0x0000000500057213 */ /* 0x001fe20000000000 */
[----:B------:R-:W-:-:S03]  /*2af0*/  IMAD.HI.U32 R4, R9, R2, RZ ;  /* 0x0000000209047227 */ /* 0x000fc600078e00ff */
[----:B------:R0:W-:Y:S01]  /*2b00*/  STL [R1+0x2e8], R3 ;  /* 0x0002e80301007387 */ /* 0x0001e20000100800 */
[C---:B------:R-:W-:Y:S02]  /*2b10*/  VIADD R13, R0.reuse, 0x4f ;  /* 0x0000004f000d7836 */ /* 0x040fe40000000000 */
[----:B------:R-:W-:Y:S02]  /*2b20*/  IMAD.MOV R12, RZ, RZ, -R12 ;  /* 0x000000ffff0c7224 */ /* 0x000fe400078e0a0c */
[----:B-1----:R-:W-:Y:S01]  /*2b30*/  IMAD.HI.U32 R6, R9, R5, RZ ;  /* 0x0000000509067227 */ /* 0x002fe200078e00ff */
[----:B------:R-:W-:Y:S03]  /*2b40*/  STL [R1+0x1004], R13 ;  /* 0x0010040d01007387 */ /* 0x000fe60000100800 */
[----:B------:R-:W-:Y:S01]  /*2b50*/  VIADD R11, R0, 0x50 ;  /* 0x00000050000b7836 */ /* 0x000fe20000000000 */
[----:B0-----:R-:W-:Y:S01]  /*2b60*/  IABS R3, R13 ;  /* 0x0000000d00037213 */ /* 0x001fe20000000000 */
[----:B------:R-:W-:-:S02]  /*2b70*/  IMAD.MOV R6, RZ, RZ, -R6 ;  /* 0x000000ffff067224 */ /* 0x000fc400078e0a06 */
[----:B------:R-:W-:Y:S01]  /*2b80*/  IMAD.MOV R4, RZ, RZ, -R4 ;  /* 0x000000ffff047224 */ /* 0x000fe200078e0a04 */
[----:B------:R0:W-:Y:S01]  /*2b90*/  STL [R1+0x1000], R11 ;  /* 0x0010000b01007387 */ /* 0x0001e20000100800 */
[C---:B------:R-:W-:Y:S01]  /*2ba0*/  IMAD R7, R8.reuse, R12, R7 ;  /* 0x0000000c08077224 */ /* 0x040fe200078e0207 */
[----:B------:R-:W-:Y:S01]  /*2bb0*/  IABS R73, R11 ;  /* 0x0000000b00497213 */ /* 0x000fe20000000000 */
        /* <DEDUP_REMOVED lines=9> */
[C---:B------:R-:W-:Y:S01]  /*2c50*/  VIADD R31, R0.reuse, 0xc1 ;  /* 0x000000c1001f7836 */ /* 0x040fe20000000000 */
[----:B------:R-:W-:Y:S01]  /*2c60*/  IABS R74, R11 ;  /* 0x0000000b004a7213 */ /* 0x000fe20000000000 */
[----:B-1----:R-:W-:Y:S01]  /*2c70*/  VIADD R7, R0, 0x53 ;  /* 0x0000005300077836 */ /* 0x002fe20000000000 */
[----:B------:R-:W-:Y:S01]  /*2c80*/  STL [R1+0x1010], R11 ;  /* 0x0010100b01007387 */ /* 0x000fe20000100800 */
[----:B------:R-:W-:Y:S01]  /*2c90*/  IABS R58, R32 ;  /* 0x00000020003a7213 */ /* 0x000fe20000000000 */
[C---:B--2---:R-:W-:Y:S01]  /*2ca0*/  IMAD.HI.U32 R5, R9.reuse, R3, RZ ;  /* 0x0000000309057227 */ /* 0x044fe200078e00ff */
[----:B------:R-:W-:Y:S01]  /*2cb0*/  IABS R59, R31 ;  /* 0x0000001f003b7213 */ /* 0x000fe20000000000 */
[----:B------:R1:W-:Y:S01]  /*2cc0*/  STL [R1+0x1018], R6 ;  /* 0x0010180601007387 */ /* 0x0003e20000100800 */
[----:B------:R-:W-:Y:S01]  /*2cd0*/  IABS R4, R7 ;  /* 0x0000000700047213 */ /* 0x000fe20000000000 */
[----:B0-----:R-:W-:-:S02]  /*2ce0*/  IMAD.HI.U32 R2, R9, R73, RZ ;  /* 0x0000004909027227 */ /* 0x001fc400078e00ff */
[----:B------:R0:W-:Y:S02]  /*2cf0*/  STL [R1+0x1028], R7 ;  /* 0x0010280701007387 */ /* 0x0001e40000100800 */
[----:B------:R-:W-:Y:S02]  /*2d00*/  IMAD.MOV R5, RZ, RZ, -R5 ;  /* 0x000000ffff057224 */ /* 0x000fe400078e0a05 */
[----:B------:R-:W-:Y:S01]  /*2d10*/  IMAD.MOV R2, RZ, RZ, -R2 ;  /* 0x000000ffff027224 */ /* 0x000fe200078e0a02 */
[----:B-1----:R-:W-:Y:S01]  /*2d20*/  IABS R6, R6 ;  /* 0x0000000600067213 */ /* 0x002fe20000000000 */
[----:B------:R-:W-:Y:S02]  /*2d30*/  IMAD R3, R8, R5, R3 ;  /* 0x0000000508037224 */ /* 0x000fe400078e0203 */
[----:B------:R-:W-:Y:S02]  /*2d40*/  VIADD R11, R0, 0x55 ;  /* 0x00000055000b7836 */ /* 0x000fe40000000000 */
[C---:B0-----:R-:W-:Y:S01]  /*2d50*/  IMAD.HI.U32 R7, R9.reuse, R6, RZ ;  /* 0x0000000609077227 */ /* 0x041fe200078e00ff */
[----:B------:R0:W-:Y:S03]  /*2d60*/  STL [R1+0x514], R3 ;  /* 0x0005140301007387 */ /* 0x0001e60000100800 */
[----:B------:R-:W-:Y:S01]  /*2d70*/  IMAD.MOV R7, RZ, RZ, -R7 ;  /* 0x000000ffff077224 */ /* 0x000fe200078e0a07 */
[----:B------:R1:W-:Y:S01]  /*2d80*/  STL [R1+0x1068], R12 ;  /* 0x0010680c01007387 */ /* 0x0003e20000100800 */
[C---:B------:R-:W-:Y:S01]  /*2d90*/  IMAD R73, R8.reuse, R2, R73 ;  /* 0x0000000208497224 */ /* 0x040fe200078e0249 */
[----:B------:R-:W-:Y:S01]  /*2da0*/  IABS R2, R12 ;  /* 0x0000000c00027213 */ /* 0x000fe20000000000 */
[----:B------:R-:W-:Y:S01]  /*2db0*/  IMAD.HI.U32 R5, R9, R4, RZ ;  /* 0x0000000409057227 */ /* 0x000fe200078e00ff */
[----:B------:R-:W-:Y:S03]  /*2dc0*/  STL [R1+0x1060], R11 ;  /* 0x0010600b01007387 */ /* 0x000fe60000100800 */
[----:B------:R-:W-:-:S02]  /*2dd0*/  IMAD R6, R8, R7, R6 ;  /* 0x0000000708067224 */ /* 0x000fc400078e0206 */
[----:B0-----:R-:W-:-:S03]  /*2de0*/  IMAD.HI.U32 R3, R9, R74, RZ ;  /* 0x0000004a09037227 */ /* 0x001fc600078e00ff */
[----:B------:R0:W-:Y:S01]  /*2df0*/  STL [R1+0x51c], R6 ;  /* 0x00051c0601007387 */ /* 0x0001e20000100800 */
[----:B------:R-:W-:Y:S02]  /*2e00*/  IMAD.MOV R5, RZ, RZ, -R5 ;  /* 0x000000ffff057224 */ /* 0x000fe400078e0a05 */
[----:B------:R-:W-:Y:S02]  /*2e10*/  IMAD.MOV R3, RZ, RZ, -R3 ;  /* 0x000000ffff037224 */ /* 0x000fe400078e0a03 */
[----:B------:R-:W-:Y:S02]  /*2e20*/  IMAD R4, R8, R5, R4 ;  /* 0x0000000508047224 */ /* 0x000fe400078e0204 */
[----:B-1----:R-:W-:Y:S02]  /*2e30*/  VIADD R12, R0, 0x56 ;  /* 0x00000056000c7836 */ /* 0x002fe40000000000 */
[----:B------:R-:W-:Y:S01]  /*2e40*/  IMAD R74, R8, R3, R74 ;  /* 0x00000003084a7224 */ /* 0x000fe200078e024a */
[----:B------:R-:W-:Y:S01]  /*2e50*/  IABS R3, R11 ;  /* 0x0000000b00037213 */ /* 0x000fe20000000000 */
[----:B0-----:R-:W-:Y:S01]  /*2e60*/  IMAD.HI.U32 R6, R9, R2, RZ ;  /* 0x0000000209067227 */ /* 0x001fe200078e00ff */
[----:B------:R0:W-:Y:S01]  /*2e70*/  STL [R1+0x520], R4 ;  /* 0x0005200401007387 */ /* 0x0001e20000100800 */
[----:B------:R-:W-:-:S02]  /*2e80*/  IABS R5, R12 ;  /* 0x0000000c00057213 */ /* 0x000fc40000000000 */
[C---:B------:R-:W-:Y:S01]  /*2e90*/  VIADD R7, R0.reuse, 0x57 ;  /* 0x0000005700077836 */ /* 0x040fe20000000000 */
[----:B------:R1:W-:Y:S01]  /*2ea0*/  STL [R1+0x1038], R12 ;  /* 0x0010380c01007387 */ /* 0x0003e20000100800 */
[----:B------:R-:W-:Y:S02]  /*2eb0*/  IMAD.MOV R6, RZ, RZ, -R6 ;  /* 0x000000ffff067224 */ /* 0x000fe400078e0a06 */
[----:B------:R-:W-:Y:S01]  /*2ec0*/  VIADD R11, R0, 0x58 ;  /* 0x00000058000b7836 */ /* 0x000fe20000000000 */
[----:B------:R2:W-:Y:S01]  /*2ed0*/  STL [R1+0x1040], R7 ;  /* 0x0010400701007387 */ /* 0x0005e20000100800 */
[----:B------:R-:W-:Y:S02]  /*2ee0*/  IMAD R6, R8, R6, R2 ;  /* 0x0000000608067224 */ /* 0x000fe400078e0202 */
[----:B0-----:R-:W-:Y:S01]  /*2ef0*/  IMAD.HI.U32 R4, R9, R3, RZ ;  /* 0x0000000309047227 */ /* 0x001fe200078e00ff */
[----:B------:R0:W-:Y:S01]  /*2f00*/  STL [R1+0x104c], R11 ;  /* 0x00104c0b01007387 */ /* 0x0001e20000100800 */
[----:B------:R-:W-:-:S02]  /*2f10*/  IABS R75, R11 ;  /* 0x0000000b004b7213 */ /* 0x000fc40000000000 */
[----:B------:R-:W-:Y:S01]  /*2f20*/  IMAD.MOV R4, RZ, RZ, -R4 ;  /* 0x000000ffff047224 */ /* 0x000fe200078e0a04 */
[----:B------:R4:W-:Y:S01]  /*2f30*/  STL [R1+0x53c], R6 ;  /* 0x00053c0601007387 */ /* 0x0009e20000100800 */
[----:B-1----:R-:W-:Y:S01]  /*2f40*/  VIADD R12, R0, 0x5c ;  /* 0x0000005c000c7836 */ /* 0x002fe20000000000 */
[----:B--2---:R-:W-:Y:S01]  /*2f50*/  IABS R7, R7 ;  /* 0x0000000700077213 */ /* 0x004fe20000000000 */
[----:B------:R-:W-:Y:S02]  /*2f60*/  IMAD R4, R8, R4, R3 ;  /* 0x0000000408047224 */ /* 0x000fe400078e0203 */
[C---:B------:R-:W-:Y:S02]  /*2f70*/  VIADD R30, R0.reuse, 0xc8 ;  /* 0x000000c8001e7836 */ /* 0x040fe40000000000 */
[----:B------:R-:W-:Y:S01]  /*2f80*/  IMAD.MOV.U32 R2, RZ, RZ, R7 ;  /* 0x000000ffff027224 */ /* 0x000fe200078e0007 */
[----:B------:R1:W-:Y:S01]  /*2f90*/  STL [R1+0x544], R4 ;  /* 0x0005440401007387 */ /* 0x0003e20000100800 */
[----:B0-----:R-:W-:Y:S01]  /*2fa0*/  VIADD R11, R0, 0x59 ;  /* 0x00000059000b7836 */ /* 0x001fe20000000000 */
[----:B------:R-:W-:Y:S01]  /*2fb0*/  IABS R60, R30 ;  /* 0x0000001e003c7213 */ /* 0x000fe20000000000 */
[----:B----4-:R-:W-:-:S03]  /*2fc0*/  IMAD.HI.U32 R6, R9, R5, RZ ;  /* 0x0000000509067227 */ /* 0x010fc600078e00ff */
[----:B------:R-:W-:Y:S01]  /*2fd0*/  STL [R1+0x1058], R11 ;  /* 0x0010580b01007387 */ /* 0x000fe20000100800 */
[----:B------:R-:W-:Y:S01]  /*2fe0*/  IMAD.MOV R6, RZ, RZ, -R6 ;  /* 0x000000ffff067224 */ /* 0x000fe200078e0a06 */
[----:B------:R-:W-:Y:S01]  /*2ff0*/  IABS R80, R11 ;  /* 0x0000000b00507213 */ /* 0x000fe20000000000 */
[----:B------:R-:W-:-:S04]  /*3000*/  IMAD.HI.U32 R3, R9, R2, RZ ;  /* 0x0000000209037227 */ /* 0x000fc800078e00ff */
[----:B------:R-:W-:Y:S02]  /*3010*/  VIADD R7, R0, 0x5a ;  /* 0x0000005a00077836 */ /* 0x000fe40000000000 */
[C---:B------:R-:W-:Y:S02]  /*3020*/  IMAD R6, R8.reuse, R6, R5 ;  /* 0x0000000608067224 */ /* 0x040fe400078e0205 */
[----:B------:R-:W-:Y:S01]  /*3030*/  IMAD.MOV R3, RZ, RZ, -R3 ;  /* 0x000000ffff037224 */ /* 0x000fe200078e0a03 */
[----:B------:R0:W-:Y:S01]  /*3040*/  STL [R1+0x105c], R7 ;  /* 0x00105c0701007387 */ /* 0x0001e20000100800 */
[----:B------:R-:W-:Y:S01]  /*3050*/  IABS R5, R7 ;  /* 0x0000000700057213 */ /* 0x000fe20000000000 */
[----:B-1----:R-:W-:Y:S02]  /*3060*/  IMAD.HI.U32 R4, R9, R75, RZ ;  /* 0x0000004b09047227 */ /* 0x002fe400078e00ff */
[----:B------:R1:W-:Y:S02]  /*3070*/  STL [R1+0x54c], R6 ;  /* 0x00054c0601007387 */ /* 0x0003e40000100800 */
[----:B------:R-:W-:-:S02]  /*3080*/  IMAD R2, R8, R3, R2 ;  /* 0x0000000308027224 */ /* 0x000fc400078e0202 */
[----:B------:R-:W-:Y:S02]  /*3090*/  IMAD.MOV R4, RZ, RZ, -R4 ;  /* 0x000000ffff047224 */ /* 0x000fe400078e0a04 */
[C---:B0-----:R-:W-:Y:S01]  /*30a0*/  IMAD.HI.U32 R7, R9.reuse, R80, RZ ;  /* 0x0000005009077227 */ /* 0x041fe200078e00ff */
[----:B------:R0:W-:Y:S03]  /*30b0*/  STL [R1+0x554], R2 ;  /* 0x0005540201007387 */ /* 0x0001e60000100800 */
[C---:B-1----:R-:W-:Y:S02]  /*30c0*/  VIADD R6, R0.reuse, 0x5b ;  /* 0x0000005b00067836 */ /* 0x042fe40000000000 */
[----:B------:R-:W-:Y:S02]  /*30d0*/  VIADD R11, R0, 0x5d ;  /* 0x0000005d000b7836 */ /* 0x000fe40000000000 */
[----:B------:R-:W-:Y:S01]  /*30e0*/  IMAD.MOV R7, RZ, RZ, -R7 ;  /* 0x000000ffff077224 */ /* 0x000fe200078e0a07 */
[----:B------:R1:W-:Y:S01]  /*30f0*/  STL [R1+0x1030], R6 ;  /* 0x0010300601007387 */ /* 0x0003e20000100800 */
[C---:B------:R-:W-:Y:S01]  /*3100*/  IMAD R75, R8.reuse, R4, R75 ;  /* 0x00000004084b7224 */ /* 0x040fe200078e024b */
[----:B0-----:R-:W-:Y:S01]  /*3110*/  IABS R2, R6 ;  /* 0x0000000600027213 */ /* 0x001fe20000000000 */
[----:B------:R-:W-:Y:S01]  /*3120*/  IMAD R80, R8, R7, R80 ;  /* 0x0000000708507224 */ /* 0x000fe200078e0250 */
[----:B------:R-:W-:Y:S01]  /*3130*/  IABS R4, R12 ;  /* 0x0000000c00047213 */ /* 0x000fe20000000000 */
[----:B------:R0:W-:Y:S01]  /*3140*/  STL [R1+0x10a4], R12 ;  /* 0x0010a40c01007387 */ /* 0x0001e20000100800 */
[----:B------:R-:W-:Y:S01]  /*3150*/  IABS R3, R11 ;  /* 0x0000000b00037213 */ /* 0x000fe20000000000 */
[----:B------:R-:W-:-:S02]  /*3160*/  IMAD.HI.U32 R7, R9, R2, RZ ;  /* 0x0000000209077227 */ /* 0x000fc400078e00ff */
[----:B------:R2:W-:Y:S02]  /*3170*/  STL [R1+0x10a0], R11 ;  /* 0x0010a00b01007387 */ /* 0x0005e40000100800 */
[----:B-1----:R-:W-:-:S04]  /*3180*/  IMAD.HI.U32 R6, R9, R5, RZ ;  /* 0x0000000509067227 */ /* 0x002fc800078e00ff */
[----:B------:R-:W-:Y:S02]  /*3190*/  IMAD.MOV R6, RZ, RZ, -R6 ;  /* 0x000000ffff067224 */ /* 0x000fe400078e0a06 */
[----:B0-----:R-:W-:Y:S02]  /*31a0*/  VIADD R12, R0, 0x5e ;  /* 0x0000005e000c7836 */ /* 0x001fe40000000000 */
[----:B------:R-:W-:Y:S02]  /*31b0*/  IMAD R6, R8, R6, R5 ;  /* 0x0000000608067224 */ /* 0x000fe400078e0205 */
[----:B------:R-:W-:-:S03]  /*31c0*/  IMAD.HI.U32 R5, R9, R4, RZ ;  /* 0x0000000409057227 */ /* 0x000fc600078e00ff */
[----:B------:R0:W-:Y:S01]  /*31d0*/  STL [R1+0x560], R6 ;  /* 0x0005600601007387 */ /* 0x0001e20000100800 */
[----:B------:R-:W-:Y:S02]  /*31e0*/  IMAD.MOV R7, RZ, RZ, -R7 ;  /* 0x000000ffff077224 */ /* 0x000fe400078e0a07 */
[----:B--2---:R-:W-:Y:S01]  /*31f0*/  VIADD R11, R0, 0x5f ;  /* 0x0000005f000b7836 */ /* 0x004fe20000000000 */
[----:B------:R1:W-:Y:S01]  /*3200*/  STL [R1+0x1078], R12 ;  /* 0x0010780c01007387 */ /* 0x0003e20000100800 */
[----:B------:R-:W-:Y:S02]  /*3210*/  IMAD.MOV R5, RZ, RZ, -R5 ;  /* 0x000000ffff057224 */ /* 0x000fe400078e0a05 */
[----:B------:R-:W-:Y:S01]  /*3220*/  IMAD R13, R8, R7, R2 ;  /* 0x00000007080d7224 */ /* 0x000fe200078e0202 */
[----:B------:R2:W-:Y:S01]  /*3230*/  STL [R1+0x107c], R11 ;  /* 0x00107c0b01007387 */ /* 0x0005e20000100800 */
[----:B------:R-:W-:Y:S01]  /*3240*/  IABS R7, R11 ;  /* 0x0000000b00077213 */ /* 0x000fe20000000000 */
[----:B0-----:R-:W-:-:S02]  /*3250*/  IMAD.HI.U32 R6, R9, R3, RZ ;  /* 0x0000000309067227 */ /* 0x001fc400078e00ff */
[----:B------:R-:W-:Y:S02]  /*3260*/  STL [R1+0x55c], R13 ;  /* 0x00055c0d01007387 */ /* 0x000fe40000100800 */
[----:B------:R-:W-:Y:S01]  /*3270*/  IMAD.MOV R6, RZ, RZ, -R6 ;  /* 0x000000ffff067224 */ /* 0x000fe200078e0a06 */
[----:B-1----:R-:W-:Y:S01]  /*3280*/  IABS R12, R12 ;  /* 0x0000000c000c7213 */ /* 0x002fe20000000000 */
[----:B------:R-:W-:Y:S02]  /*3290*/  VIADD R29, R0, 0xc9 ;  /* 0x000000c9001d7836 */ /* 0x000fe40000000000 */
[C---:B--2---:R-:W-:Y:S02]  /*32a0*/  IMAD R11, R8.reuse, R5, R4 ;  /* 0x00000005080b7224 */ /* 0x044fe400078e0204 */
[----:B------:R-:W-:Y:S01]  /*32b0*/  IMAD R5, R8, R6, R3 ;  /* 0x0000000608057224 */ /* 0x000fe200078e0203 */
[----:B------:R-:W-:Y:S01]  /*32c0*/  IABS R61, R29 ;  /* 0x0000001d003d7213 */ /* 0x000fe20000000000 */
[----:B------:R-:W-:Y:S01]  /*32d0*/  IMAD.MOV.U32 R2, RZ, RZ, R12 ;  /* 0x000000ffff027224 */ /* 0x000fe200078e000c */
[----:B------:R0:W-:Y:S01]  /*32e0*/  STL [R1+0x580], R11 ;  /* 0x0005800b01007387 */ /* 0x0001e20000100800 */
[----:B------:R-:W-:-:S02]  /*32f0*/  VIADD R4, R0, 0x60 ;  /* 0x0000006000047836 */ /* 0x000fc40000000000 */
[----:B------:R-:W-:Y:S01]  /*3300*/  IMAD.HI.U32 R6, R9, R2, RZ ;  /* 0x0000000209067227 */ /* 0x000fe200078e00ff */
[----:B------:R1:W-:Y:S02]  /*3310*/  STL [R1+0x57c], R5 ;  /* 0x00057c0501007387 */ /* 0x0003e40000100800 */
[----:B------:R-:W-:Y:S01]  /*3320*/  IABS R76, R4 ;  /* 0x00000004004c7213 */ /* 0x000fe20000000000 */
[----:B------:R-:W-:Y:S01]  /*3330*/  IMAD.MOV.U32 R3, RZ, RZ, R7 ;  /* 0x000000ffff037224 */ /* 0x000fe200078e0007 */
[----:B------:R2:W-:Y:S01]  /*3340*/  STL [R1+0x1050], R4 ;  /* 0x0010500401007387 */ /* 0x0005e20000100800 */
[----:B------:R-:W-:Y:S02]  /*3350*/  IMAD.MOV R6, RZ, RZ, -R6 ;  /* 0x000000ffff067224 */ /* 0x000fe400078e0a06 */
[----:B0-----:R-:W-:Y:S02]  /*3360*/  VIADD R11, R0, 0x61 ;  /* 0x00000061000b7836 */ /* 0x001fe40000000000 */
[----:B------:R-:W-:-:S02]  /*3370*/  IMAD R6, R8, R6, R2 ;  /* 0x0000000608067224 */ /* 0x000fc400078e0202 */
[C---:B-1----:R-:W-:Y:S01]  /*3380*/  VIADD R5, R0.reuse, 0x62 ;  /* 0x0000006200057836 */ /* 0x042fe20000000000 */
[----:B------:R0:W-:Y:S01]  /*3390*/  STL [R1+0x1090], R11 ;  /* 0x0010900b01007387 */ /* 0x0001e20000100800 */
[----:B------:R-:W-:Y:S01]  /*33a0*/  IABS R77, R11 ;  /* 0x0000000b004d7213 */ /* 0x000fe20000000000 */
[----:B--2---:R-:W-:Y:S02]  /*33b0*/  IMAD.HI.U32 R4, R9, R3, RZ ;  /* 0x0000000309047227 */ /* 0x004fe400078e00ff */
[----:B------:R1:W-:Y:S02]  /*33c0*/  STL [R1+0x109c], R5 ;  /* 0x00109c0501007387 */ /* 0x0003e40000100800 */
[----:B------:R-:W-:Y:S02]  /*33d0*/  IMAD.MOV R4, RZ, RZ, -R4 ;  /* 0x000000ffff047224 */ /* 0x000fe400078e0a04 */
[----:B------:R2:W-:Y:S01]  /*33e0*/  STL [R1+0x58c], R6 ;  /* 0x00058c0601007387 */ /* 0x0005e20000100800 */
[----:B------:R-:W-:-:S02]  /*33f0*/  VIADD R7, R0, 0x64 ;  /* 0x0000006400077836 */ /* 0x000fc40000000000 */
[----:B------:R-:W-:Y:S02]  /*3400*/  IMAD R3, R8, R4, R3 ;  /* 0x0000000408037224 */ /* 0x000fe400078e0203 */
[C---:B0-----:R-:W-:Y:S01]  /*3410*/  VIADD R11, R0.reuse, 0x63 ;  /* 0x00000063000b7836 */ /* 0x041fe20000000000 */
[----:B-1----:R-:W-:Y:S01]  /*3420*/  IABS R5, R5 ;  /* 0x0000000500057213 */ /* 0x002fe20000000000 */
[C---:B------:R-:W-:Y:S01]  /*3430*/  VIADD R12, R0.reuse, 0x66 ;  /* 0x00000066000c7836 */ /* 0x040fe20000000000 */
[----:B------:R0:W-:Y:S01]  /*3440*/  STL [R1+0x594], R3 ;  /* 0x0005940301007387 */ /* 0x0001e20000100800 */
[----:B------:R-:W-:Y:S02]  /*3450*/  VIADD R28, R0, 0xd0 ;  /* 0x000000d0001c7836 */ /* 0x000fe40000000000 */
[----:B------:R-:W-:Y:S01]  /*3460*/  IMAD.MOV.U32 R2, RZ, RZ, R5 ;  /* 0x000000ffff027224 */ /* 0x000fe200078e0005 */
[----:B------:R-:W-:Y:S01]  /*3470*/  STL [R1+0x1070], R11 ;  /* 0x0010700b01007387 */ /* 0x000fe20000100800 */
[----:B------:R-:W-:Y:S01]  /*3480*/  IMAD.HI.U32 R5, R9, R76, RZ ;  /* 0x0000004c09057227 */ /* 0x000fe200078e00ff */
[----:B------:R-:W-:-:S02]  /*3490*/  IABS R50, R28 ;  /* 0x0000001c00327213 */ /* 0x000fc40000000000 */
[----:B------:R1:W-:Y:S01]  /*34a0*/  STL [R1+0x10dc], R7 ;  /* 0x0010dc0701007387 */ /* 0x0003e20000100800 */
[----:B--2---:R-:W-:Y:S01]  /*34b0*/  IMAD.HI.U32 R6, R9, R77, RZ ;  /* 0x0000004d09067227 */ /* 0x004fe200078e00ff */
[----:B0-----:R-:W-:-:S03]  /*34c0*/  IABS R3, R11 ;  /* 0x0000000b00037213 */ /* 0x001fc60000000000 */
[----:B------:R-:W-:-:S04]  /*34d0*/  IMAD.HI.U32 R4, R9, R2, RZ ;  /* 0x0000000209047227 */ /* 0x000fc800078e00ff */
[----:B------:R-:W-:Y:S02]  /*34e0*/  IMAD.MOV R5, RZ, RZ, -R5 ;  /* 0x000000ffff057224 */ /* 0x000fe400078e0a05 */
[----:B------:R-:W-:Y:S02]  /*34f0*/  IMAD.MOV R6, RZ, RZ, -R6 ;  /* 0x000000ffff067224 */ /* 0x000fe400078e0a06 */
[----:B------:R-:W-:Y:S02]  /*3500*/  IMAD.MOV R4, RZ, RZ, -R4 ;  /* 0x000000ffff047224 */ /* 0x000fe400078e0a04 */
[C---:B------:R-:W-:Y:S01]  /*3510*/  IMAD R76, R8.reuse, R5, R76 ;  /* 0x00000005084c7224 */ /* 0x040fe200078e024c */
[----:B------:R-:W-:Y:S01]  /*3520*/  IABS R5, R7 ;  /* 0x0000000700057213 */ /* 0x000fe20000000000 */
[C---:B------:R-:W-:Y:S02]  /*3530*/  IMAD R77, R8.reuse, R6, R77 ;  /* 0x00000006084d7224 */ /* 0x040fe400078e024d */
[----:B------:R-:W-:-:S02]  /*3540*/  IMAD R2, R8, R4, R2 ;  /* 0x0000000408027224 */ /* 0x000fc400078e0202 */
[C---:B------:R-:W-:Y:S02]  /*3550*/  VIADD R6, R0.reuse, 0x65 ;  /* 0x0000006500067836 */ /* 0x040fe40000000000 */
[C---:B-1----:R-:W-:Y:S01]  /*3560*/  IMAD.HI.U32 R7, R9.reuse, R3, RZ ;  /* 0x0000000309077227 */ /* 0x042fe200078e00ff */
[----:B------:R-:W-:Y:S03]  /*3570*/  STL [R1+0x59c], R2 ;  /* 0x00059c0201007387 */ /* 0x000fe60000100800 */
[----:B------:R-:W-:Y:S01]  /*3580*/  IMAD.MOV.U32 R4, RZ, RZ, R5 ;  /* 0x000000ffff047224 */ /* 0x000fe200078e0005 */
[----:B------:R0:W-:Y:S01]  /*3590*/  STL [R1+0x10b0], R6 ;  /* 0x0010b00601007387 */ /* 0x0001e20000100800 */
[----:B------:R-:W-:Y:S02]  /*35a0*/  IMAD.MOV R7, RZ, RZ, -R7 ;  /* 0x000000ffff077224 */ /* 0x000fe400078e0a07 */
[----:B------:R-:W-:Y:S01]  /*35b0*/  IMAD.HI.U32 R5, R9, R4, RZ ;  /* 0x0000000409057227 */ /* 0x000fe200078e00ff */
[----:B------:R1:W-:Y:S03]  /*35c0*/  STL [R1+0x10b4], R12 ;  /* 0x0010b40c01007387 */ /* 0x0003e60000100800 */
[----:B------:R-:W-:-:S02]  /*35d0*/  VIADD R11, R0, 0x67 ;  /* 0x00000067000b7836 */ /* 0x000fc40000000000 */
[----:B------:R-:W-:Y:S01]  /*35e0*/  IMAD R7, R8, R7, R3 ;  /* 0x0000000708077224 */ /* 0x000fe200078e0203 */
[----:B0-----:R-:W-:Y:S01]  /*35f0*/  IABS R6, R6 ;  /* 0x0000000600067213 */ /* 0x001fe20000000000 */
[----:B------:R-:W-:Y:S01]  /*3600*/  IMAD.MOV R5, RZ, RZ, -R5 ;  /* 0x000000ffff057224 */ /* 0x000fe200078e0a05 */
[----:B------:R-:W-:Y:S01]  /*3610*/  STL [R1+0x10bc], R11 ;  /* 0x0010bc0b01007387 */ /* 0x000fe20000100800 */
[----:B------:R-:W-:Y:S01]  /*3620*/  IABS R2, R11 ;  /* 0x0000000b00027213 */ /* 0x000fe20000000000 */
[----:B------:R-:W-:Y:S01]  /*3630*/  VIADD R27, R0, 0xd1 ;  /* 0x000000d1001b7836 */ /* 0x000fe20000000000 */
[----:B-1----:R-:W-:Y:S01]  /*3640*/  IABS R12, R12 ;  /* 0x0000000c000c7213 */ /* 0x002fe20000000000 */
[----:B------:R0:W-:Y:S01]  /*3650*/  STL [R1+0x5b4], R7 ;  /* 0x0005b40701007387 */ /* 0x0001e20000100800 */
[----:B------:R-:W-:Y:S02]  /*3660*/  IMAD R5, R8, R5, R4 ;  /* 0x0000000508057224 */ /* 0x000fe400078e0204 */
[----:B------:R-:W-:-:S02]  /*3670*/  IMAD R81, R38, 0x80, R22 ;  /* 0x0000008026517824 */ /* 0x000fc400078e0216 */
[----:B------:R-:W-:Y:S01]  /*3680*/  IMAD.MOV.U32 R3, RZ, RZ, R12 ;  /* 0x000000ffff037224 */ /* 0x000fe200078e000c */
[----:B------:R1:W-:Y:S01]  /*3690*/  STL [R1+0x5c0], R5 ;  /* 0x0005c00501007387 */ /* 0x0003e20000100800 */
[----:B------:R-:W-:Y:S01]  /*36a0*/  VIADD R12, R0, 0x68 ;  /* 0x00000068000c7836 */ /* 0x000fe20000000000 */
[----:B------:R-:W-:Y:S01]  /*36b0*/  IABS R39, R81 ;  /* 0x0000005100277213 */ /* 0x000fe20000000000 */
[----:B------:R-:W-:Y:S01]  /*36c0*/  IMAD.HI.U32 R4, R9, R3, RZ ;  /* 0x0000000309047227 */ /* 0x000fe200078e00ff */
[----:B------:R-:W-:Y:S02]  /*36d0*/  ISETP.GE.AND P2, PT, R81, RZ, PT ;  /* 0x000000ff5100720c */ /* 0x000fe40003f46270 */
[----:B------:R-:W-:Y:S01]  /*36e0*/  STL [R1+0x1088], R12 ;  /* 0x0010880c01007387 */ /* 0x000fe20000100800 */
[----:B0-----:R-:W-:Y:S01]  /*36f0*/  IMAD.HI.U32 R7, R9, R6, RZ ;  /* 0x0000000609077227 */ /* 0x001fe200078e00ff */
[----:B------:R-:W-:-:S03]  /*3700*/  IABS R78, R12 ;  /* 0x0000000c004e7213 */ /* 0x000fc60000000000 */
[----:B------:R-:W-:Y:S02]  /*3710*/  IMAD.MOV R7, RZ, RZ, -R7 ;  /* 0x000000ffff077224 */ /* 0x000fe400078e0a07 */
[----:B-1----:R-:W-:-:S04]  /*3720*/  IMAD.HI.U32 R5, R9, R2, RZ ;  /* 0x0000000209057227 */ /* 0x002fc800078e00ff */
[----:B------:R-:W-:Y:S02]  /*3730*/  IMAD.MOV R4, RZ, RZ, -R4 ;  /* 0x000000ffff047224 */ /* 0x000fe400078e0a04 */
[----:B------:R-:W-:Y:S02]  /*3740*/  VIADD R11, R0, 0x69 ;  /* 0x00000069000b7836 */ /* 0x000fe40000000000 */
[C---:B------:R-:W-:Y:S02]  /*3750*/  IMAD R6, R8.reuse, R7, R6 ;  /* 0x0000000708067224 */ /* 0x040fe400078e0206 */
[----:B------:R-:W-:Y:S01]  /*3760*/  IMAD.MOV R5, RZ, RZ, -R5 ;  /* 0x000000ffff057224 */ /* 0x000fe200078e0a05 */
[----:B------:R-:W-:Y:S01]  /*3770*/  STL [R1+0x10cc], R11 ;  /* 0x0010cc0b01007387 */ /* 0x000fe20000100800 */
[C---:B------:R-:W-:Y:S01]  /*3780*/  IMAD R3, R8.reuse, R4, R3 ;  /* 0x0000000408037224 */ /* 0x040fe200078e0203 */
[----:B------:R-:W-:Y:S01]  /*3790*/  IABS R79, R11 ;  /* 0x0000000b004f7213 */ /* 0x000fe20000000000 */
[----:B------:R-:W-:Y:S01]  /*37a0*/  IMAD R2, R8, R5, R2 ;  /* 0x0000000508027224 */ /* 0x000fe200078e0202 */
[----:B------:R0:W-:Y:S01]  /*37b0*/  STL [R1+0x5bc], R6 ;  /* 0x0005bc0601007387 */ /* 0x0001e20000100800 */
[----:B------:R-:W-:-:S02]  /*37c0*/  VIADD R4, R0, 0x6a ;  /* 0x0000006a00047836 */ /* 0x000fc40000000000 */
[C---:B------:R-:W-:Y:S01]  /*37d0*/  IMAD.HI.U32 R5, R9.reuse, R79, RZ ;  /* 0x0000004f09057227 */ /* 0x040fe200078e00ff */
[----:B------:R1:W-:Y:S03]  /*37e0*/  STL [R1+0x5d0], R3 ;  /* 0x0005d00301007387 */ /* 0x0003e60000100800 */
[C---:B------:R-:W-:Y:S01]  /*37f0*/  VIADD R7, R0.reuse, 0x6c ;  /* 0x0000006c00077836 */ /* 0x040fe20000000000 */
[----:B------:R2:W-:Y:S01]  /*3800*/  STL [R1+0x5cc], R2 ;  /* 0x0005cc0201007387 */ /* 0x0005e20000100800 */
[----:B------:R-:W-:Y:S02]  /*3810*/  IMAD.MOV R5, RZ, RZ, -R5 ;  /* 0x000000ffff057224 */ /* 0x000fe400078e0a05 */
[----:B0-----:R-:W-:Y:S01]  /*3820*/  IMAD.HI.U32 R6, R9, R78, RZ ;  /* 0x0000004e09067227 */ /* 0x001fe200078e00ff */
[----:B------:R0:W-:Y:S03]  /*3830*/  STL [R1+0x10ac], R4 ;  /* 0x0010ac0401007387 */ /* 0x0001e60000100800 */
[----:B-1----:R-:W-:-:S02]  /*3840*/  VIADD R3, R0, 0x6b ;  /* 0x0000006b00037836 */ /* 0x002fc40000000000 */
[----:B------:R-:W-:Y:S01]  /*3850*/  IMAD R79, R8, R5, R79 ;  /* 0x00000005084f7224 */ /* 0x000fe200078e024f */
[----:B--2---:R-:W-:Y:S01]  /*3860*/  IABS R2, R7 ;  /* 0x0000000700027213 */ /* 0x004fe20000000000 */
[----:B------:R-:W-:Y:S01]  /*3870*/  IMAD.MOV R6, RZ, RZ, -R6 ;  /* 0x000000ffff067224 */ /* 0x000fe200078e0a06 */
[----:B------:R1:W-:Y:S01]  /*3880*/  STL [R1+0x10a8], R3 ;  /* 0x0010a80301007387 */ /* 0x0003e20000100800 */
[----:B------:R-:W-:Y:S01]  /*3890*/  VIADD R12, R0, 0x6d ;  /* 0x0000006d000c7836 */ /* 0x000fe20000000000 */
[----:B0-----:R-:W-:Y:S01]  /*38a0*/  IABS R4, R4 ;  /* 0x0000000400047213 */ /* 0x001fe20000000000 */
[----:B------:R-:W-:Y:S01]  /*38b0*/  IMAD R78, R8, R6, R78 ;  /* 0x00000006084e7224 */ /* 0x000fe200078e024e */
[----:B------:R0:W-:Y:S01]  /*38c0*/  STL [R1+0x1118], R7 ;  /* 0x0011180701007387 */ /* 0x0001e20000100800 */
[----:B------:R-:W-:Y:S02]  /*38d0*/  VIADD R11, R0, 0x6e ;  /* 0x0000006e000b7836 */ /* 0x000fe40000000000 */
[----:B------:R-:W-:Y:S01]  /*38e0*/  IMAD.HI.U32 R6, R9, R2, RZ ;  /* 0x0000000209067227 */ /* 0x000fe200078e00ff */
[----:B------:R2:W-:Y:S01]  /*38f0*/  STL [R1+0x10ec], R12 ;  /* 0x0010ec0c01007387 */ /* 0x0005e20000100800 */
[----:B-1----:R-:W-:-:S02]  /*3900*/  IABS R3, R3 ;  /* 0x0000000300037213 */ /* 0x002fc40000000000 */
[----:B------:R-:W-:Y:S01]  /*3910*/  IMAD.MOV R6, RZ, RZ, -R6 ;  /* 0x000000ffff067224 */ /* 0x000fe200078e0a06 */
[----:B------:R1:W-:Y:S01]  /*3920*/  STL [R1+0x10f4], R11 ;  /* 0x0010f40b01007387 */ /* 0x0003e20000100800 */
[----:B------:R-:W-:Y:S02]  /*3930*/  VIADD R26, R0, 0xd8 ;  /* 0x000000d8001a7836 */ /* 0x000fe40000000000 */
[----:B0-----:R-:W-:Y:S01]  /*3940*/  IMAD.HI.U32 R7, R9, R4, RZ ;  /* 0x0000000409077227 */ /* 0x001fe200078e00ff */
[----:B--2---:R-:W-:-:S03]  /*3950*/  IABS R12, R12 ;  /* 0x0000000c000c7213 */ /* 0x004fc60000000000 */
[----:B------:R-:W-:-:S04]  /*3960*/  IMAD.HI.U32 R5, R9, R3, RZ ;  /* 0x0000000309057227 */ /* 0x000fc800078e00ff */
[----:B------:R-:W-:Y:S02]  /*3970*/  IMAD.MOV R7, RZ, RZ, -R7 ;  /* 0x000000ffff077224 */ /* 0x000fe400078e0a07 */
[----:B------:R-:W-:Y:S02]  /*3980*/  IMAD.MOV R5, RZ, RZ, -R5 ;  /* 0x000000ffff057224 */ /* 0x000fe400078e0a05 */
[C---:B------:R-:W-:Y:S01]  /*3990*/  IMAD R13, R8.reuse, R7, R4 ;  /* 0x00000007080d7224 */ /* 0x040fe200078e0204 */
[----:B------:R-:W-:Y:S01]  /*39a0*/  IABS R7, R11 ;  /* 0x0000000b00077213 */ /* 0x000fe20000000000 */
[C---:B------:R-:W-:Y:S02]  /*39b0*/  IMAD R3, R8.reuse, R5, R3 ;  /* 0x0000000508037224 */ /* 0x040fe400078e0203 */
[----:B------:R-:W-:Y:S01]  /*39c0*/  IMAD.MOV.U32 R4, RZ, RZ, R12 ;  /* 0x000000ffff047224 */ /* 0x000fe200078e000c */
[----:B------:R0:W-:Y:S01]  /*39d0*/  STL [R1+0x5dc], R13 ;  /* 0x0005dc0d01007387 */ /* 0x0001e20000100800 */
[----:B------:R-:W-:-:S02]  /*39e0*/  IMAD R2, R8, R6, R2 ;  /* 0x0000000608027224 */ /* 0x000fc400078e0202 */
[C---:B------:R-:W-:Y:S01]  /*39f0*/  VIADD R12, R0.reuse, 0x6f ;  /* 0x0000006f000c7836 */ /* 0x040fe20000000000 */
[----:B------:R2:W-:Y:S01]  /*3a00*/  STL [R1+0x5f4], R3 ;  /* 0x0005f40301007387 */ /* 0x0005e20000100800 */
[C---:B-1----:R-:W-:Y:S02]  /*3a10*/  VIADD R11, R0.reuse, 0x70 ;  /* 0x00000070000b7836 */ /* 0x042fe40000000000 */
[C---:B------:R-:W-:Y:S01]  /*3a20*/  VIADD R5, R0.reuse, 0x71 ;  /* 0x0000007100057836 */ /* 0x040fe20000000000 */
[----:B------:R1:W-:Y:S01]  /*3a30*/  STL [R1+0x5fc], R2 ;  /* 0x0005fc0201007387 */ /* 0x0003e20000100800 */
[C---:B------:R-:W-:Y:S02]  /*3a40*/  VIADD R25, R0.reuse, 0xd9 ;  /* 0x000000d900197836 */ /* 0x040fe40000000000 */
[C---:B0-----:R-:W-:Y:S01]  /*3a50*/  VIADD R13, R0.reuse, 0x74 ;  /* 0x00000074000d7836 */ /* 0x041fe20000000000 */
[----:B------:R0:W-:Y:S01]  /*3a60*/  STL [R1+0x10c8], R12 ;  /* 0x0010c80c01007387 */ /* 0x0001e20000100800 */
[----:B------:R-:W-:-:S02]  /*3a70*/  VIADD R24, R0, 0xe0 ;  /* 0x000000e000187836 */ /* 0x000fc40000000000 */
[----:B--2---:R-:W-:Y:S01]  /*3a80*/  IMAD.MOV.U32 R3, RZ, RZ, R7 ;  /* 0x000000ffff037224 */ /* 0x004fe200078e0007 */
[----:B------:R-:W-:Y:S01]  /*3a90*/  STL [R1+0x10c4], R11 ;  /* 0x0010c40b01007387 */ /* 0x000fe20000100800 */
[C---:B------:R-:W-:Y:S01]  /*3aa0*/  IMAD.HI.U32 R7, R9.reuse, R4, RZ ;  /* 0x0000000409077227 */ /* 0x040fe200078e00ff */
[----:B-1----:R-:W-:Y:S02]  /*3ab0*/  IABS R2, R12 ;  /* 0x0000000c00027213 */ /* 0x002fe40000000000 */
[----:B------:R1:W-:Y:S01]  /*3ac0*/  STL [R1+0x1108], R5 ;  /* 0x0011080501007387 */ /* 0x0003e20000100800 */
[----:B------:R-:W-:Y:S01]  /*3ad0*/  IMAD.MOV R7, RZ, RZ, -R7 ;  /* 0x000000ffff077224 */ /* 0x000fe200078e0a07 */
[----:B0-----:R-:W-:Y:S01]  /*3ae0*/  IABS R12, R11 ;  /* 0x0000000b000c7213 */ /* 0x001fe20000000000 */
[----:B------:R-:W-:-:S04]  /*3af0*/  IMAD.HI.U32 R6, R9, R3, RZ ;  /* 0x0000000309067227 */ /* 0x000fc800078e00ff */
[----:B------:R-:W-:Y:S02]  /*3b00*/  IMAD R7, R8, R7, R4 ;  /* 0x0000000708077224 */ /* 0x000fe400078e0204 */
[----:B------:R-:W-:Y:S01]  /*3b10*/  IMAD.MOV R6, RZ, RZ, -R6 ;  /* 0x000000ffff067224 */ /* 0x000fe200078e0a06 */
[----:B-1----:R-:W-:Y:S01]  /*3b20*/  IABS R5, R5 ;  /* 0x0000000500057213 */ /* 0x002fe20000000000 */
[----:B------:R-:W-:Y:S01]  /*3b30*/  IMAD.MOV.U32 R4, RZ, RZ, R12 ;  /* 0x000000ffff047224 */ /* 0x000fe200078e000c */
[----:B------:R0:W-:Y:S01]  /*3b40*/  STL [R1+0x604], R7 ;  /* 0x0006040701007387 */ /* 0x0001e20000100800 */
[----:B------:R-:W-:-:S04]  /*3b50*/  IMAD.HI.U32 R12, R9, R2, RZ ;  /* 0x00000002090c7227 */ /* 0x000fc800078e00ff */
[----:B------:R-:W-:Y:S02]  /*3b60*/  IMAD R3, R8, R6, R3 ;  /* 0x0000000608037224 */ /* 0x000fe400078e0203 */
[----:B------:R-:W-:Y:S02]  /*3b70*/  IMAD.MOV R12, RZ, RZ, -R12 ;  /* 0x000000ffff0c7224 */ /* 0x000fe400078e0a0c */
[C---:B------:R-:W-:Y:S01]  /*3b80*/  VIADD R11, R0.reuse, 0x73 ;  /* 0x00000073000b7836 */ /* 0x040fe20000000000 */
[----:B------:R1:W-:Y:S01]  /*3b90*/  STL [R1+0x610], R3 ;  /* 0x0006100301007387 */ /* 0x0003e20000100800 */
[----:B0-----:R-:W-:Y:S02]  /*3ba0*/  VIADD R7, R0, 0x72 ;  /* 0x0000007200077836 */ /* 0x001fe40000000000 */
[----:B------:R-:W-:Y:S01]  /*3bb0*/  IMAD R12, R8, R12, R2 ;  /* 0x0000000c080c7224 */ /* 0x000fe200078e0202 */
[----:B------:R-:W-:Y:S01]  /*3bc0*/  IABS R2, R11 ;  /* 0x0000000b00027213 */ /* 0x000fe20000000000 */
[C---:B------:R-:W-:Y:S01]  /*3bd0*/  IMAD.HI.U32 R6, R9.reuse, R4, RZ ;  /* 0x0000000409067227 */ /* 0x040fe200078e00ff */
[----:B------:R0:W-:Y:S03]  /*3be0*/  STL [R1+0x10e8], R7 ;  /* 0x0010e80701007387 */ /* 0x0001e60000100800 */
[----:B------:R-:W-:Y:S01]  /*3bf0*/  IMAD.MOV R6, RZ, RZ, -R6 ;  /* 0x000000ffff067224 */ /* 0x000fe200078e0a06 */
[----:B------:R2:W-:Y:S01]  /*3c00*/  STL [R1+0x10e4], R11 ;  /* 0x0010e40b01007387 */ /* 0x0005e20000100800 */
[----:B-1----:R-:W-:-:S03]  /*3c10*/  IMAD.HI.U32 R3, R9, R5, RZ ;  /* 0x0000000509037227 */ /* 0x002fc600078e00ff */
[----:B------:R1:W-:Y:S01]  /*3c20*/  STL [R1+0x60c], R12 ;  /* 0x00060c0c01007387 */ /* 0x0003e20000100800 */
[----:B------:R-:W-:Y:S01]  /*3c30*/  IMAD.MOV R3, RZ, RZ, -R3 ;  /* 0x000000ffff037224 */ /* 0x000fe200078e0a03 */
[----:B0-----:R-:W-:Y:S01]  /*3c40*/  IABS R7, R7 ;  /* 0x0000000700077213 */ /* 0x001fe20000000000 */
[----:B------:R-:W-:Y:S01]  /*3c50*/  IMAD R4, R8, R6, R4 ;  /* 0x0000000608047224 */ /* 0x000fe200078e0204 */
[----:B------:R0:W-:Y:S01]  /*3c60*/  STL [R1+0x1120], R13 ;  /* 0x0011200d01007387 */ /* 0x0001e20000100800 */
[----:B------:R-:W-:-:S03]  /*3c70*/  IMAD.HI.U32 R6, R9, R2, RZ ;  /* 0x0000000209067227 */ /* 0x000fc600078e00ff */
[----:B------:R4:W-:Y:S01]  /*3c80*/  STL [R1+0x1114], R18 ;  /* 0x0011141201007387 */ /* 0x0009e20000100800 */
[----:B--2---:R-:W-:Y:S02]  /*3c90*/  VIADD R11, R0, 0x76 ;  /* 0x00000076000b7836 */ /* 0x004fe40000000000 */
[----:B-1----:R-:W-:Y:S01]  /*3ca0*/  IMAD.HI.U32 R12, R9, R7, RZ ;  /* 0x00000007090c7227 */ /* 0x002fe200078e00ff */
[----:B0-----:R-:W-:-:S03]  /*3cb0*/  IABS R13, R13 ;  /* 0x0000000d000d7213 */ /* 0x001fc60000000000 */
[----:B------:R-:W-:Y:S01]  /*3cc0*/  IMAD.MOV R12, RZ, RZ, -R12 ;  /* 0x000000ffff0c7224 */ /* 0x000fe200078e0a0c */
[----:B------:R0:W-:Y:S01]  /*3cd0*/  STL [R1+0x1130], R11 ;  /* 0x0011300b01007387 */ /* 0x0001e20000100800 */
[----:B------:R-:W-:Y:S01]  /*3ce0*/  IMAD R5, R8, R3, R5 ;  /* 0x0000000308057224 */ /* 0x000fe200078e0205 */
[----:B------:R-:W-:Y:S01]  /*3cf0*/  IABS R3, R11 ;  /* 0x0000000b00037213 */ /* 0x000fe20000000000 */
[----:B------:R-:W-:Y:S02]  /*3d00*/  IMAD.MOV R6, RZ, RZ, -R6 ;  /* 0x000000ffff067224 */ /* 0x000fe400078e0a06 */
[----:B----4-:R-:W-:Y:S02]  /*3d10*/  VIADD R18, R0, 0x77 ;  /* 0x0000007700127836 */ /* 0x010fe40000000000 */
[----:B------:R-:W-:Y:S02]  /*3d20*/  IMAD R6, R8, R6, R2 ;  /* 0x0000000608067224 */ /* 0x000fe400078e0202 */
[----:B------:R-:W-:-:S02]  /*3d30*/  VIADD R23, R0, 0xe1 ;  /* 0x000000e100177836 */ /* 0x000fc40000000000 */
[----:B0-----:R-:W-:Y:S02]  /*3d40*/  IMAD R11, R8, R12, R7 ;  /* 0x0000000c080b7224 */ /* 0x001fe400078e0207 */
[----:B------:R-:W-:Y:S02]  /*3d50*/  IMAD.MOV.U32 R7, RZ, RZ, R37 ;  /* 0x000000ffff077224 */ /* 0x000fe400078e0025 */
[C---:B------:R-:W-:Y:S01]  /*3d60*/  IMAD.HI.U32 R12, R9.reuse, R13, RZ ;  /* 0x0000000d090c7227 */ /* 0x040fe200078e00ff */
[----:B------:R-:W-:Y:S03]  /*3d70*/  STL [R1+0x620], R11 ;  /* 0x0006200b01007387 */ /* 0x000fe60000100800 */
[C---:B------:R-:W-:Y:S01]  /*3d80*/  IMAD.HI.U32 R2, R9.reuse, R7, RZ ;  /* 0x0000000709027227 */ /* 0x040fe200078e00ff */
[----:B------:R0:W-:Y:S03]  /*3d90*/  STL [R1+0x61c], R6 ;  /* 0x00061c0601007387 */ /* 0x0001e60000100800 */
[----:B------:R-:W-:Y:S01]  /*3da0*/  IMAD.HI.U32 R37, R9, R3, RZ ;  /* 0x0000000309257227 */ /* 0x000fe200078e00ff */
[----:B------:R1:W-:Y:S03]  /*3db0*/  STL [R1+0x10fc], R18 ;  /* 0x0010fc1201007387 */ /* 0x0003e60000100800 */
[----:B------:R-:W-:-:S02]  /*3dc0*/  IMAD.MOV R12, RZ, RZ, -R12 ;  /* 0x000000ffff0c7224 */ /* 0x000fc400078e0a0c */
[----:B------:R-:W-:Y:S01]  /*3dd0*/  IMAD.MOV R2, RZ, RZ, -R2 ;  /* 0x000000ffff027224 */ /* 0x000fe200078e0a02 */
[----:B0-----:R-:W-:Y:S01]  /*3de0*/  IABS R6, R18 ;  /* 0x0000001200067213 */ /* 0x001fe20000000000 */
[----:B------:R-:W-:Y:S02]  /*3df0*/  VIADD R11, R0, 0x78 ;  /* 0x00000078000b7836 */ /* 0x000fe40000000000 */
[----:B------:R-:W-:Y:S02]  /*3e00*/  IMAD.MOV R37, RZ, RZ, -R37 ;  /* 0x000000ffff257224 */ /* 0x000fe400078e0a25 */
[C---:B------:R-:W-:Y:S01]  /*3e10*/  IMAD R12, R8.reuse, R12, R13 ;  /* 0x0000000c080c7224 */ /* 0x040fe200078e020d */
[----:B------:R0:W-:Y:S01]  /*3e20*/  STL [R1+0x10f8], R11 ;  /* 0x0010f80b01007387 */ /* 0x0001e20000100800 */
[C---:B------:R-:W-:Y:S01]  /*3e30*/  IMAD R7, R8.reuse, R2, R7 ;  /* 0x0000000208077224 */ /* 0x040fe200078e0207 */
[----:B------:R-:W-:Y:S01]  /*3e40*/  IABS R40, R11 ;  /* 0x0000000b00287213 */ /* 0x000fe20000000000 */
[----:B------:R-:W-:Y:S01]  /*3e50*/  IMAD R3, R8, R37, R3 ;  /* 0x0000002508037224 */ /* 0x000fe200078e0203 */
[----:B------:R2:W-:Y:S01]  /*3e60*/  STL [R1+0x63c], R12 ;  /* 0x00063c0c01007387 */ /* 0x0005e20000100800 */
[----:B------:R-:W-:-:S02]  /*3e70*/  VIADD R2, R0, 0x79 ;  /* 0x0000007900027836 */ /* 0x000fc40000000000 */
[C---:B-1----:R-:W-:Y:S01]  /*3e80*/  VIADD R18, R0.reuse, 0x7c ;  /* 0x0000007c00127836 */ /* 0x042fe20000000000 */
[----:B------:R1:W-:Y:S01]  /*3e90*/  STL [R1+0x644], R7 ;  /* 0x0006440701007387 */ /* 0x0003e20000100800 */
[----:B------:R-:W-:Y:S01]  /*3ea0*/  IMAD.HI.U32 R38, R91, R39, RZ ;  /* 0x000000275b267227 */ /* 0x000fe200078e00ff */
[----:B------:R-:W-:Y:S02]  /*3eb0*/  IABS R41, R2 ;  /* 0x0000000200297213 */ /* 0x000fe40000000000 */
[----:B------:R4:W-:Y:S01]  /*3ec0*/  STL [R1+0x64c], R3 ;  /* 0x00064c0301007387 */ /* 0x0009e20000100800 */
[C---:B0-----:R-:W-:Y:S02]  /*3ed0*/  VIADD R11, R0.reuse, 0x7b ;  /* 0x0000007b000b7836 */ /* 0x041fe40000000000 */
[----:B--2---:R-:W-:Y:S01]  /*3ee0*/  VIADD R12, R0, 0x7a ;  /* 0x0000007a000c7836 */ /* 0x004fe20000000000 */
[----:B------:R0:W-:Y:S01]  /*3ef0*/  STL [R1+0x110c], R2 ;  /* 0x00110c0201007387 */ /* 0x0001e20000100800 */
[----:B------:R-:W-:-:S03]  /*3f00*/  IMAD.HI.U32 R13, R9, R41, RZ ;  /* 0x00000029090d7227 */ /* 0x000fc600078e00ff */
[----:B------:R2:W-:Y:S01]  /*3f10*/  STL [R1+0x1110], R12 ;  /* 0x0011100c01007387 */ /* 0x0005e20000100800 */
[C---:B-1----:R-:W-:Y:S01]  /*3f20*/  IMAD.HI.U32 R7, R9.reuse, R6, RZ ;  /* 0x0000000609077227 */ /* 0x042fe200078e00ff */
[----:B----4-:R-:W-:Y:S02]  /*3f30*/  IABS R3, R11 ;  /* 0x0000000b00037213 */ /* 0x010fe40000000000 */
[----:B------:R1:W-:Y:S01]  /*3f40*/  STL [R1+0x111c], R11 ;  /* 0x00111c0b01007387 */ /* 0x0003e20000100800 */
[----:B------:R-:W-:Y:S02]  /*3f50*/  IMAD.MOV R7, RZ, RZ, -R7 ;  /* 0x000000ffff077224 */ /* 0x000fe400078e0a07 */
[----:B0-----:R-:W-:Y:S01]  /*3f60*/  IMAD.HI.U32 R2, R9, R40, RZ ;  /* 0x0000002809027227 */ /* 0x001fe200078e00ff */
[----:B--2---:R-:W-:-:S03]  /*3f70*/  IABS R12, R12 ;  /* 0x0000000c000c7213 */ /* 0x004fc60000000000 */
[----:B------:R-:W-:Y:S02]  /*3f80*/  IMAD R7, R8, R7, R6 ;  /* 0x0000000708077224 */ /* 0x000fe400078e0206 */
[----:B------:R-:W-:Y:S02]  /*3f90*/  IMAD.MOV R2, RZ, RZ, -R2 ;  /* 0x000000ffff027224 */ /* 0x000fe400078e0a02 */
[----:B------:R-:W-:Y:S01]  /*3fa0*/  IMAD.MOV.U32 R6, RZ, RZ, R12 ;  /* 0x000000ffff067224 */ /* 0x000fe200078e000c */
[----:B------:R0:W-:Y:S01]  /*3fb0*/  STL [R1+0x320], R7 ;  /* 0x0003200701007387 */ /* 0x0001e20000100800 */
[----:B------:R-:W-:-:S03]  /*3fc0*/  IMAD.HI.U32 R12, R9, R3, RZ ;  /* 0x00000003090c7227 */ /* 0x000fc600078e00ff */
[----:B------:R2:W-:Y:S01]  /*3fd0*/  STL [R1+0x1150], R18 ;  /* 0x0011501201007387 */ /* 0x0005e20000100800 */
[----:B------:R-:W-:Y:S02]  /*3fe0*/  IMAD.MOV R13, RZ, RZ, -R13 ;  /* 0x000000ffff0d7224 */ /* 0x000fe400078e0a0d */
[----:B-1----:R-:W-:Y:S02]  /*3ff0*/  VIADD R11, R0, 0x7d ;  /* 0x0000007d000b7836 */ /* 0x002fe40000000000 */
[----:B------:R-:W-:Y:S01]  /*4000*/  IMAD R40, R8, R2, R40 ;  /* 0x0000000208287224 */ /* 0x000fe200078e0228 */
[----:B------:R-:W-:Y:S01]  /*4010*/  IABS R2, R18 ;  /* 0x0000001200027213 */ /* 0x000fe20000000000 */
[----:B0-----:R-:W-:Y:S01]  /*4020*/  IMAD.HI.U32 R7, R9, R6, RZ ;  /* 0x0000000609077227 */ /* 0x001fe200078e00ff */
[----:B------:R0:W-:Y:S03]  /*4030*/  STL [R1+0x114c], R11 ;  /* 0x00114c0b01007387 */ /* 0x0001e60000100800 */
[----:B------:R-:W-:-:S02]  /*4040*/  IMAD.MOV R7, RZ, RZ, -R7 ;  /* 0x000000ffff077224 */ /* 0x000fc400078e0a07 */
[----:B------:R-:W-:Y:S02]  /*4050*/  IMAD.MOV R12, RZ, RZ, -R12 ;  /* 0x000000ffff0c7224 */ /* 0x000fe400078e0a0c */
[----:B------:R-:W-:Y:S01]  /*4060*/  IMAD R41, R8, R13, R41 ;  /* 0x0000000d08297224 */ /* 0x000fe200078e0229 */
[----:B------:R-:W-:Y:S01]  /*4070*/  IABS R13, R11 ;  /* 0x0000000b000d7213 */ /* 0x000fe20000000000 */
[----:B--2---:R-:W-:Y:S02]  /*4080*/  VIADD R18, R0, 0x7f ;  /* 0x0000007f00127836 */ /* 0x004fe40000000000 */
[C---:B0-----:R-:W-:Y:S02]  /*4090*/  IMAD R11, R8.reuse, R7, R6 ;  /* 0x00000007080b7224 */ /* 0x041fe400078e0206 */
[----:B------:R-:W-:Y:S02]  /*40a0*/  IMAD R7, R8, R12, R3 ;  /* 0x0000000c08077224 */ /* 0x000fe400078e0203 */
[----:B------:R-:W-:Y:S01]  /*40b0*/  VIADD R6, R0, 0x7e ;  /* 0x0000007e00067836 */ /* 0x000fe20000000000 */
[----:B------:R0:W-:Y:S01]  /*40c0*/  STL [R1+0x31c], R11 ;  /* 0x00031c0b01007387 */ /* 0x0001e20000100800 */
[----:B------:R-:W-:-:S03]  /*40d0*/  IMAD.HI.U32 R12, R9, R2, RZ ;  /* 0x00000002090c7227 */ /* 0x000fc600078e00ff */
[----:B------:R1:W-:Y:S01]  /*40e0*/  STL [R1+0x318], R7 ;  /* 0x0003180701007387 */ /* 0x0003e20000100800 */
[----:B------:R-:W-:Y:S01]  /*40f0*/  IMAD.MOV.U32 R3, RZ, RZ, R13 ;  /* 0x000000ffff037224 */ /* 0x000fe200078e000d */
[----:B------:R-:W-:Y:S01]  /*4100*/  IABS R13, R18 ;  /* 0x00000012000d7213 */ /* 0x000fe20000000000 */
[----:B------:R-:W-:Y:S01]  /*4110*/  IMAD.MOV R12, RZ, RZ, -R12 ;  /* 0x000000ffff0c7224 */ /* 0x000fe200078e0a0c */
[----:B------:R2:W-:Y:S01]  /*4120*/  STL [R1+0x1134], R6 ;  /* 0x0011340601007387 */ /* 0x0005e20000100800 */
[----:B------:R-:W-:Y:S02]  /*4130*/  IMAD.MOV R38, RZ, RZ, -R38 ;  /* 0x000000ffff267224 */ /* 0x000fe400078e0a26 */
[----:B0-----:R-:W-:Y:S01]  /*4140*/  VIADD R11, R0, 0x80 ;  /* 0x00000080000b7836 */ /* 0x001fe20000000000 */
[----:B------:R0:W-:Y:S01]  /*4150*/  STL [R1+0x1138], R18 ;  /* 0x0011381201007387 */ /* 0x0001e20000100800 */
[----:B------:R-:W-:Y:S01]  /*4160*/  IMAD R39, R15, R38, R39 ;  /* 0x000000260f277224 */ /* 0x000fe200078e0227 */
[----:B-1----:R-:W-:-:S02]  /*4170*/  IABS R7, R6 ;  /* 0x0000000600077213 */ /* 0x002fc40000000000 */
[----:B------:R1:W-:Y:S01]  /*4180*/  STL [R1+0x113c], R11 ;  /* 0x00113c0b01007387 */ /* 0x0003e20000100800 */
[----:B------:R-:W-:Y:S01]  /*4190*/  IABS R42, R11 ;  /* 0x0000000b002a7213 */ /* 0x000fe20000000000 */
[----:B--2---:R-:W-:Y:S01]  /*41a0*/  IMAD.HI.U32 R6, R9, R3, RZ ;  /* 0x0000000309067227 */ /* 0x004fe200078e00ff */
[----:B------:R-:W-:-:S03]  /*41b0*/  ISETP.GT.U32.AND P0, PT, R15, R39, PT ;  /* 0x000000270f00720c */ /* 0x000fc60003f04070 */
[----:B------:R-:W-:Y:S02]  /*41c0*/  IMAD.MOV R6, RZ, RZ, -R6 ;  /* 0x000000ffff067224 */ /* 0x000fe400078e0a06 */
[----:B0-----:R-:W-:Y:S02]  /*41d0*/  VIADD R18, R0, 0x84 ;  /* 0x0000008400127836 */ /* 0x001fe40000000000 */
[----:B-1----:R-:W-:Y:S02]  /*41e0*/  IMAD R11, R8, R12, R2 ;  /* 0x0000000c080b7224 */ /* 0x002fe400078e0202 */
[----:B------:R-:W-:-:S03]  /*41f0*/  IMAD.HI.U32 R12, R9, R7, RZ ;  /* 0x00000007090c7227 */ /* 0x000fc600078e00ff */
[----:B------:R0:W-:Y:S01]  /*4200*/  STL [R1+0x314], R11 ;  /* 0x0003140b01007387 */ /* 0x0001e20000100800 */
[----:B------:R-:W-:Y:S02]  /*4210*/  IMAD.MOV.U32 R2, RZ, RZ, R13 ;  /* 0x000000ffff027224 */ /* 0x000fe400078e000d */
[----:B------:R-:W-:Y:S02]  /*4220*/  IMAD R6, R8, R6, R3 ;  /* 0x0000000608067224 */ /* 0x000fe400078e0203 */
[----:B------:R-:W-:Y:S02]  /*4230*/  IMAD.MOV R12, RZ, RZ, -R12 ;  /* 0x000000ffff0c7224 */ /* 0x000fe400078e0a0c */
[----:B------:R-:W-:Y:S01]  /*4240*/  IMAD.HI.U32 R3, R9, R2, RZ ;  /* 0x0000000209037227 */ /* 0x000fe200078e00ff */
[----:B------:R1:W-:Y:S03]  /*4250*/  STL [R1+0x310], R6 ;  /* 0x0003100601007387 */ /* 0x0003e60000100800 */
[----:B------:R-:W-:-:S02]  /*4260*/  VIADD R13, R0, 0x81 ;  /* 0x00000081000d7836 */ /* 0x000fc40000000000 */
[----:B0-----:R-:W-:Y:S02]  /*4270*/  VIADD R11, R0, 0x82 ;  /* 0x00000082000b7836 */ /* 0x001fe40000000000 */
[C---:B------:R-:W-:Y:S01]  /*4280*/  IMAD R12, R8.reuse, R12, R7 ;  /* 0x0000000c080c7224 */ /* 0x040fe200078e0207 */
[----:B------:R0:W-:Y:S01]  /*4290*/  STL [R1+0x1144], R13 ;  /* 0x0011440d01007387 */ /* 0x0001e20000100800 */
[----:B------:R-:W-:Y:S01]  /*42a0*/  IMAD.MOV R3, RZ, RZ, -R3 ;  /* 0x000000ffff037224 */ /* 0x000fe200078e0a03 */
[----:B------:R-:W-:Y:S01]  /*42b0*/  IABS R7, R11 ;  /* 0x0000000b00077213 */ /* 0x000fe20000000000 */
[----:B-1----:R-:W-:Y:S01]  /*42c0*/  IMAD.HI.U32 R6, R9, R42, RZ ;  /* 0x0000002a09067227 */ /* 0x002fe200078e00ff */
[----:B------:R1:W-:Y:S01]  /*42d0*/  STL [R1+0x1148], R11 ;  /* 0x0011480b01007387 */ /* 0x0003e20000100800 */
[----:B------:R-:W-:Y:S02]  /*42e0*/  IABS R43, R13 ;  /* 0x0000000d002b7213 */ /* 0x000fe40000000000 */
[----:B------:R-:W-:Y:S01]  /*42f0*/  IMAD R2, R8, R3, R2 ;  /* 0x0000000308027224 */ /* 0x000fe200078e0202 */
[----:B------:R2:W-:Y:S01]  /*4300*/  STL [R1+0x30c], R12 ;  /* 0x00030c0c01007387 */ /* 0x0005e20000100800 */
[----:B------:R-:W-:-:S02]  /*4310*/  IMAD.MOV R6, RZ, RZ, -R6 ;  /* 0x000000ffff067224 */ /* 0x000fc400078e0a06 */
[----:B0-----:R-:W-:Y:S01]  /*4320*/  IMAD.HI.U32 R13, R9, R43, RZ ;  /* 0x0000002b090d7227 */ /* 0x001fe200078e00ff */
[----:B------:R0:W-:Y:S03]  /*4330*/  STL [R1+0x308], R2 ;  /* 0x0003080201007387 */ /* 0x0001e60000100800 */
[C---:B-1----:R-:W-:Y:S02]  /*4340*/  VIADD R11, R0.reuse, 0x85 ;  /* 0x00000085000b7836 */ /* 0x042fe40000000000 */
[----:B------:R-:W-:Y:S02]  /*4350*/  IMAD.MOV R13, RZ, RZ, -R13 ;  /* 0x000000ffff0d7224 */ /* 0x000fe400078e0a0d */
[----:B--2---:R-:W-:Y:S01]  /*4360*/  VIADD R12, R0, 0x83 ;  /* 0x00000083000c7836 */ /* 0x004fe20000000000 */
[----:B------:R-:W-:Y:S01]  /*4370*/  IABS R3, R11 ;  /* 0x0000000b00037213 */ /* 0x000fe20000000000 */
[C---:B------:R-:W-:Y:S01]  /*4380*/  IMAD R42, R8.reuse, R6, R42 ;  /* 0x00000006082a7224 */ /* 0x040fe200078e022a */
[----:B------:R-:W-:Y:S01]  /*4390*/  IABS R6, R18 ;  /* 0x0000001200067213 */ /* 0x000fe20000000000 */
[----:B------:R-:W-:Y:S01]  /*43a0*/  IMAD R43, R8, R13, R43 ;  /* 0x0000000d082b7224 */ /* 0x000fe200078e022b */
[----:B------:R1:W-:Y:S01]  /*43b0*/  STL [R1+0x112c], R12 ;  /* 0x00112c0c01007387 */ /* 0x0003e20000100800 */
[----:B0-----:R-:W-:Y:S01]  /*43c0*/  IABS R2, R12 ;  /* 0x0000000c00027213 */ /* 0x001fe20000000000 */
[----:B------:R-:W-:-:S02]  /*43d0*/  @!P0 IMAD.IADD R39, R39, 0x1, -R15 ;  /* 0x0000000127278824 */ /* 0x000fc400078e0a0f */
[----:B------:R0:W-:Y:S02]  /*43e0*/  STL [R1+0x1174], R18 ;  /* 0x0011741201007387 */ /* 0x0001e40000100800 */
[----:B------:R-:W-:Y:S01]  /*43f0*/  IMAD.HI.U32 R13, R9, R2, RZ ;  /* 0x00000002090d7227 */ /* 0x000fe200078e00ff */
[----:B------:R-:W-:Y:S01]  /*4400*/  ISETP.GT.U32.AND P0, PT, R15, R39, PT ;  /* 0x000000270f00720c */ /* 0x000fe20003f04070 */
[----:B------:R2:W-:Y:S02]  /*4410*/  STL [R1+0x1170], R11 ;  /* 0x0011700b01007387 */ /* 0x0005e40000100800 */
[----:B-1----:R-:W-:-:S04]  /*4420*/  IMAD.HI.U32 R12, R9, R7, RZ ;  /* 0x00000007090c7227 */ /* 0x002fc800078e00ff */
[----:B------:R-:W-:Y:S02]  /*4430*/  IMAD.MOV R12, RZ, RZ, -R12 ;  /* 0x000000ffff0c7224 */ /* 0x000fe400078e0a0c */
[----:B0-----:R-:W-:Y:S02]  /*4440*/  VIADD R18, R0, 0x86 ;  /* 0x0000008600127836 */ /* 0x001fe40000000000 */
[----:B--2---:R-:W-:Y:S02]  /*4450*/  IMAD R11, R8, R12, R7 ;  /* 0x0000000c080b7224 */ /* 0x004fe400078e0207 */
[C---:B------:R-:W-:Y:S01]  /*4460*/  IMAD.HI.U32 R7, R9.reuse, R6, RZ ;  /* 0x0000000609077227 */ /* 0x040fe200078e00ff */
[----:B------:R-:W-:Y:S02]  /*4470*/  IABS R37, R18 ;  /* 0x0000001200257213 */ /* 0x000fe40000000000 */
[----:B------:R0:W-:Y:S01]  /*4480*/  STL [R1+0x2e4], R11 ;  /* 0x0002e40b01007387 */ /* 0x0001e20000100800 */
[----:B------:R-:W-:-:S03]  /*4490*/  IMAD.HI.U32 R12, R9, R3, RZ ;  /* 0x00000003090c7227 */ /* 0x000fc600078e00ff */
[----:B------:R1:W-:Y:S01]  /*44a0*/  STL [R1+0x1158], R18 ;  /* 0x0011581201007387 */ /* 0x0003e20000100800 */
[----:B------:R-:W-:Y:S02]  /*44b0*/  IMAD.MOV R13, RZ, RZ, -R13 ;  /* 0x000000ffff0d7224 */ /* 0x000fe400078e0a0d */
[----:B------:R-:W-:Y:S02]  /*44c0*/  IMAD.MOV R7, RZ, RZ, -R7 ;  /* 0x000000ffff077224 */ /* 0x000fe400078e0a07 */
[----:B------:R-:W-:Y:S02]  /*44d0*/  IMAD.MOV R12, RZ, RZ, -R12 ;  /* 0x000000ffff0c7224 */ /* 0x000fe400078e0a0c */
[----:B0-----:R-:W-:Y:S02]  /*44e0*/  VIADD R11, R0, 0x87 ;  /* 0x00000087000b7836 */ /* 0x001fe40000000000 */
[----:B-1----:R-:W-:-:S03]  /*44f0*/  IMAD R18, R8, R13, R2 ;  /* 0x0000000d08127224 */ /* 0x002fc600078e0202 */
[----:B------:R0:W-:Y:S01]  /*4500*/  STL [R1+0x115c], R11 ;  /* 0x00115c0b01007387 */ /* 0x0001e20000100800 */
[----:B------:R-:W-:Y:S01]  /*4510*/  IABS R13, R11 ;  /* 0x0000000b000d7213 */ /* 0x000fe20000000000 */
[----:B------:R-:W-:Y:S02]  /*4520*/  IMAD.MOV.U32 R2, RZ, RZ, R37 ;  /* 0x000000ffff027224 */ /* 0x000fe400078e0025 */
[----:B------:R-:W-:Y:S01]  /*4530*/  STL [R1+0x1cc], R18 ;  /* 0x0001cc1201007387 */ /* 0x000fe20000100800 */
        /* <DEDUP_REMOVED lines=10> */
[C---:B------:R-:W-:Y:S02]  /*45e0*/  VIADD R13, R0.reuse, 0x8b ;  /* 0x0000008b000d7836 */ /* 0x040fe40000000000 */
[C---:B0-----:R-:W-:Y:S02]  /*45f0*/  VIADD R11, R0.reuse, 0x89 ;  /* 0x00000089000b7836 */ /* 0x041fe40000000000 */
[C---:B------:R-:W-:Y:S02]  /*4600*/  VIADD R18, R0.reuse, 0x8e ;  /* 0x0000008e00127836 */ /* 0x040fe40000000000 */
[----:B-1----:R-:W-:Y:S01]  /*4610*/  VIADD R7, R0, 0x8a ;  /* 0x0000008a00077836 */ /* 0x002fe20000000000 */
[----:B------:R0:W-:Y:S01]  /*4620*/  STL [R1+0x1168], R11 ;  /* 0x0011680b01007387 */ /* 0x0001e20000100800 */
[----:B------:R-:W-:Y:S01]  /*4630*/  IABS R45, R11 ;  /* 0x0000000b002d7213 */ /* 0x000fe20000000000 */
[----:B--2---:R-:W-:Y:S01]  /*4640*/  IMAD.HI.U32 R6, R9, R3, RZ ;  /* 0x0000000309067227 */ /* 0x004fe200078e00ff */
[----:B------:R-:W-:Y:S01]  /*4650*/  IABS R37, R18 ;  /* 0x0000001200257213 */ /* 0x000fe20000000000 */
[----:B------:R1:W-:Y:S02]  /*4660*/  STL [R1+0x116c], R7 ;  /* 0x00116c0701007387 */ /* 0x0003e40000100800 */
[----:B------:R-:W-:-:S02]  /*4670*/  IMAD.MOV R6, RZ, RZ, -R6 ;  /* 0x000000ffff067224 */ /* 0x000fc400078e0a06 */
[C---:B0-----:R-:W-:Y:S02]  /*4680*/  IMAD R11, R8.reuse, R12, R2 ;  /* 0x0000000c080b7224 */ /* 0x041fe400078e0202 */
[----:B------:R-:W-:Y:S01]  /*4690*/  IMAD R3, R8, R6, R3 ;  /* 0x0000000608037224 */ /* 0x000fe200078e0203 */
[----:B-1----:R-:W-:Y:S02]  /*46a0*/  IABS R7, R7 ;  /* 0x0000000700077213 */ /* 0x002fe40000000000 */
[----:B------:R0:W-:Y:S01]  /*46b0*/  STL [R1+0x1a4], R11 ;  /* 0x0001a40b01007387 */ /* 0x0001e20000100800 */
[----:B------:R-:W-:-:S03]  /*46c0*/  IMAD.HI.U32 R12, R9, R45, RZ ;  /* 0x0000002d090c7227 */ /* 0x000fc600078e00ff */
[----:B------:R1:W-:Y:S01]  /*46d0*/  STL [R1+0x1a0], R3 ;  /* 0x0001a00301007387 */ /* 0x0003e20000100800 */
[----:B------:R-:W-:Y:S02]  /*46e0*/  IMAD.MOV.U32 R2, RZ, RZ, R7 ;  /* 0x000000ffff027224 */ /* 0x000fe400078e0007 */
[C---:B------:R-:W-:Y:S01]  /*46f0*/  IMAD.HI.U32 R7, R9.reuse, R44, RZ ;  /* 0x0000002c09077227 */ /* 0x040fe200078e00ff */
[----:B------:R2:W-:Y:S03]  /*4700*/  STL [R1+0x1154], R13 ;  /* 0x0011540d01007387 */ /* 0x0005e60000100800 */
[----:B------:R-:W-:Y:S02]  /*4710*/  IMAD.MOV R7, RZ, RZ, -R7 ;  /* 0x000000ffff077224 */ /* 0x000fe400078e0a07 */
[----:B0-----:R-:W-:Y:S01]  /*4720*/  VIADD R11, R0, 0x8c ;  /* 0x0000008c000b7836 */ /* 0x001fe20000000000 */
[----:B-1----:R-:W-:Y:S01]  /*4730*/  IABS R3, R13 ;  /* 0x0000000d00037213 */ /* 0x002fe20000000000 */
[----:B------:R-:W-:-:S03]  /*4740*/  IMAD.HI.U32 R6, R9, R2, RZ ;  /* 0x0000000209067227 */ /* 0x000fc600078e00ff */
[----:B------:R0:W-:Y:S01]  /*4750*/  STL [R1+0x1198], R11 ;  /* 0x0011980b01007387 */ /* 0x0001e20000100800 */
[C---:B------:R-:W-:Y:S01]  /*4760*/  IMAD R44, R8.reuse, R7, R44 ;  /* 0x00000007082c7224 */ /* 0x040fe200078e022c */
[----:B------:R-:W-:Y:S01]  /*4770*/  IABS R7, R11 ;  /* 0x0000000b00077213 */ /* 0x000fe20000000000 */
[----:B------:R-:W-:Y:S02]  /*4780*/  IMAD.MOV R6, RZ, RZ, -R6 ;  /* 0x000000ffff067224 */ /* 0x000fe400078e0a06 */
[----:B------:R-:W-:Y:S02]  /*4790*/  IMAD.MOV R12, RZ, RZ, -R12 ;  /* 0x000000ffff0c7224 */ /* 0x000fe400078e0a0c */
[C---:B------:R-:W-:Y:S02]  /*47a0*/  IMAD R2, R8.reuse, R6, R2 ;  /* 0x0000000608027224 */ /* 0x040fe400078e0202 */
[----:B------:R-:W-:Y:S02]  /*47b0*/  IMAD.MOV.U32 R6, RZ, RZ, R7 ;  /* 0x000000ffff067224 */ /* 0x000fe400078e0007 */
[----:B------:R-:W-:Y:S01]  /*47c0*/  IMAD R45, R8, R12, R45 ;  /* 0x0000000c082d7224 */ /* 0x000fe200078e022d */
[----:B------:R1:W-:Y:S01]  /*47d0*/  STL [R1+0x19c], R2 ;  /* 0x00019c0201007387 */ /* 0x0003e20000100800 */
[----:B------:R-:W-:-:S02]  /*47e0*/  VIADD R12, R0, 0x8d ;  /* 0x0000008d000c7836 */ /* 0x000fc40000000000 */
[----:B--2---:R-:W-:-:S03]  /*47f0*/  IMAD.HI.U32 R13, R9, R3, RZ ;  /* 0x00000003090d7227 */ /* 0x004fc600078e00ff */
[----:B------:R2:W-:Y:S01]  /*4800*/  STL [R1+0x1180], R12 ;  /* 0x0011800c01007387 */ /* 0x0005e20000100800 */
[----:B------:R-:W-:-:S03]  /*4810*/  IMAD.HI.U32 R7, R9, R6, RZ ;  /* 0x0000000609077227 */ /* 0x000fc600078e00ff */
[----:B------:R4:W-:Y:S01]  /*4820*/  STL [R1+0x1184], R18 ;  /* 0x0011841201007387 */ /* 0x0009e20000100800 */
[----:B0-----:R-:W-:Y:S02]  /*4830*/  VIADD R11, R0, 0x8f ;  /* 0x0000008f000b7836 */ /* 0x001fe40000000000 */
[----:B------:R-:W-:Y:S02]  /*4840*/  IMAD.MOV R13, RZ, RZ, -R13 ;  /* 0x000000ffff0d7224 */ /* 0x000fe400078e0a0d */
[----:B------:R-:W-:Y:S01]  /*4850*/  IMAD.MOV R7, RZ, RZ, -R7 ;  /* 0x000000ffff077224 */ /* 0x000fe200078e0a07 */
[----:B------:R0:W-:Y:S01]  /*4860*/  STL [R1+0x1188], R11 ;  /* 0x0011880b01007387 */ /* 0x0001e20000100800 */
[----:B-1----:R-:W-:Y:S02]  /*4870*/  IABS R2, R11 ;  /* 0x0000000b00027213 */ /* 0x002fe40000000000 */
[----:B--2---:R-:W-:Y:S01]  /*4880*/  IABS R12, R12 ;  /* 0x0000000c000c7213 */ /* 0x004fe20000000000 */
[----:B------:R-:W-:-:S02]  /*4890*/  IMAD R7, R8, R7, R6 ;  /* 0x0000000708077224 */ /* 0x000fc400078e0206 */
[----:B----4-:R-:W-:Y:S02]  /*48a0*/  VIADD R18, R0, 0x90 ;  /* 0x0000009000127836 */ /* 0x010fe40000000000 */
[----:B0-----:R-:W-:-:S03]  /*48b0*/  IMAD R11, R8, R13, R3 ;  /* 0x0000000d080b7224 */ /* 0x001fc600078e0203 */
[----:B------:R-:W-:Y:S01]  /*48c0*/  IABS R46, R18 ;  /* 0x00000012002e7213 */ /* 0x000fe20000000000 */
[----:B------:R-:W-:Y:S02]  /*48d0*/  IMAD.MOV.U32 R3, RZ, RZ, R37 ;  /* 0x000000ffff037224 */ /* 0x000fe400078e0025 */
[C---:B------:R-:W-:Y:S01]  /*48e0*/  IMAD.HI.U32 R13, R9.reuse, R12, RZ ;  /* 0x0000000c090d7227 */ /* 0x040fe200078e00ff */
[----:B------:R0:W-:Y:S03]  /*48f0*/  STL [R1+0x194], R11 ;  /* 0x0001940b01007387 */ /* 0x0001e60000100800 */
[----:B------:R-:W-:Y:S01]  /*4900*/  IMAD.HI.U32 R6, R9, R3, RZ ;  /* 0x0000000309067227 */ /* 0x000fe200078e00ff */
[----:B------:R1:W-:Y:S03]  /*4910*/  STL [R1+0x190], R7 ;  /* 0x0001900701007387 */ /* 0x0003e60000100800 */
[----:B------:R-:W-:Y:S01]  /*4920*/  IMAD.MOV R13, RZ, RZ, -R13 ;  /* 0x000000ffff0d7224 */ /* 0x000fe200078e0a0d */
[----:B------:R-:W-:Y:S01]  /*4930*/  STL [R1+0x1164], R18 ;  /* 0x0011641201007387 */ /* 0x000fe20000100800 */
[----:B------:R-:W-:-:S02]  /*4940*/  IMAD.MOV R6, RZ, RZ, -R6 ;  /* 0x000000ffff067224 */ /* 0x000fc400078e0a06 */
[----:B0-----:R-:W-:Y:S02]  /*4950*/  VIADD R11, R0, 0x91 ;  /* 0x00000091000b7836 */ /* 0x001fe40000000000 */
[C---:B------:R-:W-:Y:S02]  /*4960*/  IMAD R12, R8.reuse, R13, R12 ;  /* 0x0000000d080c7224 */ /* 0x040fe400078e020c */
[----:B-1----:R-:W-:Y:S01]  /*4970*/  IMAD.HI.U32 R7, R9, R2, RZ ;  /* 0x0000000209077227 */ /* 0x002fe200078e00ff */
[----:B------:R0:W-:Y:S01]  /*4980*/  STL [R1+0x1194], R11 ;  /* 0x0011940b01007387 */ /* 0x0001e20000100800 */
[----:B------:R-:W-:Y:S02]  /*4990*/  IABS R47, R11 ;  /* 0x0000000b002f7213 */ /* 0x000fe40000000000 */
[----:B------:R-:W-:Y:S01]  /*49a0*/  IMAD.MOV R7, RZ, RZ, -R7 ;  /* 0x000000ffff077224 */ /* 0x000fe200078e0a07 */
[----:B------:R1:W-:Y:S01]  /*49b0*/  STL [R1+0x188], R12 ;  /* 0x0001880c01007387 */ /* 0x0003e20000100800 */
[----:B------:R-:W-:-:S02]  /*49c0*/  IMAD R3, R8, R6, R3 ;  /* 0x0000000608037224 */ /* 0x000fc400078e0203 */
[----:B------:R-:W-:Y:S02]  /*49d0*/  IMAD R2, R8, R7, R2 ;  /* 0x0000000708027224 */ /* 0x000fe400078e0202 */
[C---:B------:R-:W-:Y:S01]  /*49e0*/  VIADD R6, R0.reuse, 0x92 ;  /* 0x0000009200067836 */ /* 0x040fe20000000000 */
[----:B------:R2:W-:Y:S01]  /*49f0*/  STL [R1+0x184], R3 ;  /* 0x0001840301007387 */ /* 0x0005e20000100800 */
[C---:B0-----:R-:W-:Y:S02]  /*4a00*/  VIADD R11, R0.reuse, 0x94 ;  /* 0x00000094000b7836 */ /* 0x041fe40000000000 */
[C---:B------:R-:W-:Y:S01]  /*4a10*/  VIADD R18, R0.reuse, 0x95 ;  /* 0x0000009500127836 */ /* 0x040fe20000000000 */
[----:B------:R0:W-:Y:S01]  /*4a20*/  STL [R1+0x180], R2 ;  /* 0x0001800201007387 */ /* 0x0001e20000100800 */
[----:B------:R-:W-:Y:S01]  /*4a30*/  IABS R7, R6 ;  /* 0x0000000600077213 */ /* 0x000fe20000000000 */
[----:B-1----:R-:W-:Y:S02]  /*4a40*/  IMAD.HI.U32 R12, R9, R46, RZ ;  /* 0x0000002e090c7227 */ /* 0x002fe400078e00ff */
[----:B------:R1:W-:Y:S01]  /*4a50*/  STL [R1+0x117c], R6 ;  /* 0x00117c0601007387 */ /* 0x0003e20000100800 */
[----:B------:R-:W-:Y:S01]  /*4a60*/  IABS R37, R18 ;  /* 0x0000001200257213 */ /* 0x000fe20000000000 */
[----:B--2---:R-:W-:-:S02]  /*4a70*/  VIADD R3, R0, 0x93 ;  /* 0x0000009300037836 */ /* 0x004fc40000000000 */
[----:B------:R-:W-:Y:S01]  /*4a80*/  IMAD.MOV R12, RZ, RZ, -R12 ;  /* 0x000000ffff0c7224 */ /* 0x000fe200078e0a0c */
[----:B0-----:R-:W-:Y:S02]  /*4a90*/  IABS R2, R11 ;  /* 0x0000000b00027213 */ /* 0x001fe40000000000 */
[----:B------:R0:W-:Y:S01]  /*4aa0*/  STL [R1+0x1178], R3 ;  /* 0x0011780301007387 */ /* 0x0001e20000100800 */
[----:B------:R-:W-:-:S03]  /*4ab0*/  IMAD.HI.U32 R13, R9, R7, RZ ;  /* 0x00000007090d7227 */ /* 0x000fc600078e00ff */
[----:B------:R2:W-:Y:S01]  /*4ac0*/  STL [R1+0x11c8], R11 ;  /* 0x0011c80b01007387 */ /* 0x0005e20000100800 */
[----:B-1----:R-:W-:-:S03]  /*4ad0*/  IMAD.HI.U32 R6, R9, R47, RZ ;  /* 0x0000002f09067227 */ /* 0x002fc600078e00ff */
[----:B------:R1:W-:Y:S01]  /*4ae0*/  STL [R1+0x11a4], R18 ;  /* 0x0011a41201007387 */ /* 0x0003e20000100800 */
[----:B------:R-:W-:Y:S01]  /*4af0*/  IMAD.MOV R6, RZ, RZ, -R6 ;  /* 0x000000ffff067224 */ /* 0x000fe200078e0a06 */
[----:B0-----:R-:W-:Y:S01]  /*4b00*/  IABS R3, R3 ;  /* 0x0000000300037213 */ /* 0x001fe20000000000 */
[C---:B------:R-:W-:Y:S02]  /*4b10*/  IMAD R46, R8.reuse, R12, R46 ;  /* 0x0000000c082e7224 */ /* 0x040fe400078e022e */
[----:B------:R-:W-:Y:S02]  /*4b20*/  IMAD R47, R8, R6, R47 ;  /* 0x00000006082f7224 */ /* 0x000fe400078e022f */
[----:B------:R-:W-:-:S04]  /*4b30*/  IMAD.HI.U32 R6, R9, R3, RZ ;  /* 0x0000000309067227 */ /* 0x000fc800078e00ff */
[----:B------:R-:W-:-:S04]  /*4b40*/  IMAD.HI.U32 R12, R9, R2, RZ ;  /* 0x00000002090c7227 */ /* 0x000fc800078e00ff */
[----:B------:R-:W-:Y:S02]  /*4b50*/  IMAD.MOV R13, RZ, RZ, -R13 ;  /* 0x000000ffff0d7224 */ /* 0x000fe400078e0a0d */
[----:B--2---:R-:W-:Y:S02]  /*4b60*/  VIADD R11, R0, 0x96 ;  /* 0x00000096000b7836 */ /* 0x004fe40000000000 */
[----:B------:R-:W-:Y:S02]  /*4b70*/  IMAD.MOV R6, RZ, RZ, -R6 ;  /* 0x000000ffff067224 */ /* 0x000fe400078e0a06 */
[----:B------:R-:W-:Y:S01]  /*4b80*/  IMAD.MOV R12, RZ, RZ, -R12 ;  /* 0x000000ffff0c7224 */ /* 0x000fe200078e0a0c */
[----:B------:R-:W-:Y:S01]  /*4b90*/  STL [R1+0x11a8], R11 ;  /* 0x0011a80b01007387 */ /* 0x000fe20000100800 */
[C---:B-1----:R-:W-:Y:S01]  /*4ba0*/  IMAD R18, R8.reuse, R13, R7 ;  /* 0x0000000d08127224 */ /* 0x042fe200078e0207 */
[----:B------:R-:W-:Y:S01]  /*4bb0*/  IABS R13, R11 ;  /* 0x0000000b000d7213 */ /* 0x000fe20000000000 */
[----:B------:R-:W-:-:S02]  /*4bc0*/  IMAD R3, R8, R6, R3 ;  /* 0x0000000608037224 */ /* 0x000fc400078e0203 */
[----:B------:R-:W-:Y:S01]  /*4bd0*/  IMAD.MOV.U32 R7, RZ, RZ, R37 ;  /* 0x000000ffff077224 */ /* 0x000fe200078e0025 */
[----:B------:R0:W-:Y:S01]  /*4be0*/  STL [R1+0x17c], R18 ;  /* 0x00017c1201007387 */ /* 0x0001e20000100800 */
[----:B------:R-:W-:Y:S02]  /*4bf0*/  IMAD R2, R8, R12, R2 ;  /* 0x0000000c08027224 */ /* 0x000fe400078e0202 */
[----:B------:R-:W-:Y:S01]  /*4c00*/  VIADD R6, R0, 0x97 ;  /* 0x0000009700067836 */ /* 0x000fe20000000000 */
[----:B------:R1:W-:Y:S01]  /*4c10*/  STL [R1+0x174], R3 ;  /* 0x0001740301007387 */ /* 0x0003e20000100800 */
[----:B------:R-:W-:-:S03]  /*4c20*/  IMAD.HI.U32 R12, R9, R7, RZ ;  /* 0x00000007090c7227 */ /* 0x000fc600078e00ff */
[----:B------:R2:W-:Y:S01]  /*4c30*/  STL [R1+0x178], R2 ;  /* 0x0001780201007387 */ /* 0x0005e20000100800 */
[----:B------:R-:W-:Y:S02]  /*4c40*/  IMAD.MOV R12, RZ, RZ, -R12 ;  /* 0x000000ffff0c7224 */ /* 0x000fe400078e0a0c */
[C---:B0-----:R-:W-:Y:S01]  /*4c50*/  VIADD R18, R0.reuse, 0x98 ;  /* 0x0000009800127836 */ /* 0x041fe20000000000 */
[----:B------:R0:W-:Y:S01]  /*4c60*/  STL [R1+0x1190], R6 ;  /* 0x0011900601007387 */ /* 0x0001e20000100800 */
[----:B------:R-:W-:Y:S02]  /*4c70*/  VIADD R11, R0, 0x99 ;  /* 0x00000099000b7836 */ /* 0x000fe40000000000 */
[----:B-1----:R-:W-:Y:S01]  /*4c80*/  IMAD.MOV.U32 R3, RZ, RZ, R13 ;  /* 0x000000ffff037224 */ /* 0x002fe200078e000d */
[----:B------:R-:W-:Y:S01]  /*4c90*/  STL [R1+0x118c], R18 ;  /* 0x00118c1201007387 */ /* 0x000fe20000100800 */
[----:B------:R-:W-:Y:S01]  /*4ca0*/  IMAD R7, R8, R12, R7 ;  /* 0x0000000c08077224 */ /* 0x000fe200078e0207 */
[----:B--2---:R-:W-:Y:S01]  /*4cb0*/  IABS R2, R6 ;  /* 0x0000000600027213 */ /* 0x004fe20000000000 */
[----:B------:R-:W-:Y:S01]  /*4cc0*/  VIADD R13, R0, 0x9c ;  /* 0x0000009c000d7836 */ /* 0x000fe20000000000 */
[----:B------:R-:W-:Y:S01]  /*4cd0*/  STL [R1+0x11b4], R11 ;  /* 0x0011b40b01007387 */ /* 0x000fe20000100800 */
[----:B------:R-:W-:Y:S01]  /*4ce0*/  IABS R48, R18 ;  /* 0x0000001200307213 */ /* 0x000fe20000000000 */
[----:B0-----:R-:W-:Y:S01]  /*4cf0*/  IMAD.HI.U32 R6, R9, R3, RZ ;  /* 0x0000000309067227 */ /* 0x001fe200078e00ff */
[----:B------:R-:W-:Y:S01]  /*4d00*/  IABS R49, R11 ;  /* 0x0000000b00317213 */ /* 0x000fe20000000000 */
[----:B------:R0:W-:Y:S02]  /*4d10*/  STL [R1+0x170], R7 ;  /* 0x0001700701007387 */ /* 0x0001e40000100800 */
[----:B------:R-:W-:-:S02]  /*4d20*/  IMAD.MOV R6, RZ, RZ, -R6 ;  /* 0x000000ffff067224 */ /* 0x000fc400078e0a06 */
[----:B------:R-:W-:-:S04]  /*4d30*/  IMAD.HI.U32 R12, R9, R2, RZ ;  /* 0x00000002090c7227 */ /* 0x000fc800078e00ff */
[----:B------:R-:W-:Y:S02]  /*4d40*/  IMAD R3, R8, R6, R3 ;  /* 0x0000000608037224 */ /* 0x000fe400078e0203 */
[C---:B0-----:R-:W-:Y:S02]  /*4d50*/  VIADD R7, R0.reuse, 0x9a ;  /* 0x0000009a00077836 */ /* 0x041fe40000000000 */
[----:B------:R-:W-:Y:S01]  /*4d60*/  IMAD.MOV R12, RZ, RZ, -R12 ;  /* 0x000000ffff0c7224 */ /* 0x000fe200078e0a0c */
[----:B------:R0:W-:Y:S01]  /*4d70*/  STL [R1+0x16c], R3 ;  /* 0x00016c0301007387 */ /* 0x0001e20000100800 */
[----:B------:R-:W-:Y:S02]  /*4d80*/  VIADD R11, R0, 0x9b ;  /* 0x0000009b000b7836 */ /* 0x000fe40000000000 */
[----:B------:R-:W-:Y:S01]  /*4d90*/  IMAD R12, R8, R12, R2 ;  /* 0x0000000c080c7224 */ /* 0x000fe200078e0202 */
[----:B------:R1:W-:Y:S01]  /*4da0*/  STL [R1+0x11a0], R7 ;  /* 0x0011a00701007387 */ /* 0x0003e20000100800 */
[----:B------:R-:W-:Y:S01]  /*4db0*/  IMAD.HI.U32 R6, R9, R48, RZ ;  /* 0x0000003009067227 */ /* 0x000fe200078e00ff */
[----:B------:R-:W-:-:S02]  /*4dc0*/  IABS R2, R11 ;  /* 0x0000000b00027213 */ /* 0x000fc40000000000 */
[----:B------:R2:W-:Y:S01]  /*4dd0*/  STL [R1+0x119c], R11 ;  /* 0x00119c0b01007387 */ /* 0x0005e20000100800 */
[----:B------:R-:W-:Y:S02]  /*4de0*/  IMAD.MOV R6, RZ, RZ, -R6 ;  /* 0x000000ffff067224 */ /* 0x000fe400078e0a06 */
[C---:B0-----:R-:W-:Y:S01]  /*4df0*/  IMAD.HI.U32 R3, R9.reuse, R49, RZ ;  /* 0x0000003109037227 */ /* 0x041fe200078e00ff */
[----:B------:R0:W-:Y:S01]  /*4e00*/  STL [R1+0x168], R12 ;  /* 0x0001680c01007387 */ /* 0x0001e20000100800 */
[----:B-1----:R-:W-:Y:S02]  /*4e10*/  IABS R7, R7 ;  /* 0x0000000700077213 */ /* 0x002fe40000000000 */
[C---:B------:R-:W-:Y:S01]  /*4e20*/  VIADD R18, R0.reuse, 0x9d ;  /* 0x0000009d00127836 */ /* 0x040fe20000000000 */
[----:B------:R1:W-:Y:S01]  /*4e30*/  STL [R1+0x11d0], R13 ;  /* 0x0011d00d01007387 */ /* 0x0003e20000100800 */
[----:B------:R-:W-:Y:S02]  /*4e40*/  IMAD.MOV R3, RZ, RZ, -R3 ;  /* 0x000000ffff037224 */ /* 0x000fe400078e0a03 */
[----:B--2---:R-:W-:Y:S01]  /*4e50*/  VIADD R11, R0, 0x9e ;  /* 0x0000009e000b7836 */ /* 0x004fe20000000000 */
[----:B------:R-:W-:Y:S01]  /*4e60*/  IABS R37, R18 ;  /* 0x0000001200257213 */ /* 0x000fe20000000000 */
[----:B------:R-:W-:Y:S01]  /*4e70*/  IMAD R48, R8, R6, R48 ;  /* 0x0000000608307224 */ /* 0x000fe200078e0230 */
[----:B------:R2:W-:Y:S01]  /*4e80*/  STL [R1+0x11c4], R18 ;  /* 0x0011c41201007387 */ /* 0x0005e20000100800 */
[----:B0-----:R-:W-:Y:S01]  /*4e90*/  IMAD.HI.U32 R12, R9, R7, RZ ;  /* 0x00000007090c7227 */ /* 0x001fe200078e00ff */
[----:B-1----:R-:W-:-:S03]  /*4ea0*/  IABS R13, R13 ;  /* 0x0000000d000d7213 */ /* 0x002fc60000000000 */
[----:B------:R-:W-:Y:S01]  /*4eb0*/  IMAD.HI.U32 R6, R9, R2, RZ ;  /* 0x0000000209067227 */ /* 0x000fe200078e00ff */
[----:B------:R0:W-:Y:S03]  /*4ec0*/  STL [R1+0x11d8], R11 ;  /* 0x0011d80b01007387 */ /* 0x0001e60000100800 */
[----:B------:R-:W-:Y:S02]  /*4ed0*/  IMAD.MOV R12, RZ, RZ, -R12 ;  /* 0x000000ffff0c7224 */ /* 0x000fe400078e0a0c */
[----:B------:R-:W-:Y:S01]  /*4ee0*/  IMAD R49, R8, R3, R49 ;  /* 0x0000000308317224 */ /* 0x000fe200078e0231 */
[----:B------:R-:W-:Y:S01]  /*4ef0*/  IABS R3, R11 ;  /* 0x0000000b00037213 */ /* 0x000fe20000000000 */
[----:B------:R-:W-:Y:S02]  /*4f00*/  IMAD.MOV R6, RZ, RZ, -R6 ;  /* 0x000000ffff067224 */ /* 0x000fe400078e0a06 */
[----:B--2---:R-:W-:-:S02]  /*4f10*/  VIADD R18, R0, 0x9f ;  /* 0x0000009f00127836 */ /* 0x004fc40000000000 */
[C---:B0-----:R-:W-:Y:S02]  /*4f20*/  IMAD R11, R8.reuse, R12, R7 ;  /* 0x0000000c080b7224 */ /* 0x041fe400078e0207 */
[----:B------:R-:W-:Y:S02]  /*4f30*/  IMAD.MOV.U32 R7, RZ, RZ, R37 ;  /* 0x000000ffff077224 */ /* 0x000fe400078e0025 */
[C---:B------:R-:W-:Y:S01]  /*4f40*/  IMAD.HI.U32 R12, R9.reuse, R13, RZ ;  /* 0x0000000d090c7227 */ /* 0x040fe200078e00ff */
[----:B------:R0:W-:Y:S03]  /*4f50*/  STL [R1+0x15c], R11 ;  /* 0x00015c0b01007387 */ /* 0x0001e60000100800 */
[----:B------:R-:W-:Y:S02]  /*4f60*/  IMAD R6, R8, R6, R2 ;  /* 0x0000000608067224 */ /* 0x000fe400078e0202 */
[----:B------:R-:W-:-:S03]  /*4f70*/  IMAD.HI.U32 R2, R9, R7, RZ ;  /* 0x0000000709027227 */ /* 0x000fc600078e00ff */
[----:B------:R1:W-:Y:S01]  /*4f80*/  STL [R1+0x158], R6 ;  /* 0x0001580601007387 */ /* 0x0003e20000100800 */
[----:B------:R-:W-:-:S03]  /*4f90*/  IMAD.HI.U32 R37, R9, R3, RZ ;  /* 0x0000000309257227 */ /* 0x000fc600078e00ff */
[----:B------:R2:W-:Y:S01]  /*4fa0*/  STL [R1+0x11b0], R18 ;  /* 0x0011b01201007387 */ /* 0x0005e20000100800 */
[----:B------:R-:W-:Y:S02]  /*4fb0*/  IMAD.MOV R12, RZ, RZ, -R12 ;  /* 0x000000ffff0c7224 */ /* 0x000fe400078e0a0c */
[----:B------:R-:W-:Y:S02]  /*4fc0*/  IMAD.MOV R2, RZ, RZ, -R2 ;  /* 0x000000ffff027224 */ /* 0x000fe400078e0a02 */
[----:B0-----:R-:W-:Y:S01]  /*4fd0*/  VIADD R11, R0, 0xa0 ;  /* 0x000000a0000b7836 */ /* 0x001fe20000000000 */
[----:B-1----:R-:W-:Y:S01]  /*4fe0*/  IABS R6, R18 ;  /* 0x0000001200067213 */ /* 0x002fe20000000000 */
        /* <DEDUP_REMOVED lines=8> */
[C---:B--2---:R-:W-:Y:S01]  /*5070*/  VIADD R18, R0.reuse, 0xa4 ;  /* 0x000000a400127836 */ /* 0x044fe20000000000 */
[----:B------:R2:W-:Y:S01]  /*5080*/  STL [R1+0x14c], R7 ;  /* 0x00014c0701007387 */ /* 0x0005e20000100800 */
[C---:B0-----:R-:W-:Y:S01]  /*5090*/  VIADD R11, R0.reuse, 0xa3 ;  /* 0x000000a3000b7836 */ /* 0x041fe20000000000 */
[----:B------:R-:W-:Y:S02]  /*50a0*/  IABS R51, R2 ;  /* 0x0000000200337213 */ /* 0x000fe40000000000 */
[----:B------:R0:W-:Y:S01]  /*50b0*/  STL [R1+0x150], R3 ;  /* 0x0001500301007387 */ /* 0x0001e20000100800 */
[----:B-1----:R-:W-:-:S03]  /*50c0*/  VIADD R12, R0, 0xa2 ;  /* 0x000000a2000c7836 */ /* 0x002fc60000000000 */
[----:B------:R1:W-:Y:S01]  /*50d0*/  STL [R1+0x11bc], R2 ;  /* 0x0011bc0201007387 */ /* 0x0003e20000100800 */
[----:B------:R-:W-:-:S03]  /*50e0*/  IMAD.HI.U32 R13, R9, R51, RZ ;  /* 0x00000033090d7227 */ /* 0x000fc600078e00ff */
[----:B------:R4:W-:Y:S01]  /*50f0*/  STL [R1+0x11c0], R12 ;  /* 0x0011c00c01007387 */ /* 0x0009e20000100800 */
[C---:B--2---:R-:W-:Y:S01]  /*5100*/  IMAD.HI.U32 R7, R9.reuse, R6, RZ ;  /* 0x0000000609077227 */ /* 0x044fe200078e00ff */
[----:B0-----:R-:W-:Y:S02]  /*5110*/  IABS R3, R11 ;  /* 0x0000000b00037213 */ /* 0x001fe40000000000 */
[----:B------:R0:W-:Y:S01]  /*5120*/  STL [R1+0x11cc], R11 ;  /* 0x0011cc0b01007387 */ /* 0x0001e20000100800 */
[----:B------:R-:W-:Y:S02]  /*5130*/  IMAD.MOV R7, RZ, RZ, -R7 ;  /* 0x000000ffff077224 */ /* 0x000fe400078e0a07 */
[----:B-1----:R-:W-:Y:S01]  /*5140*/  IMAD.HI.U32 R2, R9, R62, RZ ;  /* 0x0000003e09027227 */ /* 0x002fe200078e00ff */
[----:B----4-:R-:W-:-:S03]  /*5150*/  IABS R12, R12 ;  /* 0x0000000c000c7213 */ /* 0x010fc60000000000 */
[----:B------:R-:W-:Y:S02]  /*5160*/  IMAD R7, R8, R7, R6 ;  /* 0x0000000708077224 */ /* 0x000fe400078e0206 */
[----:B------:R-:W-:Y:S02]  /*5170*/  IMAD.MOV R2, RZ, RZ, -R2 ;  /* 0x000000ffff027224 */ /* 0x000fe400078e0a02 */
[----:B------:R-:W-:Y:S01]  /*5180*/  IMAD.MOV.U32 R6, RZ, RZ, R12 ;  /* 0x000000ffff067224 */ /* 0x000fe200078e000c */
[----:B------:R1:W-:Y:S01]  /*5190*/  STL [R1+0x148], R7 ;  /* 0x0001480701007387 */ /* 0x0003e20000100800 */
[----:B------:R-:W-:-:S03]  /*51a0*/  IMAD.HI.U32 R12, R9, R3, RZ ;  /* 0x00000003090c7227 */ /* 0x000fc600078e00ff */
[----:B------:R2:W-:Y:S01]  /*51b0*/  STL [R1+0x11f8], R18 ;  /* 0x0011f81201007387 */ /* 0x0005e20000100800 */
[----:B------:R-:W-:Y:S02]  /*51c0*/  IMAD.MOV R13, RZ, RZ, -R13 ;  /* 0x000000ffff0d7224 */ /* 0x000fe400078e0a0d */
[----:B0-----:R-:W-:Y:S02]  /*51d0*/  VIADD R11, R0, 0xa5 ;  /* 0x000000a5000b7836 */ /* 0x001fe40000000000 */
[----:B------:R-:W-:Y:S01]  /*51e0*/  IMAD R62, R8, R2, R62 ;  /* 0x00000002083e7224 */ /* 0x000fe200078e023e */
[----:B------:R-:W-:Y:S01]  /*51f0*/  IABS R2, R18 ;  /* 0x0000001200027213 */ /* 0x000fe20000000000 */
[----:B-1----:R-:W-:Y:S01]  /*5200*/  IMAD.HI.U32 R7, R9, R6, RZ ;  /* 0x0000000609077227 */ /* 0x002fe200078e00ff */
        /* <DEDUP_REMOVED lines=16> */
[----:B0-----:R-:W-:-:S03]  /*5310*/  VIADD R11, R0, 0xa8 ;  /* 0x000000a8000b7836 */ /* 0x001fc60000000000 */
[----:B------:R0:W-:Y:S01]  /*5320*/  STL [R1+0x11e0], R18 ;  /* 0x0011e01201007387 */ /* 0x0001e20000100800 */
[----:B-1----:R-:W-:-:S03]  /*5330*/  IABS R7, R6 ;  /* 0x0000000600077213 */ /* 0x002fc60000000000 */
[----:B------:R1:W-:Y:S01]  /*5340*/  STL [R1+0x11e4], R11 ;  /* 0x0011e40b01007387 */ /* 0x0003e20000100800 */
[----:B------:R-:W-:Y:S01]  /*5350*/  IABS R52, R11 ;  /* 0x0000000b00347213 */ /* 0x000fe20000000000 */
[----:B--2---:R-:W-:-:S04]  /*5360*/  IMAD.HI.U32 R6, R9, R3, RZ ;  /* 0x0000000309067227 */ /* 0x004fc800078e00ff */
        /* <DEDUP_REMOVED lines=10> */
[----:B0-----:R-:W-:Y:S01]  /*5410*/  VIADD R11, R0, 0xaa ;  /* 0x000000aa000b7836 */ /* 0x001fe20000000000 */
[----:B------:R-:W-:Y:S01]  /*5420*/  STL [R1+0x11ec], R93 ;  /* 0x0011ec5d01007387 */ /* 0x000fe20000100800 */
[----:B------:R-:W-:-:S02]  /*5430*/  IMAD R12, R8, R12, R7 ;  /* 0x0000000c080c7224 */ /* 0x000fc400078e0207 */
[----:B------:R-:W-:Y:S01]  /*5440*/  IMAD.MOV R3, RZ, RZ, -R3 ;  /* 0x000000ffff037224 */ /* 0x000fe200078e0a03 */
[----:B------:R-:W-:Y:S01]  /*5450*/  STL [R1+0x11f0], R11 ;  /* 0x0011f00b01007387 */ /* 0x000fe20000100800 */
[----:B------:R-:W-:Y:S01]  /*5460*/  IABS R7, R11 ;  /* 0x0000000b00077213 */ /* 0x000fe20000000000 */
[C---:B-1----:R-:W-:Y:S02]  /*5470*/  IMAD.HI.U32 R6, R9.reuse, R52, RZ ;  /* 0x0000003409067227 */ /* 0x042fe400078e00ff */
[----:B------:R0:W-:Y:S02]  /*5480*/  STL [R1+0x130], R12 ;  /* 0x0001300c01007387 */ /* 0x0001e40000100800 */
[----:B------:R-:W-:Y:S02]  /*5490*/  IMAD R2, R8, R3, R2 ;  /* 0x0000000308027224 */ /* 0x000fe400078e0202 */
[----:B------:R-:W-:Y:S02]  /*54a0*/  IMAD.MOV R6, RZ, RZ, -R6 ;  /* 0x000000ffff067224 */ /* 0x000fe400078e0a06 */
[----:B------:R-:W-:Y:S01]  /*54b0*/  IMAD.HI.U32 R13, R9, R53, RZ ;  /* 0x00000035090d7227 */ /* 0x000fe200078e00ff */
[----:B------:R1:W-:Y:S03]  /*54c0*/  STL [R1+0x128], R2 ;  /* 0x0001280201007387 */ /* 0x0003e60000100800 */
[----:B0-----:R-:W-:-:S02]  /*54d0*/  VIADD R12, R0, 0xab ;  /* 0x000000ab000c7836 */ /* 0x001fc40000000000 */
[----:B------:R-:W-:Y:S02]  /*54e0*/  VIADD R11, R0, 0xad ;  /* 0x000000ad000b7836 */ /* 0x000fe40000000000 */
[C---:B------:R-:W-:Y:S01]  /*54f0*/  IMAD R52, R8.reuse, R6, R52 ;  /* 0x0000000608347224 */ /* 0x040fe200078e0234 */
[----:B------:R0:W-:Y:S01]  /*5500*/  STL [R1+0x11d4], R12 ;  /* 0x0011d40c01007387 */ /* 0x0001e20000100800 */
[----:B------:R-:W-:Y:S01]  /*5510*/  IMAD.MOV R13, RZ, RZ, -R13 ;  /* 0x000000ffff0d7224 */ /* 0x000fe200078e0a0d */
[----:B-1----:R-:W-:Y:S02]  /*5520*/  IABS R2, R12 ;  /* 0x0000000c00027213 */ /* 0x002fe40000000000 */
[----:B------:R-:W-:Y:S01]  /*5530*/  IABS R6, R18 ;  /* 0x0000001200067213 */ /* 0x000fe20000000000 */
[----:B------:R-:W-:Y:S01]  /*5540*/  STL [R1+0x1218], R18 ;  /* 0x0012181201007387 */ /* 0x000fe20000100800 */
[----:B------:R-:W-:Y:S01]  /*5550*/  IABS R3, R11 ;  /* 0x0000000b00037213 */ /* 0x000fe20000000000 */
[----:B------:R-:W-:-:S02]  /*5560*/  IMAD R53, R8, R13, R53 ;  /* 0x0000000d08357224 */ /* 0x000fc400078e0235 */
[----:B------:R1:W-:Y:S01]  /*5570*/  STL [R1+0x1214], R11 ;  /* 0x0012140b01007387 */ /* 0x0003e20000100800 */
[----:B0-----:R-:W-:-:S04]  /*5580*/  IMAD.HI.U32 R12, R9, R7, RZ ;  /* 0x00000007090c7227 */ /* 0x001fc800078e00ff */
[----:B------:R-:W-:Y:S02]  /*5590*/  IMAD.MOV R12, RZ, RZ, -R12 ;  /* 0x000000ffff0c7224 */ /* 0x000fe400078e0a0c */
[----:B------:R-:W-:-:S04]  /*55a0*/  IMAD.HI.U32 R13, R9, R2, RZ ;  /* 0x00000002090d7227 */ /* 0x000fc800078e00ff */
[----:B-1----:R-:W-:Y:S02]  /*55b0*/  IMAD R11, R8, R12, R7 ;  /* 0x0000000c080b7224 */ /* 0x002fe400078e0207 */
[----:B------:R-:W-:-:S03]  /*55c0*/  IMAD.HI.U32 R7, R9, R6, RZ ;  /* 0x0000000609077227 */ /* 0x000fc600078e00ff */
[----:B------:R0:W-:Y:S01]  /*55d0*/  STL [R1+0x124], R11 ;  /* 0x0001240b01007387 */ /* 0x0001e20000100800 */
[----:B------:R-:W-:Y:S02]  /*55e0*/  VIADD R18, R0, 0xae ;  /* 0x000000ae00127836 */ /* 0x000fe40000000000 */
[----:B------:R-:W-:-:S03]  /*55f0*/  IMAD.HI.U32 R12, R9, R3, RZ ;  /* 0x00000003090c7227 */ /* 0x000fc600078e00ff */
[----:B------:R1:W-:Y:S01]  /*5600*/  STL [R1+0x1200], R18 ;  /* 0x0012001201007387 */ /* 0x0003e20000100800 */
[----:B------:R-:W-:Y:S01]  /*5610*/  IMAD.MOV R13, RZ, RZ, -R13 ;  /* 0x000000ffff0d7224 */ /* 0x000fe200078e0a0d */
[----:B------:R-:W-:Y:S01]  /*5620*/  IABS R37, R18 ;  /* 0x0000001200257213 */ /* 0x000fe20000000000 */
[----:B------:R-:W-:Y:S02]  /*5630*/  IMAD.MOV R7, RZ, RZ, -R7 ;  /* 0x000000ffff077224 */ /* 0x000fe400078e0a07 */
[----:B0-----:R-:W-:Y:S02]  /*5640*/  VIADD R11, R0, 0xaf ;  /* 0x000000af000b7836 */ /* 0x001fe40000000000 */
[----:B------:R-:W-:Y:S02]  /*5650*/  IMAD.MOV R12, RZ, RZ, -R12 ;  /* 0x000000ffff0c7224 */ /* 0x000fe400078e0a0c */
[C---:B------:R-:W-:Y:S01]  /*5660*/  IMAD R7, R8.reuse, R7, R6 ;  /* 0x0000000708077224 */ /* 0x040fe200078e0206 */
[----:B------:R0:W-:Y:S01]  /*5670*/  STL [R1+0x1204], R11 ;  /* 0x0012040b01007387 */ /* 0x0001e20000100800 */
[C---:B-1----:R-:W-:Y:S01]  /*5680*/  IMAD R18, R8.reuse, R13, R2 ;  /* 0x0000000d08127224 */ /* 0x042fe200078e0202 */
[----:B------:R-:W-:Y:S01]  /*5690*/  IABS R13, R11 ;  /* 0x0000000b000d7213 */ /* 0x000fe20000000000 */
[----:B------:R-:W-:-:S02]  /*56a0*/  IMAD R6, R8, R12, R3 ;  /* 0x0000000c08067224 */ /* 0x000fc400078e0203 */
[----:B------:R-:W-:Y:S01]  /*56b0*/  IMAD.MOV.U32 R2, RZ, RZ, R37 ;  /* 0x000000ffff027224 */ /* 0x000fe200078e0025 */
[----:B------:R-:W-:Y:S01]  /*56c0*/  STL [R1+0x120], R18 ;  /* 0x0001201201007387 */ /* 0x000fe20000100800 */
[----:B------:R-:W-:Y:S02]  /*56d0*/  IMAD.MOV.U32 R3, RZ, RZ, R13 ;  /* 0x000000ffff037224 */ /* 0x000fe400078e000d */
[----:B------:R-:W-:Y:S01]  /*56e0*/  IMAD.HI.U32 R12, R9, R2, RZ ;  /* 0x00000002090c7227 */ /* 0x000fe200078e00ff */
[----:B------:R1:W-:Y:S03]  /*56f0*/  STL [R1+0x118], R7 ;  /* 0x0001180701007387 */ /* 0x0003e60000100800 */
[----:B------:R-:W-:Y:S01]  /*5700*/  IMAD.MOV R12, RZ, RZ, -R12 ;  /* 0x000000ffff0c7224 */ /* 0x000fe200078e0a0c */
[----:B------:R2:W-:Y:S01]  /*5710*/  STL [R1+0x11c], R6 ;  /* 0x00011c0601007387 */ /* 0x0005e20000100800 */
[----:B------:R-:W-:-:S02]  /*5720*/  VIADD R13, R0, 0xb3 ;  /* 0x000000b3000d7836 */ /* 0x000fc40000000000 */
[----:B0-----:R-:W-:Y:S01]  /*5730*/  IMAD R11, R8, R12, R2 ;  /* 0x0000000c080b7224 */ /* 0x001fe200078e0202 */
[----:B------:R-:W-:Y:S01]  /*5740*/  STL [R1+0x11e8], R36 ;  /* 0x0011e82401007387 */ /* 0x000fe20000100800 */
[----:B------:R-:W-:-:S03]  /*5750*/  IMAD.HI.U32 R12, R9, R55, RZ ;  /* 0x00000037090c7227 */ /* 0x000fc600078e00ff */
[----:B------:R-:W-:Y:S01]  /*5760*/  STL [R1+0x120c], R35 ;  /* 0x00120c2301007387 */ /* 0x000fe20000100800 */
[----:B-1----:R-:W-:Y:S02]  /*5770*/  VIADD R7, R0, 0xb2 ;  /* 0x000000b200077836 */ /* 0x002fe40000000000 */
[----:B--2---:R-:W-:-:S03]  /*5780*/  IMAD.HI.U32 R6, R9, R3, RZ ;  /* 0x0000000309067227 */ /* 0x004fc600078e00ff */
[----:B------:R0:W-:Y:S01]  /*5790*/  STL [R1+0x1210], R7 ;  /* 0x0012100701007387 */ /* 0x0001e20000100800 */
[----:B------:R-:W-:Y:S02]  /*57a0*/  IMAD.MOV R6, RZ, RZ, -R6 ;  /* 0x000000ffff067224 */ /* 0x000fe400078e0a06 */
[----:B------:R-:W-:Y:S01]  /*57b0*/  IMAD.MOV R12, RZ, RZ, -R12 ;  /* 0x000000ffff0c7224 */ /* 0x000fe200078e0a0c */
[----:B------:R1:W-:Y:S01]  /*57c0*/  STL [R1+0x114], R11 ;  /* 0x0001140b01007387 */ /* 0x0003e20000100800 */
[C---:B------:R-:W-:Y:S02]  /*57d0*/  IMAD R3, R8.reuse, R6, R3 ;  /* 0x0000000608037224 */ /* 0x040fe400078e0203 */
[----:B------:R-:W-:Y:S02]  /*57e0*/  IMAD R55, R8, R12, R55 ;  /* 0x0000000c08377224 */ /* 0x000fe400078e0237 */
[C---:B------:R-:W-:Y:S01]  /*57f0*/  VIADD R12, R0.reuse, 0xb5 ;  /* 0x000000b5000c7836 */ /* 0x040fe20000000000 */
[----:B0-----:R-:W-:Y:S01]  /*5800*/  IABS R7, R7 ;  /* 0x0000000700077213 */ /* 0x001fe20000000000 */
[----:B------:R0:W-:Y:S01]  /*5810*/  STL [R1+0x10c], R3 ;  /* 0x00010c0301007387 */ /* 0x0001e20000100800 */
[----:B------:R-:W-:-:S02]  /*5820*/  VIADD R18, R0, 0xb6 ;  /* 0x000000b600127836 */ /* 0x000fc40000000000 */
[----:B-1----:R-:W-:Y:S01]  /*5830*/  VIADD R11, R0, 0xb4 ;  /* 0x000000b4000b7836 */ /* 0x002fe20000000000 */
[----:B------:R1:W-:Y:S01]  /*5840*/  STL [R1+0x11fc], R13 ;  /* 0x0011fc0d01007387 */ /* 0x0003e20000100800 */
[----:B------:R-:W-:Y:S01]  /*5850*/  IMAD.MOV.U32 R2, RZ, RZ, R7 ;  /* 0x000000ffff027224 */ /* 0x000fe200078e0007 */
[----:B------:R-:W-:Y:S01]  /*5860*/  IABS R37, R18 ;  /* 0x0000001200257213 */ /* 0x000fe20000000000 */
[C---:B------:R-:W-:Y:S01]  /*5870*/  IMAD.HI.U32 R7, R9.reuse, R54, RZ ;  /* 0x0000003609077227 */ /* 0x040fe200078e00ff */
[----:B------:R2:W-:Y:S01]  /*5880*/  STL [R1+0x1240], R11 ;  /* 0x0012400b01007387 */ /* 0x0005e20000100800 */
[----:B0-----:R-:W-:Y:S02]  /*5890*/  IABS R3, R13 ;  /* 0x0000000d00037213 */ /* 0x001fe40000000000 */
[----:B------:R-:W-:Y:S02]  /*58a0*/  IMAD.MOV R7, RZ, RZ, -R7 ;  /* 0x000000ffff077224 */ /* 0x000fe400078e0a07 */
[----:B------:R-:W-:-:S04]  /*58b0*/  IMAD.HI.U32 R6, R9, R2, RZ ;  /* 0x0000000209067227 */ /* 0x000fc800078e00ff */
[----:B------:R-:W-:Y:S01]  /*58c0*/  IMAD R54, R8, R7, R54 ;  /* 0x0000000708367224 */ /* 0x000fe200078e0236 */
[----:B------:R-:W-:Y:S01]  /*58d0*/  IABS R7, R11 ;  /* 0x0000000b00077213 */ /* 0x000fe20000000000 */
[----:B------:R-:W-:Y:S02]  /*58e0*/  IMAD.MOV R6, RZ, RZ, -R6 ;  /* 0x000000ffff067224 */ /* 0x000fe400078e0a06 */
[----:B-1----:R-:W-:-:S04]  /*58f0*/  IMAD.HI.U32 R13, R9, R3, RZ ;  /* 0x00000003090d7227 */ /* 0x002fc800078e00ff */
[----:B------:R-:W-:Y:S02]  /*5900*/  IMAD R2, R8, R6, R2 ;  /* 0x0000000608027224 */ /* 0x000fe400078e0202 */
[----:B------:R-:W-:Y:S02]  /*5910*/  IMAD.MOV.U32 R6, RZ, RZ, R7 ;  /* 0x000000ffff067224 */ /* 0x000fe400078e0007 */
[----:B--2---:R-:W-:Y:S01]  /*5920*/  VIADD R11, R0, 0xb7 ;  /* 0x000000b7000b7836 */ /* 0x004fe20000000000 */
[----:B------:R0:W-:Y:S01]  /*5930*/  STL [R1+0x104], R2 ;  /* 0x0001040201007387 */ /* 0x0001e20000100800 */
[----:B------:R-:W-:-:S03]  /*5940*/  IMAD.HI.U32 R7, R9, R6, RZ ;  /* 0x0000000609077227 */ /* 0x000fc600078e00ff */
[----:B------:R1:W-:Y:S01]  /*5950*/  STL [R1+0x1224], R12 ;  /* 0x0012240c01007387 */ /* 0x0003e20000100800 */
[----:B------:R-:W-:Y:S02]  /*5960*/  IMAD.MOV R13, RZ, RZ, -R13 ;  /* 0x000000ffff0d7224 */ /* 0x000fe400078e0a0d */
[----:B------:R-:W-:Y:S01]  /*5970*/  IMAD.MOV R7, RZ, RZ, -R7 ;  /* 0x000000ffff077224 */ /* 0x000fe200078e0a07 */
[----:B------:R2:W-:Y:S01]  /*5980*/  STL [R1+0x122c], R18 ;  /* 0x00122c1201007387 */ /* 0x0005e20000100800 */
[----:B0-----:R-:W-:Y:S02]  /*5990*/  IABS R2, R11 ;  /* 0x0000000b00027213 */ /* 0x001fe40000000000 */
[----:B------:R-:W-:Y:S01]  /*59a0*/  IMAD R7, R8, R7, R6 ;  /* 0x0000000708077224 */ /* 0x000fe200078e0206 */
[----:B------:R0:W-:Y:S01]  /*59b0*/  STL [R1+0x1230], R11 ;  /* 0x0012300b01007387 */ /* 0x0001e20000100800 */
[----:B-1----:R-:W-:Y:S01]  /*59c0*/  IABS R12, R12 ;  /* 0x0000000c000c7213 */ /* 0x002fe20000000000 */
[----:B--2---:R-:W-:-:S02]  /*59d0*/  VIADD R18, R0, 0xbd ;  /* 0x000000bd00127836 */ /* 0x004fc40000000000 */
[----:B0-----:R-:W-:Y:S02]  /*59e0*/  IMAD R11, R8, R13, R3 ;  /* 0x0000000d080b7224 */ /* 0x001fe400078e0203 */
[----:B------:R-:W-:Y:S01]  /*59f0*/  IMAD.MOV.U32 R3, RZ, RZ, R37 ;  /* 0x000000ffff037224 */ /* 0x000fe200078e0025 */
[----:B------:R-:W-:Y:S01]  /*5a00*/  IABS R37, R18 ;  /* 0x0000001200257213 */ /* 0x000fe20000000000 */
[C---:B------:R-:W-:Y:S01]  /*5a10*/  IMAD.HI.U32 R13, R9.reuse, R12, RZ ;  /* 0x0000000c090d7227 */ /* 0x040fe200078e00ff */
[----:B------:R0:W-:Y:S03]  /*5a20*/  STL [R1+0x100], R11 ;  /* 0x0001000b01007387 */ /* 0x0001e60000100800 */
[----:B------:R-:W-:Y:S01]  /*5a30*/  IMAD.HI.U32 R6, R9, R3, RZ ;  /* 0x0000000309067227 */ /* 0x000fe200078e00ff */
[----:B------:R1:W-:Y:S03]  /*5a40*/  STL [R1+0xfc], R7 ;  /* 0x0000fc0701007387 */ /* 0x0003e60000100800 */
[----:B------:R-:W-:Y:S01]  /*5a50*/  IMAD.MOV R13, RZ, RZ, -R13 ;  /* 0x000000ffff0d7224 */ /* 0x000fe200078e0a0d */
[----:B------:R-:W-:Y:S01]  /*5a60*/  STL [R1+0x1208], R34 ;  /* 0x0012082201007387 */ /* 0x000fe20000100800 */
[----:B------:R-:W-:-:S02]  /*5a70*/  IMAD.MOV R6, RZ, RZ, -R6 ;  /* 0x000000ffff067224 */ /* 0x000fc400078e0a06 */
[C---:B0-----:R-:W-:Y:S01]  /*5a80*/  IMAD R11, R8.reuse, R13, R12 ;  /* 0x0000000d080b7224 */ /* 0x041fe200078e020c */
[----:B------:R-:W-:Y:S01]  /*5a90*/  STL [R1+0x123c], R33 ;  /* 0x00123c2101007387 */ /* 0x000fe20000100800 */
[----:B------:R-:W-:Y:S02]  /*5aa0*/  IMAD R3, R8, R6, R3 ;  /* 0x0000000608037224 */ /* 0x000fe400078e0203 */
[----:B-1----:R-:W-:Y:S01]  /*5ab0*/  IMAD.HI.U32 R7, R9, R2, RZ ;  /* 0x0000000209077227 */ /* 0x002fe200078e00ff */
[----:B------:R0:W-:Y:S03]  /*5ac0*/  STL [R1+0xf8], R11 ;  /* 0x0000f80b01007387 */ /* 0x0001e60000100800 */
[----:B------:R-:W-:Y:S01]  /*5ad0*/  IMAD.MOV R7, RZ, RZ, -R7 ;  /* 0x000000ffff077224 */ /* 0x000fe200078e0a07 */
[----:B------:R1:W-:Y:S01]  /*5ae0*/  STL [R1+0xf0], R3 ;  /* 0x0000f00301007387 */ /* 0x0003e20000100800 */
[----:B------:R-:W-:-:S02]  /*5af0*/  VIADD R6, R0, 0xba ;  /* 0x000000ba00067836 */ /* 0x000fc40000000000 */
[----:B------:R-:W-:Y:S02]  /*5b00*/  IMAD R2, R8, R7, R2 ;  /* 0x0000000708027224 */ /* 0x000fe400078e0202 */
[----:B------:R-:W-:Y:S01]  /*5b10*/  IMAD.HI.U32 R12, R9, R56, RZ ;  /* 0x00000038090c7227 */ /* 0x000fe200078e00ff */
[----:B------:R-:W-:Y:S02]  /*5b20*/  IABS R7, R6 ;  /* 0x0000000600077213 */ /* 0x000fe40000000000 */
[----:B------:R2:W-:Y:S01]  /*5b30*/  STL [R1+0xf4], R2 ;  /* 0x0000f40201007387 */ /* 0x0005e20000100800 */
[C---:B0-----:R-:W-:Y:S02]  /*5b40*/  VIADD R11, R0.reuse, 0xbc ;  /* 0x000000bc000b7836 */ /* 0x041fe40000000000 */
[----:B-1----:R-:W-:Y:S01]  /*5b50*/  VIADD R3, R0, 0xbb ;  /* 0x000000bb00037836 */ /* 0x002fe20000000000 */
[----:B------:R0:W-:Y:S01]  /*5b60*/  STL [R1+0x1220], R6 ;  /* 0x0012200601007387 */ /* 0x0001e20000100800 */
[----:B------:R-:W-:-:S02]  /*5b70*/  IMAD.MOV R12, RZ, RZ, -R12 ;  /* 0x000000ffff0c7224 */ /* 0x000fc400078e0a0c */
[C---:B------:R-:W-:Y:S01]  /*5b80*/  IMAD.HI.U32 R13, R9.reuse, R7, RZ ;  /* 0x00000007090d7227 */ /* 0x040fe200078e00ff */
[----:B------:R1:W-:Y:S01]  /*5b90*/  STL [R1+0x121c], R3 ;  /* 0x00121c0301007387 */ /* 0x0003e20000100800 */
[----:B--2---:R-:W-:Y:S02]  /*5ba0*/  IABS R2, R11 ;  /* 0x0000000b00027213 */ /* 0x004fe40000000000 */
[----:B------:R-:W-:Y:S01]  /*5bb0*/  IMAD R56, R8, R12, R56 ;  /* 0x0000000c08387224 */ /* 0x000fe200078e0238 */
[----:B------:R2:W-:Y:S01]  /*5bc0*/  STL [R1+0x1274], R11 ;  /* 0x0012740b01007387 */ /* 0x0005e20000100800 */
[----:B------:R-:W-:Y:S02]  /*5bd0*/  IMAD.MOV R13, RZ, RZ, -R13 ;  /* 0x000000ffff0d7224 */ /* 0x000fe400078e0a0d */
[----:B0-----:R-:W-:Y:S01]  /*5be0*/  IMAD.HI.U32 R6, R9, R57, RZ ;  /* 0x0000003909067227 */ /* 0x001fe200078e00ff */
[----:B------:R0:W-:Y:S01]  /*5bf0*/  STL [R1+0x124c], R18 ;  /* 0x00124c1201007387 */ /* 0x0001e20000100800 */
[----:B-1----:R-:W-:-:S02]  /*5c00*/  IABS R3, R3 ;  /* 0x0000000300037213 */ /* 0x002fc40000000000 */
[----:B------:R-:W-:Y:S02]  /*5c10*/  IMAD.MOV R6, RZ, RZ, -R6 ;  /* 0x000000ffff067224 */ /* 0x000fe400078e0a06 */
[----:B------:R-:W-:-:S04]  /*5c20*/  IMAD.HI.U32 R12, R9, R2, RZ ;  /* 0x00000002090c7227 */ /* 0x000fc800078e00ff */
[----:B------:R-:W-:Y:S02]  /*5c30*/  IMAD R57, R8, R6, R57 ;  /* 0x0000000608397224 */ /* 0x000fe400078e0239 */
[----:B------:R-:W-:-:S04]  /*5c40*/  IMAD.HI.U32 R6, R9, R3, RZ ;  /* 0x0000000309067227 */ /* 0x000fc800078e00ff */
[----:B--2---:R-:W-:Y:S02]  /*5c50*/  VIADD R11, R0, 0xbe ;  /* 0x000000be000b7836 */ /* 0x004fe40000000000 */
[----:B------:R-:W-:Y:S02]  /*5c60*/  IMAD.MOV R6, RZ, RZ, -R6 ;  /* 0x000000ffff067224 */ /* 0x000fe400078e0a06 */
[----:B------:R-:W-:Y:S01]  /*5c70*/  IMAD.MOV R12, RZ, RZ, -R12 ;  /* 0x000000ffff0c7224 */ /* 0x000fe200078e0a0c */
[----:B------:R1:W-:Y:S01]  /*5c80*/  STL [R1+0x1250], R11 ;  /* 0x0012500b01007387 */ /* 0x0003e20000100800 */
[C---:B0-----:R-:W-:Y:S01]  /*5c90*/  IMAD R18, R8.reuse, R13, R7 ;  /* 0x0000000d08127224 */ /* 0x041fe200078e0207 */
[----:B------:R-:W-:Y:S01]  /*5ca0*/  IABS R13, R11 ;  /* 0x0000000b000d7213 */ /* 0x000fe20000000000 */
[C---:B------:R-:W-:Y:S02]  /*5cb0*/  IMAD R3, R8.reuse, R6, R3 ;  /* 0x0000000608037224 */ /* 0x040fe400078e0203 */
[----:B------:R-:W-:Y:S01]  /*5cc0*/  IMAD.MOV.U32 R7, RZ, RZ, R37 ;  /* 0x000000ffff077224 */ /* 0x000fe200078e0025 */
[----:B------:R-:W-:Y:S01]  /*5cd0*/  STL [R1+0xec], R18 ;  /* 0x0000ec1201007387 */ /* 0x000fe20000100800 */
[----:B------:R-:W-:-:S02]  /*5ce0*/  IMAD R2, R8, R12, R2 ;  /* 0x0000000c08027224 */ /* 0x000fc400078e0202 */
[----:B------:R-:W-:Y:S01]  /*5cf0*/  VIADD R6, R0, 0xbf ;  /* 0x000000bf00067836 */ /* 0x000fe20000000000 */
[----:B------:R0:W-:Y:S01]  /*5d00*/  STL [R1+0xe4], R3 ;  /* 0x0000e40301007387 */ /* 0x0001e20000100800 */
[----:B------:R-:W-:-:S03]  /*5d10*/  IMAD.HI.U32 R12, R9, R7, RZ ;  /* 0x00000007090c7227 */ /* 0x000fc600078e00ff */
[----:B------:R2:W-:Y:S01]  /*5d20*/  STL [R1+0xe8], R2 ;  /* 0x0000e80201007387 */ /* 0x0005e20000100800 */
[----:B------:R-:W-:Y:S02]  /*5d30*/  IMAD.MOV R12, RZ, RZ, -R12 ;  /* 0x000000ffff0c7224 */ /* 0x000fe400078e0a0c */
[----:B-1----:R-:W-:Y:S01]  /*5d40*/  VIADD R11, R0, 0xc3 ;  /* 0x000000c3000b7836 */ /* 0x002fe20000000000 */
[----:B------:R1:W-:Y:S01]  /*5d50*/  STL [R1+0x1238], R6 ;  /* 0x0012380601007387 */ /* 0x0003e20000100800 */
[----:B------:R-:W-:Y:S02]  /*5d60*/  IMAD R7, R8, R12, R7 ;  /* 0x0000000c08077224 */ /* 0x000fe400078e0207 */
[----:B0-----:R-:W-:Y:S01]  /*5d70*/  IMAD.MOV.U32 R3, RZ, RZ, R13 ;  /* 0x000000ffff037224 */ /* 0x001fe200078e000d */
[----:B------:R-:W-:Y:S01]  /*5d80*/  STL [R1+0x1234], R32 ;  /* 0x0012342001007387 */ /* 0x000fe20000100800 */
[C---:B------:R-:W-:Y:S01]  /*5d90*/  VIADD R13, R0.reuse, 0xc4 ;  /* 0x000000c4000d7836 */ /* 0x040fe20000000000 */
[----:B--2---:R-:W-:Y:S01]  /*5da0*/  IABS R2, R6 ;  /* 0x0000000600027213 */ /* 0x004fe20000000000 */
[----:B------:R-:W-:Y:S01]  /*5db0*/  VIADD R18, R0, 0xc5 ;  /* 0x000000c500127836 */ /* 0x000fe20000000000 */
[----:B------:R-:W-:Y:S01]  /*5dc0*/  STL [R1+0x125c], R31 ;  /* 0x00125c1f01007387 */ /* 0x000fe20000100800 */
[----:B-1----:R-:W-:-:S03]  /*5dd0*/  IMAD.HI.U32 R6, R9, R3, RZ ;  /* 0x0000000309067227 */ /* 0x002fc600078e00ff */
[----:B------:R0:W-:Y:S01]  /*5de0*/  STL [R1+0xdc], R7 ;  /* 0x0000dc0701007387 */ /* 0x0001e20000100800 */
[----:B------:R-:W-:Y:S01]  /*5df0*/  IABS R37, R18 ;  /* 0x0000001200257213 */ /* 0x000fe20000000000 */
[----:B------:R-:W-:Y:S02]  /*5e00*/  IMAD.MOV R6, RZ, RZ, -R6 ;  /* 0x000000ffff067224 */ /* 0x000fe400078e0a06 */
[----:B------:R-:W-:-:S04]  /*5e10*/  IMAD.HI.U32 R12, R9, R2, RZ ;  /* 0x00000002090c7227 */ /* 0x000fc800078e00ff */
[----:B------:R-:W-:Y:S02]  /*5e20*/  IMAD R3, R8, R6, R3 ;  /* 0x0000000608037224 */ /* 0x000fe400078e0203 */
[----:B0-----:R-:W-:Y:S02]  /*5e30*/  VIADD R7, R0, 0xc2 ;  /* 0x000000c200077836 */ /* 0x001fe40000000000 */
[----:B------:R-:W-:Y:S01]  /*5e40*/  IMAD.MOV R12, RZ, RZ, -R12 ;  /* 0x000000ffff0c7224 */ /* 0x000fe200078e0a0c */
[----:B------:R0:W-:Y:S01]  /*5e50*/  STL [R1+0xd8], R3 ;  /* 0x0000d80301007387 */ /* 0x0001e20000100800 */
[----:B------:R-:W-:-:S03]  /*5e60*/  IMAD.HI.U32 R6, R9, R58, RZ ;  /* 0x0000003a09067227 */ /* 0x000fc600078e00ff */
[----:B------:R1:W-:Y:S01]  /*5e70*/  STL [R1+0x1248], R7 ;  /* 0x0012480701007387 */ /* 0x0003e20000100800 */
[----:B------:R-:W-:Y:S01]  /*5e80*/  IMAD R12, R8, R12, R2 ;  /* 0x0000000c080c7224 */ /* 0x000fe200078e0202 */
[----:B------:R-:W-:Y:S01]  /*5e90*/  IABS R2, R11 ;  /* 0x0000000b00027213 */ /* 0x000fe20000000000 */
[----:B------:R-:W-:Y:S01]  /*5ea0*/  IMAD.MOV R6, RZ, RZ, -R6 ;  /* 0x000000ffff067224 */ /* 0x000fe200078e0a06 */
[----:B------:R2:W-:Y:S01]  /*5eb0*/  STL [R1+0x1244], R11 ;  /* 0x0012440b01007387 */ /* 0x0005e20000100800 */
[----:B0-----:R-:W-:-:S03]  /*5ec0*/  IMAD.HI.U32 R3, R9, R59, RZ ;  /* 0x0000003b09037227 */ /* 0x001fc600078e00ff */
[----:B------:R0:W-:Y:S01]  /*5ed0*/  STL [R1+0xd0], R12 ;  /* 0x0000d00c01007387 */ /* 0x0001e20000100800 */
[----:B-1----:R-:W-:Y:S01]  /*5ee0*/  IABS R7, R7 ;  /* 0x0000000700077213 */ /* 0x002fe20000000000 */
[----:B------:R-:W-:Y:S02]  /*5ef0*/  IMAD.MOV R3, RZ, RZ, -R3 ;  /* 0x000000ffff037224 */ /* 0x000fe400078e0a03 */
[----:B------:R1:W-:Y:S01]  /*5f00*/  STL [R1+0x127c], R13 ;  /* 0x00127c0d01007387 */ /* 0x0003e20000100800 */
[----:B------:R-:W-:Y:S02]  /*5f10*/  IMAD R58, R8, R6, R58 ;  /* 0x00000006083a7224 */ /* 0x000fe400078e023a */
[----:B--2---:R-:W-:Y:S01]  /*5f20*/  VIADD R11, R0, 0xc6 ;  /* 0x000000c6000b7836 */ /* 0x004fe20000000000 */
[----:B------:R-:W-:Y:S01]  /*5f30*/  STL [R1+0x1270], R18 ;  /* 0x0012701201007387 */ /* 0x000fe20000100800 */
[----:B------:R-:W-:-:S03]  /*5f40*/  IMAD.HI.U32 R6, R9, R2, RZ ;  /* 0x0000000209067227 */ /* 0x000fc600078e00ff */
[----:B------:R2:W-:Y:S01]  /*5f50*/  STL [R1+0x1280], R11 ;  /* 0x0012800b01007387 */ /* 0x0005e20000100800 */
[----:B0-----:R-:W-:Y:S01]  /*5f60*/  IMAD.HI.U32 R12, R9, R7, RZ ;  /* 0x00000007090c7227 */ /* 0x001fe200078e00ff */
[----:B-1----:R-:W-:-:S03]  /*5f70*/  IABS R13, R13 ;  /* 0x0000000d000d7213 */ /* 0x002fc60000000000 */
[----:B------:R-:W-:Y:S02]  /*5f80*/  IMAD.MOV R12, RZ, RZ, -R12 ;  /* 0x000000ffff0c7224 */ /* 0x000fe400078e0a0c */
[C---:B------:R-:W-:Y:S01]  /*5f90*/  IMAD R59, R8.reuse, R3, R59 ;  /* 0x00000003083b7224 */ /* 0x040fe200078e023b */
[----:B------:R-:W-:Y:S01]  /*5fa0*/  IABS R3, R11 ;  /* 0x0000000b00037213 */ /* 0x000fe20000000000 */
[----:B------:R-:W-:Y:S02]  /*5fb0*/  IMAD.MOV R6, RZ, RZ, -R6 ;  /* 0x000000ffff067224 */ /* 0x000fe400078e0a06 */
[----:B--2---:R-:W-:Y:S02]  /*5fc0*/  IMAD R11, R8, R12, R7 ;  /* 0x0000000c080b7224 */ /* 0x004fe400078e0207 */
[----:B------:R-:W-:-:S03]  /*5fd0*/  IMAD.HI.U32 R12, R9, R13, RZ ;  /* 0x0000000d090c7227 */ /* 0x000fc600078e00ff */
[----:B------:R0:W-:Y:S01]  /*5fe0*/  STL [R1+0xcc], R11 ;  /* 0x0000cc0b01007387 */ /* 0x0001e20000100800 */
[----:B------:R-:W-:Y:S02]  /*5ff0*/  IMAD.MOV.U32 R7, RZ, RZ, R37 ;  /* 0x000000ffff077224 */ /* 0x000fe400078e0025 */
[----:B------:R-:W-:Y:S02]  /*6000*/  IMAD R6, R8, R6, R2 ;  /* 0x0000000608067224 */ /* 0x000fe400078e0202 */
[----:B------:R-:W-:Y:S02]  /*6010*/  IMAD.MOV R12, RZ, RZ, -R12 ;  /* 0x000000ffff0c7224 */ /* 0x000fe400078e0a0c */
[----:B------:R-:W-:Y:S01]  /*6020*/  IMAD.HI.U32 R2, R9, R7, RZ ;  /* 0x0000000709027227 */ /* 0x000fe200078e00ff */
[----:B------:R1:W-:Y:S03]  /*6030*/  STL [R1+0xc8], R6 ;  /* 0x0000c80601007387 */ /* 0x0003e60000100800 */
[----:B0-----:R-:W-:-:S02]  /*6040*/  VIADD R11, R0, 0xc7 ;  /* 0x000000c7000b7836 */ /* 0x001fc40000000000 */
[----:B------:R-:W-:-:S03]  /*6050*/  IMAD.HI.U32 R37, R9, R3, RZ ;  /* 0x0000000309257227 */ /* 0x000fc600078e00ff */
[----:B------:R0:W-:Y:S01]  /*6060*/  STL [R1+0x1258], R11 ;  /* 0x0012580b01007387 */ /* 0x0001e20000100800 */
[----:B------:R-:W-:Y:S01]  /*6070*/  IMAD.MOV R2, RZ, RZ, -R2 ;  /* 0x000000ffff027224 */ /* 0x000fe200078e0a02 */
[----:B-1----:R-:W-:Y:S01]  /*6080*/  IABS R6, R11 ;  /* 0x0000000b00067213 */ /* 0x002fe20000000000 */
[----:B------:R-:W-:Y:S01]  /*6090*/  IMAD.MOV R37, RZ, RZ, -R37 ;  /* 0x000000ffff257224 */ /* 0x000fe200078e0a25 */
[----:B------:R-:W-:Y:S01]  /*60a0*/  STL [R1+0x1254], R30 ;  /* 0x0012541e01007387 */ /* 0x000fe20000100800 */
[C---:B------:R-:W-:Y:S02]  /*60b0*/  IMAD R7, R8.reuse, R2, R7 ;  /* 0x0000000208077224 */ /* 0x040fe400078e0207 */
[----:B------:R-:W-:Y:S02]  /*60c0*/  IMAD R2, R8, R37, R3 ;  /* 0x0000002508027224 */ /* 0x000fe400078e0203 */
[----:B------:R-:W-:-:S04]  /*60d0*/  IMAD.HI.U32 R3, R9, R6, RZ ;  /* 0x0000000609037227 */ /* 0x000fc800078e00ff */
[C---:B0-----:R-:W-:Y:S02]  /*60e0*/  IMAD R11, R8.reuse, R12, R13 ;  /* 0x0000000c080b7224 */ /* 0x041fe400078e020d */
[----:B------:R-:W-:Y:S02]  /*60f0*/  IMAD.MOV R3, RZ, RZ, -R3 ;  /* 0x000000ffff037224 */ /* 0x000fe400078e0a03 */
[----:B------:R-:W-:Y:S01]  /*6100*/  IMAD.HI.U32 R13, R9, R61, RZ ;  /* 0x0000003d090d7227 */ /* 0x000fe200078e00ff */
[----:B------:R0:W-:Y:S03]  /*6110*/  STL [R1+0xc4], R11 ;  /* 0x0000c40b01007387 */ /* 0x0001e60000100800 */
[----:B------:R-:W-:Y:S01]  /*6120*/  IMAD R6, R8, R3, R6 ;  /* 0x0000000308067224 */ /* 0x000fe200078e0206 */
[----:B------:R1:W-:Y:S01]  /*6130*/  STL [R1+0xbc], R7 ;  /* 0x0000bc0701007387 */ /* 0x0003e20000100800 */
[----:B------:R-:W-:-:S02]  /*6140*/  VIADD R18, R0, 0xcc ;  /* 0x000000cc00127836 */ /* 0x000fc40000000000 */
[----:B------:R-:W-:Y:S01]  /*6150*/  IMAD.MOV R13, RZ, RZ, -R13 ;  /* 0x000000ffff0d7224 */ /* 0x000fe200078e0a0d */
[----:B------:R2:W-:Y:S01]  /*6160*/  STL [R1+0xc0], R2 ;  /* 0x0000c00201007387 */ /* 0x0005e20000100800 */
[----:B0-----:R-:W-:-:S03]  /*6170*/  VIADD R11, R0, 0xca ;  /* 0x000000ca000b7836 */ /* 0x001fc60000000000 */
[----:B------:R-:W-:Y:S01]  /*6180*/  STL [R1+0x1264], R29 ;  /* 0x0012641d01007387 */ /* 0x000fe20000100800 */
[----:B------:R-:W-:Y:S02]  /*6190*/  IMAD R61, R8, R13, R61 ;  /* 0x0000000d083d7224 */ /* 0x000fe400078e023d */
[----:B-1----:R-:W-:Y:S01]  /*61a0*/  IMAD.HI.U32 R7, R9, R60, RZ ;  /* 0x0000003c09077227 */ /* 0x002fe200078e00ff */
[----:B------:R-:W-:Y:S01]  /*61b0*/  IABS R12, R11 ;  /* 0x0000000b000c7213 */ /* 0x000fe20000000000 */
[----:B------:R0:W-:Y:S02]  /*61c0*/  STL [R1+0x126c], R11 ;  /* 0x00126c0b01007387 */ /* 0x0001e40000100800 */
[----:B--2---:R-:W-:Y:S02]  /*61d0*/  VIADD R2, R0, 0xcb ;  /* 0x000000cb00027836 */ /* 0x004fe40000000000 */
[----:B------:R-:W-:Y:S02]  /*61e0*/  IMAD.MOV R7, RZ, RZ, -R7 ;  /* 0x000000ffff077224 */ /* 0x000fe400078e0a07 */
[----:B------:R-:W-:Y:S01]  /*61f0*/  IMAD.MOV.U32 R3, RZ, RZ, R12 ;  /* 0x000000ffff037224 */ /* 0x000fe200078e000c */
[----:B------:R1:W-:Y:S01]  /*6200*/  STL [R1+0x1278], R2 ;  /* 0x0012780201007387 */ /* 0x0003e20000100800 */
[----:B------:R-:W-:-:S02]  /*6210*/  IMAD R60, R8, R7, R60 ;  /* 0x00000007083c7224 */ /* 0x000fc400078e023c */
[----:B------:R-:W-:Y:S01]  /*6220*/  IMAD.HI.U32 R7, R9, R3, RZ ;  /* 0x0000000309077227 */ /* 0x000fe200078e00ff */
[----:B------:R2:W-:Y:S03]  /*6230*/  STL [R1+0xb8], R6 ;  /* 0x0000b80601007387 */ /* 0x0005e60000100800 */
[----:B0-----:R-:W-:Y:S01]  /*6240*/  VIADD R11, R0, 0xcd ;  /* 0x000000cd000b7836 */ /* 0x001fe20000000000 */
[----:B------:R0:W-:Y:S01]  /*6250*/  STL [R1+0x12a8], R18 ;  /* 0x0012a81201007387 */ /* 0x0001e20000100800 */
[----:B------:R-:W-:Y:S01]  /*6260*/  IMAD.MOV R7, RZ, RZ, -R7 ;  /* 0x000000ffff077224 */ /* 0x000fe200078e0a07 */
[----:B-1----:R-:W-:Y:S02]  /*6270*/  IABS R2, R2 ;  /* 0x0000000200027213 */ /* 0x002fe40000000000 */
[----:B------:R1:W-:Y:S01]  /*6280*/  STL [R1+0x12a4], R11 ;  /* 0x0012a40b01007387 */ /* 0x0003e20000100800 */
[----:B------:R-:W-:-:S02]  /*6290*/  IABS R13, R11 ;  /* 0x0000000b000d7213 */ /* 0x000fc40000000000 */
[----:B------:R-:W-:Y:S01]  /*62a0*/  IMAD.HI.U32 R12, R9, R2, RZ ;  /* 0x00000002090c7227 */ /* 0x000fe200078e00ff */
[----:B--2---:R-:W-:-:S03]  /*62b0*/  IABS R6, R18 ;  /* 0x0000001200067213 */ /* 0x004fc60000000000 */
[----:B------:R-:W-:Y:S02]  /*62c0*/  IMAD.MOV R12, RZ, RZ, -R12 ;  /* 0x000000ffff0c7224 */ /* 0x000fe400078e0a0c */
[----:B0-----:R-:W-:Y:S02]  /*62d0*/  VIADD R18, R0, 0xd3 ;  /* 0x000000d300127836 */ /* 0x001fe40000000000 */
[C---:B-1----:R-:W-:Y:S02]  /*62e0*/  IMAD R11, R8.reuse, R7, R3 ;  /* 0x00000007080b7224 */ /* 0x042fe400078e0203 */
[----:B------:R-:W-:Y:S02]  /*62f0*/  IMAD R7, R8, R12, R2 ;  /* 0x0000000c08077224 */ /* 0x000fe400078e0202 */
[----:B------:R-:W-:Y:S01]  /*6300*/  IMAD.MOV.U32 R2, RZ, RZ, R13 ;  /* 0x000000ffff027224 */ /* 0x000fe200078e000d */
[----:B------:R0:W-:Y:S01]  /*6310*/  STL [R1+0xac], R11 ;  /* 0x0000ac0b01007387 */ /* 0x0001e20000100800 */
[----:B------:R-:W-:-:S03]  /*6320*/  IMAD.HI.U32 R12, R9, R6, RZ ;  /* 0x00000006090c7227 */ /* 0x000fc600078e00ff */
[----:B------:R1:W-:Y:S01]  /*6330*/  STL [R1+0xa8], R7 ;  /* 0x0000a80701007387 */ /* 0x0003e20000100800 */
[C---:B------:R-:W-:Y:S02]  /*6340*/  VIADD R3, R0.reuse, 0xce ;  /* 0x000000ce00037836 */ /* 0x040fe40000000000 */
[----:B------:R-:W-:Y:S02]  /*6350*/  IMAD.MOV R12, RZ, RZ, -R12 ;  /* 0x000000ffff0c7224 */ /* 0x000fe400078e0a0c */
[----:B0-----:R-:W-:Y:S01]  /*6360*/  VIADD R11, R0, 0xcf ;  /* 0x000000cf000b7836 */ /* 0x001fe20000000000 */
[----:B------:R0:W-:Y:S01]  /*6370*/  STL [R1+0x1284], R3 ;  /* 0x0012840301007387 */ /* 0x0001e20000100800 */
[----:B-1----:R-:W-:-:S03]  /*6380*/  IMAD.HI.U32 R7, R9, R2, RZ ;  /* 0x0000000209077227 */ /* 0x002fc600078e00ff */
[----:B------:R-:W-:Y:S01]  /*6390*/  IABS R13, R11 ;  /* 0x0000000b000d7213 */ /* 0x000fe20000000000 */
[----:B------:R1:W-:Y:S01]  /*63a0*/  STL [R1+0x1288], R11 ;  /* 0x0012880b01007387 */ /* 0x0003e20000100800 */
[----:B------:R-:W-:-:S03]  /*63b0*/  IMAD.MOV R7, RZ, RZ, -R7 ;  /* 0x000000ffff077224 */ /* 0x000fc600078e0a07 */
[----:B------:R-:W-:Y:S01]  /*63c0*/  STL [R1+0x128c], R28 ;  /* 0x00128c1c01007387 */ /* 0x000fe20000100800 */
[----:B0-----:R-:W-:Y:S01]  /*63d0*/  IABS R3, R3 ;  /* 0x0000000300037213 */ /* 0x001fe20000000000 */
[C---:B------:R-:W-:Y:S02]  /*63e0*/  IMAD R2, R8.reuse, R7, R2 ;  /* 0x0000000708027224 */ /* 0x040fe400078e0202 */
[----:B-1----:R-:W-:Y:S02]  /*63f0*/  IMAD R11, R8, R12, R6 ;  /* 0x0000000c080b7224 */ /* 0x002fe400078e0206 */
        /* <DEDUP_REMOVED lines=9> */
[C---:B------:R-:W-:Y:S01]  /*6490*/  IMAD R13, R8.reuse, R13, R3 ;  /* 0x0000000d080d7224 */ /* 0x040fe200078e0203 */
[----:B-1----:R-:W-:Y:S01]  /*64a0*/  IABS R2, R27 ;  /* 0x0000001b00027213 */ /* 0x002fe20000000000 */
[----:B------:R-:W-:Y:S01]  /*64b0*/  IMAD.HI.U32 R12, R9, R50, RZ ;  /* 0x00000032090c7227 */ /* 0x000fe200078e00ff */
[----:B------:R-:W-:Y:S01]  /*64c0*/  IABS R3, R11 ;  /* 0x0000000b00037213 */ /* 0x000fe20000000000 */
[----:B------:R0:W-:Y:S02]  /*64d0*/  STL [R1+0x12a0], R11 ;  /* 0x0012a00b01007387 */ /* 0x0001e40000100800 */
[C---:B------:R-:W-:Y:S02]  /*64e0*/  IMAD R6, R8.reuse, R7, R6 ;  /* 0x0000000708067224 */ /* 0x040fe400078e0206 */
[----:B------:R-:W-:Y:S01]  /*64f0*/  IMAD.MOV R12, RZ, RZ, -R12 ;  /* 0x000000ffff0c7224 */ /* 0x000fe200078e0a0c */
[----:B------:R1:W-:Y:S03]  /*6500*/  STL [R1+0x9c], R13 ;  /* 0x00009c0d01007387 */ /* 0x0003e60000100800 */
[----:B------:R-:W-:Y:S01]  /*6510*/  IMAD R50, R8, R12, R50 ;  /* 0x0000000c08327224 */ /* 0x000fe200078e0232 */
[----:B------:R2:W-:Y:S01]  /*6520*/  STL [R1+0x98], R6 ;  /* 0x0000980601007387 */ /* 0x0005e20000100800 */
[----:B0-----:R-:W-:Y:S01]  /*6530*/  VIADD R11, R0, 0xd4 ;  /* 0x000000d4000b7836 */ /* 0x001fe20000000000 */
[----:B------:R-:W-:-:S02]  /*6540*/  IABS R12, R18 ;  /* 0x00000012000c7213 */ /* 0x000fc40000000000 */
[----:B------:R-:W-:Y:S01]  /*6550*/  STL [R1+0x1268], R18 ;  /* 0x0012681201007387 */ /* 0x000fe20000100800 */
[C---:B-1----:R-:W-:Y:S01]  /*6560*/  IMAD.HI.U32 R13, R9.reuse, R2, RZ ;  /* 0x00000002090d7227 */ /* 0x042fe200078e00ff */
[----:B------:R-:W-:Y:S02]  /*6570*/  IABS R7, R11 ;  /* 0x0000000b00077213 */ /* 0x000fe40000000000 */
[----:B------:R0:W-:Y:S01]  /*6580*/  STL [R1+0x12b4], R11 ;  /* 0x0012b40b01007387 */ /* 0x0001e20000100800 */
[----:B--2---:R-:W-:-:S03]  /*6590*/  IMAD.HI.U32 R6, R9, R3, RZ ;  /* 0x0000000309067227 */ /* 0x004fc600078e00ff */
[----:B------:R-:W-:Y:S01]  /*65a0*/  STL [R1+0xf04], R81 ;  /* 0x000f045101007387 */ /* 0x000fe20000100800 */
[----:B------:R-:W-:Y:S02]  /*65b0*/  IMAD.MOV R13, RZ, RZ, -R13 ;  /* 0x000000ffff0d7224 */ /* 0x000fe400078e0a0d */
[----:B------:R-:W-:Y:S02]  /*65c0*/  IMAD.MOV R6, RZ, RZ, -R6 ;  /* 0x000000ffff067224 */ /* 0x000fe400078e0a06 */
[C---:B------:R-:W-:Y:S02]  /*65d0*/  IMAD R2, R8.reuse, R13, R2 ;  /* 0x0000000d08027224 */ /* 0x040fe400078e0202 */
[----:B------:R-:W-:Y:S01]  /*65e0*/  IMAD R3, R8, R6, R3 ;  /* 0x0000000608037224 */ /* 0x000fe200078e0203 */
[----:B------:R-:W-:Y:S01]  /*65f0*/  IABS R6, R25 ;  /* 0x0000001900067213 */ /* 0x000fe20000000000 */
[----:B------:R-:W-:-:S03]  /*6600*/  IMAD.HI.U32 R13, R9, R12, RZ ;  /* 0x0000000c090d7227 */ /* 0x000fc600078e00ff */
[----:B------:R1:W-:Y:S01]  /*6610*/  STL [R1+0x94], R3 ;  /* 0x0000940301007387 */ /* 0x0003e20000100800 */
[----:B------:R-:W-:-:S03]  /*6620*/  IMAD.HI.U32 R37, R9, R7, RZ ;  /* 0x0000000709257227 */ /* 0x000fc600078e00ff */
[----:B------:R-:W-:Y:S01]  /*6630*/  STL [R1+0x1290], R26 ;  /* 0x0012901a01007387 */ /* 0x000fe20000100800 */
[----:B------:R-:W-:Y:S02]  /*6640*/  IMAD.MOV R13, RZ, RZ, -R13 ;  /* 0x000000ffff0d7224 */ /* 0x000fe400078e0a0d */
[----:B------:R-:W-:Y:S01]  /*6650*/  IMAD.MOV R37, RZ, RZ, -R37 ;  /* 0x000000ffff257224 */ /* 0x000fe200078e0a25 */
[----:B------:R-:W-:Y:S01]  /*6660*/  STL [R1+0x129c], R25 ;  /* 0x00129c1901007387 */ /* 0x000fe20000100800 */
[C---:B0-----:R-:W-:Y:S01]  /*6670*/  IMAD R11, R8.reuse, R13, R12 ;  /* 0x0000000d080b7224 */ /* 0x041fe200078e020c */
[----:B-1----:R-:W-:Y:S01]  /*6680*/  IABS R3, R26 ;  /* 0x0000001a00037213 */ /* 0x002fe20000000000 */
[----:B------:R-:W-:Y:S01]  /*6690*/  IMAD R7, R8, R37, R7 ;  /* 0x0000002508077224 */ /* 0x000fe200078e0207 */
[----:B------:R-:W-:Y:S01]  /*66a0*/  IABS R37, R23 ;  /* 0x0000001700257213 */ /* 0x000fe20000000000 */
[----:B------:R-:W-:Y:S01]  /*66b0*/  VIADD R18, R0, 0xe9 ;  /* 0x000000e900127836 */ /* 0x000fe20000000000 */
[----:B------:R0:W-:Y:S01]  /*66c0*/  STL [R1+0x84], R11 ;  /* 0x0000840b01007387 */ /* 0x0001e20000100800 */
[----:B------:R-:W-:-:S03]  /*66d0*/  IMAD.HI.U32 R13, R9, R3, RZ ;  /* 0x00000003090d7227 */ /* 0x000fc600078e00ff */
[----:B------:R1:W-:Y:S01]  /*66e0*/  STL [R1+0x88], R7 ;  /* 0x0000880701007387 */ /* 0x0003e20000100800 */
[----:B------:R-:W-:Y:S02]  /*66f0*/  IMAD.MOV R13, RZ, RZ, -R13 ;  /* 0x000000ffff0d7224 */ /* 0x000fe400078e0a0d */
[----:B------:R-:W-:Y:S01]  /*6700*/  IMAD.HI.U32 R12, R9, R6, RZ ;  /* 0x00000006090c7227 */ /* 0x000fe200078e00ff */
[----:B------:R-:W-:Y:S03]  /*6710*/  STL [R1+0x12ac], R24 ;  /* 0x0012ac1801007387 */ /* 0x000fe60000100800 */
[----:B0-----:R-:W-:Y:S01]  /*6720*/  VIADD R11, R0, 0xe8 ;  /* 0x000000e8000b7836 */ /* 0x001fe20000000000 */
[----:B------:R-:W-:Y:S01]  /*6730*/  STL [R1+0x12b0], R23 ;  /* 0x0012b01701007387 */ /* 0x000fe20000100800 */
[----:B------:R-:W-:Y:S01]  /*6740*/  IMAD R3, R8, R13, R3 ;  /* 0x0000000d08037224 */ /* 0x000fe200078e0203 */
[----:B------:R-:W-:Y:S01]  /*6750*/  IABS R13, R18 ;  /* 0x00000012000d7213 */ /* 0x000fe20000000000 */
[----:B------:R-:W-:Y:S01]  /*6760*/  IMAD.MOV R12, RZ, RZ, -R12 ;  /* 0x000000ffff0c7224 */ /* 0x000fe200078e0a0c */
[----:B------:R-:W-:Y:S01]  /*6770*/  STL [R1+0x12b8], R11 ;  /* 0x0012b80b01007387 */ /* 0x000fe20000100800 */
[----:B-1----:R-:W-:-:S02]  /*6780*/  IABS R7, R24 ;  /* 0x0000001800077213 */ /* 0x002fc40000000000 */
[----:B------:R-:W-:Y:S01]  /*6790*/  IMAD R6, R8, R12, R6 ;  /* 0x0000000c08067224 */ /* 0x000fe200078e0206 */
[----:B------:R0:W-:Y:S01]  /*67a0*/  STL [R1+0x1294], R18 ;  /* 0x0012941201007387 */ /* 0x0001e20000100800 */
[----:B------:R-:W-:Y:S01]  /*67b0*/  IMAD.HI.U32 R12, R9, R37, RZ ;  /* 0x00000025090c7227 */ /* 0x000fe200078e00ff */
[----:B------:R-:W-:-:S03]  /*67c0*/  IABS R38, R11 ;  /* 0x0000000b00267213 */ /* 0x000fc60000000000 */
[----:B------:R-:W-:Y:S02]  /*67d0*/  IMAD.MOV R12, RZ, RZ, -R12 ;  /* 0x000000ffff0c7224 */ /* 0x000fe400078e0a0c */
[----:B------:R-:W-:-:S04]  /*67e0*/  IMAD.HI.U32 R92, R9, R7, RZ ;  /* 0x00000007095c7227 */ /* 0x000fc800078e00ff */
[----:B0-----:R-:W-:Y:S02]  /*67f0*/  VIADD R18, R0, 0xf0 ;  /* 0x000000f000127836 */ /* 0x001fe40000000000 */
[----:B------:R-:W-:Y:S02]  /*6800*/  IMAD R37, R8, R12, R37 ;  /* 0x0000000c08257224 */ /* 0x000fe400078e0225 */
[----:B------:R-:W-:Y:S01]  /*6810*/  IMAD.MOV R92, RZ, RZ, -R92 ;  /* 0x000000ffff5c7224 */ /* 0x000fe200078e0a5c */
[----:B------:R0:W-:Y:S01]  /*6820*/  STL [R1+0x1260], R18 ;  /* 0x0012601201007387 */ /* 0x0001e20000100800 */
[----:B------:R-:W-:Y:S01]  /*6830*/  IABS R12, R18 ;  /* 0x00000012000c7213 */ /* 0x000fe20000000000 */
[----:B------:R-:W-:Y:S02]  /*6840*/  IMAD.HI.U32 R91, R9, R38, RZ ;  /* 0x00000026095b7227 */ /* 0x000fe400078e00ff */
[----:B------:R-:W2:Y:S02]  /*6850*/  LDL.LU R81, [R1+0x137c] ;  /* 0x00137c0001517983 */ /* 0x000ea40000300800 */
[----:B------:R-:W-:-:S02]  /*6860*/  @!P0 IMAD.IADD R39, R39, 0x1, -R15 ;  /* 0x0000000127278824 */ /* 0x000fc400078e0a0f */
[----:B------:R-:W-:Y:S02]  /*6870*/  IMAD R7, R8, R92, R7 ;  /* 0x0000005c08077224 */ /* 0x000fe400078e0207 */
[----:B0-----:R-:W-:Y:S02]  /*6880*/  VIADD R18, R0, 0xf1 ;  /* 0x000000f100127836 */ /* 0x001fe40000000000 */
[----:B------:R-:W-:Y:S02]  /*6890*/  IMAD.MOV R91, RZ, RZ, -R91 ;  /* 0x000000ffff5b7224 */ /* 0x000fe400078e0a5b */
[----:B------:R-:W-:Y:S01]  /*68a0*/  IMAD.HI.U32 R92, R9, R13, RZ ;  /* 0x0000000d095c7227 */ /* 0x000fe200078e00ff */
[----:B------:R0:W-:Y:S01]  /*68b0*/  STL [R1+0x1228], R18 ;  /* 0x0012281201007387 */ /* 0x0001e20000100800 */
[----:B------:R-:W-:Y:S02]  /*68c0*/  IABS R15, R18 ;  /* 0x00000012000f7213 */ /* 0x000fe40000000000 */
[----:B------:R-:W-:-:S02]  /*68d0*/  IMAD R38, R8, R91, R38 ;  /* 0x0000005b08267224 */ /* 0x000fc400078e0226 */
[----:B------:R-:W-:Y:S01]  /*68e0*/  IMAD.MOV R92, RZ, RZ, -R92 ;  /* 0x000000ffff5c7224 */ /* 0x000fe200078e0a5c */
[----:B0-----:R-:W4:Y:S01]  /*68f0*/  LDL R18, [R1+0xf50] ;  /* 0x000f500001127983 */ /* 0x001f220000100800 */
[----:B------:R-:W-:-:S04]  /*6900*/  IMAD.HI.U32 R91, R9, R12, RZ ;  /* 0x0000000c095b7227 */ /* 0x000fc800078e00ff */
[----:B------:R-:W-:Y:S02]  /*6910*/  IMAD R13, R8, R92, R13 ;  /* 0x0000005c080d7224 */ /* 0x000fe400078e020d */
[----:B------:R-:W-:-:S04]  /*6920*/  IMAD.MOV R92, RZ, RZ, -R91 ;  /* 0x000000ffff5c7224 */ /* 0x000fc800078e0a5b */
[C---:B------:R-:W-:Y:S02]  /*6930*/  IMAD R12, R8.reuse, R92, R12 ;  /* 0x0000005c080c7224 */ /* 0x040fe400078e020c */
[----:B------:R-:W3:Y:S01]  /*6940*/  LDL R92, [R1+0xf44] ;  /* 0x000f4400015c7983 */ /* 0x000ee20000100800 */
[C---:B------:R-:W-:Y:S01]  /*6950*/  ISETP.GT.U32.AND P5, PT, R8.reuse, R83, PT ;  /* 0x000000530800720c */ /* 0x040fe20003fa4070 */
[----:B------:R-:W-:Y:S01]  /*6960*/  @!P2 IMAD.MOV R39, RZ, RZ, -R39 ;  /* 0x000000ffff27a224 */ /* 0x000fe200078e0a27 */
[----:B------:R-:W-:Y:S02]  /*6970*/  @!P1 LOP3.LUT R39, RZ, R10, RZ, 0x33, !PT ;  /* 0x0000000aff279212 */ /* 0x000fe400078e33ff */
[C---:B------:R-:W-:Y:S01]  /*6980*/  ISETP.GT.U32.AND P1, PT, R8.reuse, R86, PT ;  /* 0x000000560800720c */ /* 0x040fe20003f24070 */
[----:B------:R-:W3:Y:S01]  /*6990*/  LDL R10, [R1+0xf7c] ;  /* 0x000f7c00010a7983 */ /* 0x000ee20000100800 */
[----:B------:R-:W-:-:S07]  /*69a0*/  ISETP.GT.U32.AND P0, PT, R8, R14, PT ;  /* 0x0000000e0800720c */ /* 0x000fce0003f04070 */
[----:B------:R-:W-:Y:S01]  /*69b0*/  @!P5 IMAD.IADD R83, R83, 0x1, -R8 ;  /* 0x000000015353d824 */ /* 0x000fe200078e0a08 */
[----:B------:R-:W-:-:S03]  /*69c0*/  ISETP.GT.U32.AND P6, PT, R8, R82, PT ;  /* 0x000000520800720c */ /* 0x000fc60003fc4070 */
[--C-:B------:R-:W-:Y:S01]  /*69d0*/  @!P1 IMAD.IADD R86, R86, 0x1, -R8.reuse ;  /* 0x0000000156569824 */ /* 0x100fe200078e0a08 */
[----:B------:R-:W-:Y:S01]  /*69e0*/  ISETP.GT.U32.AND P4, PT, R8, R16, PT ;  /* 0x000000100800720c */ /* 0x000fe20003f84070 */
[----:B------:R-:W-:Y:S01]  /*69f0*/  @!P0 IMAD.IADD R14, R14, 0x1, -R8 ;  /* 0x000000010e0e8824 */ /* 0x000fe200078e0a08 */
[C---:B------:R-:W-:Y:S02]  /*6a00*/  ISETP.GT.U32.AND P0, PT, R8.reuse, R85, PT ;  /* 0x000000550800720c */ /* 0x040fe40003f04070 */
[----:B------:R-:W-:-:S05]  /*6a10*/  ISETP.GT.U32.AND P2, PT, R8, R84, PT ;  /* 0x000000540800720c */ /* 0x000fca0003f44070 */
[----:B------:R-:W-:Y:S01]  /*6a20*/  @!P6 IMAD.IADD R82, R82, 0x1, -R8 ;  /* 0x000000015252e824 */ /* 0x000fe200078e0a08 */
[----:B------:R-:W-:-:S03]  /*6a30*/  ISETP.GT.U32.AND P6, PT, R8, R14, PT ;  /* 0x0000000e0800720c */ /* 0x000fc60003fc4070 */
[--C-:B------:R-:W-:Y:S01]  /*6a40*/  @!P4 IMAD.IADD R16, R16, 0x1, -R8.reuse ;  /* 0x000000011010c824 */ /* 0x100fe200078e0a08 */
[----:B------:R-:W-:Y:S01]  /*6a50*/  ISETP.GE.AND P4, PT, R0, RZ, PT ;  /* 0x000000ff0000720c */ /* 0x000fe20003f86270 */
[----:B------:R-:W-:Y:S02]  /*6a60*/  @!P0 IMAD.IADD R85, R85, 0x1, -R8 ;  /* 0x0000000155558824 */ /* 0x000fe400078e0a08 */
[----:B------:R-:W-:-:S04]  /*6a70*/  IMAD.HI.U32 R91, R9, R15, RZ ;  /* 0x0000000f095b7227 */ /* 0x000fc800078e00ff */
[----:B------:R-:W-:Y:S02]  /*6a80*/  IMAD.MOV R91, RZ, RZ, -R91 ;  /* 0x000000ffff5b7224 */ /* 0x000fe400078e0a5b */
[--C-:B------:R-:W-:Y:S02]  /*6a90*/  @!P6 IMAD.IADD R14, R14, 0x1, -R8.reuse ;  /* 0x000000010e0ee824 */ /* 0x100fe400078e0a08 */
[----:B------:R-:W-:Y:S01]  /*6aa0*/  @!P2 IMAD.IADD R84, R84, 0x1, -R8 ;  /* 0x000000015454a824 */ /* 0x000fe200078e0a08 */
[C---:B------:R-:W-:Y:S01]  /*6ab0*/  ISETP.GT.U32.AND P2, PT, R8.reuse, R82, PT ;  /* 0x000000520800720c */ /* 0x040fe20003f44070 */
[----:B------:R-:W-:Y:S02]  /*6ac0*/  @!P4 IMAD.MOV R14, RZ, RZ, -R14 ;  /* 0x000000ffff0ec224 */ /* 0x000fe400078e0a0e */
[----:B------:R-:W-:Y:S02]  /*6ad0*/  IMAD R15, R8, R91, R15 ;  /* 0x0000005b080f7224 */ /* 0x000fe400078e020f */
[----:B------:R-:W3:Y:S08]  /*6ae0*/  LDL R91, [R1+0xf64] ;  /* 0x000f6400015b7983 */ /* 0x000ef00000100800 */
[----:B------:R-:W-:Y:S01]  /*6af0*/  @!P2 IMAD.IADD R82, R82, 0x1, -R8 ;  /* 0x000000015252a824 */ /* 0x000fe200078e0a08 */
[----:B------:R-:W-:-:S13]  /*6b00*/  ISETP.GT.U32.AND P2, PT, R8, R16, PT ;  /* 0x000000100800720c */ /* 0x000fda0003f44070 */
[----:B------:R-:W-:Y:S01]  /*6b10*/  @!P2 IMAD.IADD R16, R16, 0x1, -R8 ;  /* 0x000000011010a824 */ /* 0x000fe200078e0a08 */
[----:B--2---:R-:W-:-:S13]  /*6b20*/  ISETP.GT.U32.AND P3, PT, R8, R81, PT ;  /* 0x000000510800720c */ /* 0x004fda0003f64070 */
[----:B------:R-:W-:-:S05]  /*6b30*/  @!P3 IMAD.IADD R81, R81, 0x1, -R8 ;  /* 0x000000015151b824 */ /* 0x000fca00078e0a08 */
[----:B------:R-:W-:Y:S02]  /*6b40*/  ISETP.GT.U32.AND P5, PT, R8, R81, PT ;  /* 0x000000510800720c */ /* 0x000fe40003fa4070 */
[----:B----4-:R-:W-:-:S11]  /*6b50*/  ISETP.GE.AND P1, PT, R18, RZ, PT ;  /* 0x000000ff1200720c */ /* 0x010fd60003f26270 */
[----:B------:R-:W-:-:S04]  /*6b60*/  @!P5 IMAD.IADD R81, R81, 0x1, -R8 ;  /* 0x000000015151d824 */ /* 0x000fc800078e0a08 */
[----:B------:R-:W-:Y:S02]  /*6b70*/  IMAD.MOV.U32 R18, RZ, RZ, R81 ;  /* 0x000000ffff127224 */ /* 0x000fe400078e0051 */
[----:B------:R-:W2:Y:S01]  /*6b80*/  LDL R81, [R1+0xf60] ;  /* 0x000f600001517983 */ /* 0x000ea20000100800 */
[----:B---3--:R-:W-:-:S03]  /*6b90*/  ISETP.GE.AND P0, PT, R92, RZ, PT ;  /* 0x000000ff5c00720c */ /* 0x008fc60003f06270 */
[----:B------:R-:W3:Y:S04]  /*6ba0*/  LDL R92, [R1+0xf80] ;  /* 0x000f8000015c7983 */ /* 0x000ee80000100800 */
[----:B------:R-:W-:Y:S06]  /*6bb0*/  STL [R1+0x3c], R14 ;  /* 0x00003c0e01007387 */ /* 0x000fec0000100800 */
[----:B------:R-:W-:-:S05]  /*6bc0*/  @!P0 IMAD.MOV R18, RZ, RZ, -R18 ;  /* 0x000000ffff128224 */ /* 0x000fca00078e0a12 */
[----:B------:R0:W-:Y:S04]  /*6bd0*/  STL [R1+0x38], R18 ;  /* 0x0000381201007387 */ /* 0x0001e80000100800 */
[----:B0-----:R-:W4:Y:S01]  /*6be0*/  LDL.LU R18, [R1+0x1378] ;  /* 0x0013780001127983 */ /* 0x001f220000300800 */
[----:B------:R-:W-:-:S04]  /*6bf0*/  IMAD.MOV.U32 R14, RZ, RZ, R82 ;  /* 0x000000ffff0e7224 */ /* 0x000fc800078e0052 */
[----:B------:R-:W-:-:S05]  /*6c00*/  @!P1 IMAD.MOV R14, RZ, RZ, -R14 ;  /* 0x000000ffff0e9224 */ /* 0x000fca00078e0a0e */
[----:B------:R0:W-:Y:S02]  /*6c10*/  STL [R1+0x2bc], R14 ;  /* 0x0002bc0e01007387 */ /* 0x0001e40000100800 */
[----:B0-----:R-:W-:-:S05]  /*6c20*/  VIADD R14, R0, 0xf8 ;  /* 0x000000f8000e7836 */ /* 0x001fca0000000000 */
[----:B------:R-:W-:Y:S04]  /*6c30*/  STL [R1+0x11b8], R14 ;  /* 0x0011b80e01007387 */ /* 0x000fe80000100800 */
[----:B------:R0:W-:Y:S04]  /*6c40*/  STL [R1+0x1300], R16 ;  /* 0x0013001001007387 */ /* 0x0001e80000100800 */
[----:B0-----:R-:W4:Y:S01]  /*6c50*/  LDL R16, [R1+0xfa4] ;  /* 0x000fa40001107983 */ /* 0x001f220000100800 */
[C---:B------:R-:W-:Y:S02]  /*6c60*/  ISETP.GT.U32.AND P3, PT, R8.reuse, R90, PT ;  /* 0x0000005a0800720c */ /* 0x040fe40003f64070 */
[----:B------:R-:W-:-:S02]  /*6c70*/  ISETP.GT.U32.AND P5, PT, R8, R85, PT ;  /* 0x000000550800720c */ /* 0x000fc40003fa4070 */
[----:B------:R-:W-:-:S09]  /*6c80*/  ISETP.GT.U32.AND P4, PT, R8, R17, PT ;  /* 0x000000110800720c */ /* 0x000fd20003f84070 */
[--C-:B------:R-:W-:Y:S01]  /*6c90*/  @!P3 IMAD.IADD R90, R90, 0x1, -R8.reuse ;  /* 0x000000015a5ab824 */ /* 0x100fe200078e0a08 */
[C---:B------:R-:W-:Y:S01]  /*6ca0*/  ISETP.GT.U32.AND P3, PT, R8.reuse, R83, PT ;  /* 0x000000530800720c */ /* 0x040fe20003f64070 */
[--C-:B------:R-:W-:Y:S01]  /*6cb0*/  @!P5 IMAD.IADD R85, R85, 0x1, -R8.reuse ;  /* 0x000000015555d824 */ /* 0x100fe200078e0a08 */
[----:B------:R-:W-:Y:S01]  /*6cc0*/  ISETP.GT.U32.AND P6, PT, R8, R84, PT ;  /* 0x000000540800720c */ /* 0x000fe20003fc4070 */
[----:B------:R-:W-:Y:S01]  /*6cd0*/  @!P4 IMAD.IADD R17, R17, 0x1, -R8 ;  /* 0x000000011111c824 */ /* 0x000fe200078e0a08 */
[----:B------:R-:W-:-:S09]  /*6ce0*/  ISETP.GE.AND P4, PT, R10, RZ, PT ;  /* 0x000000ff0a00720c */ /* 0x000fd20003f86270 */
[----:B------:R-:W-:-:S04]  /*6cf0*/  @!P3 IMAD.IADD R83, R83, 0x1, -R8 ;  /* 0x000000015353b824 */ /* 0x000fc800078e0a08 */
[----:B------:R-:W-:Y:S01]  /*6d00*/  IMAD.MOV.U32 R10, RZ, RZ, R83 ;  /* 0x000000ffff0a7224 */ /* 0x000fe200078e0053 */
[C---:B------:R-:W-:Y:S01]  /*6d10*/  ISETP.GT.U32.AND P0, PT, R8.reuse, R86, PT ;  /* 0x000000560800720c */ /* 0x040fe20003f04070 */
[----:B------:R-:W-:Y:S01]  /*6d20*/  STL [R1+0x1304], R17 ;  /* 0x0013041101007387 */ /* 0x000fe20000100800 */
[----:B------:R-:W-:Y:S01]  /*6d30*/  ISETP.GT.U32.AND P1, PT, R8, R90, PT ;  /* 0x0000005a0800720c */ /* 0x000fe20003f24070 */
[----:B------:R-:W-:Y:S01]  /*6d40*/  @!P6 IMAD.IADD R84, R84, 0x1, -R8 ;  /* 0x000000015454e824 */ /* 0x000fe200078e0a08 */
[----:B------:R-:W-:-:S09]  /*6d50*/  ISETP.GT.U32.AND P6, PT, R8, R88, PT ;  /* 0x000000580800720c */ /* 0x000fd20003fc4070 */
[--C-:B------:R-:W-:Y:S01]  /*6d60*/  @!P0 IMAD.IADD R86, R86, 0x1, -R8.reuse ;  /* 0x0000000156568824 */ /* 0x100fe200078e0a08 */
[----:B------:R-:W-:Y:S01]  /*6d70*/  ISETP.GE.AND P0, PT, R91, RZ, PT ;  /* 0x000000ff5b00720c */ /* 0x000fe20003f06270 */
[----:B------:R-:W-:Y:S02]  /*6d80*/  IMAD.MOV.U32 R91, RZ, RZ, R85 ;  /* 0x000000ffff5b7224 */ /* 0x000fe400078e0055 */
[--C-:B------:R-:W-:Y:S02]  /*6d90*/  @!P1 IMAD.IADD R90, R90, 0x1, -R8.reuse ;  /* 0x000000015a5a9824 */ /* 0x100fe400078e0a08 */
[----:B------:R-:W-:Y:S02]  /*6da0*/  @!P6 IMAD.IADD R88, R88, 0x1, -R8 ;  /* 0x000000015858e824 */ /* 0x000fe400078e0a08 */
[----:B------:R-:W-:Y:S01]  /*6db0*/  @!P4 IMAD.MOV R91, RZ, RZ, -R91 ;  /* 0x000000ffff5bc224 */ /* 0x000fe200078e0a5b */
[----:B------:R-:W-:-:S13]  /*6dc0*/  ISETP.GT.U32.AND P4, PT, R8, R21, PT ;  /* 0x000000150800720c */ /* 0x000fda0003f84070 */
[----:B------:R-:W-:Y:S01]  /*6dd0*/  @!P4 IMAD.IADD R21, R21, 0x1, -R8 ;  /* 0x000000011515c824 */ /* 0x000fe200078e0a08 */
[----:B--2---:R-:W-:-:S13]  /*6de0*/  ISETP.GE.AND P5, PT, R81, RZ, PT ;  /* 0x000000ff5100720c */ /* 0x004fda0003fa6270 */
[----:B------:R-:W-:-:S05]  /*6df0*/  @!P5 IMAD.MOV R10, RZ, RZ, -R10 ;  /* 0x000000ffff0ad224 */ /* 0x000fca00078e0a0a */
[----:B------:R0:W-:Y:S04]  /*6e00*/  STL [R1+0x34], R10 ;  /* 0x0000340a01007387 */ /* 0x0001e80000100800 */
[----:B------:R-:W2:Y:S01]  /*6e10*/  LDL R82, [R1+0xfd4] ;  /* 0x000fd40001527983 */ /* 0x000ea20000100800 */
[----:B---3--:R-:W-:-:S03]  /*6e20*/  ISETP.GE.AND P1, PT, R92, RZ, PT ;  /* 0x000000ff5c00720c */ /* 0x008fc60003f26270 */
[----:B------:R-:W3:Y:S04]  /*6e30*/  LDL R81, [R1+0xfd0] ;  /* 0x000fd00001517983 */ /* 0x000ee80000100800 */
[----:B0-----:R-:W3:Y:S01]  /*6e40*/  LDL R10, [R1+0xfa0] ;  /* 0x000fa000010a7983 */ /* 0x001ee20000100800 */
[----:B----4-:R-:W-:Y:S01]  /*6e50*/  ISETP.GT.U32.AND P6, PT, R8, R18, PT ;  /* 0x000000120800720c */ /* 0x010fe20003fc4070 */
[----:B------:R-:W-:-:S04]  /*6e60*/  IMAD.MOV.U32 R92, RZ, RZ, R84 ;  /* 0x000000ffff5c7224 */ /* 0x000fc800078e0054 */
[----:B------:R-:W-:Y:S02]  /*6e70*/  @!P0 IMAD.MOV R92, RZ, RZ, -R92 ;  /* 0x000000ffff5c8224 */ /* 0x000fe400078e0a5c */
[----:B------:R-:W-:-:S03]  /*6e80*/  @!P1 IMAD.MOV R86, RZ, RZ, -R86 ;  /* 0x000000ffff569224 */ /* 0x000fc600078e0a56 */
[----:B------:R0:W-:Y:S03]  /*6e90*/  STL [R1+0x1308], R92 ;  /* 0x0013085c01007387 */ /* 0x0001e60000100800 */
[----:B------:R-:W-:Y:S01]  /*6ea0*/  @!P6 IMAD.IADD R18, R18, 0x1, -R8 ;  /* 0x000000011212e824 */ /* 0x000fe200078e0a08 */
[----:B------:R1:W-:Y:S04]  /*6eb0*/  STL [R1+0x130c], R91 ;  /* 0x00130c5b01007387 */ /* 0x0003e80000100800 */
[----:B------:R4:W-:Y:S04]  /*6ec0*/  STL [R1+0x1310], R86 ;  /* 0x0013105601007387 */ /* 0x0009e80000100800 */
[----:B------:R-:W-:Y:S04]  /*6ed0*/  STL [R1+0x1314], R18 ;  /* 0x0013141201007387 */ /* 0x000fe80000100800 */
[----:B------:R-:W-:Y:S04]  /*6ee0*/  STL [R1+0x1318], R21 ;  /* 0x0013181501007387 */ /* 0x000fe80000100800 */
[----:B------:R-:W4:Y:S01]  /*6ef0*/  LDL R17, [R1+0x10f0] ;  /* 0x0010f00001117983 */ /* 0x000f220000100800 */
[----:B------:R-:W-:-:S03]  /*6f00*/  ISETP.GE.AND P1, PT, R16, RZ, PT ;  /* 0x000000ff1000720c */ /* 0x000fc60003f26270 */
[----:B------:R-:W4:Y:S04]  /*6f10*/  LDL R84, [R1+0x10e0] ;  /* 0x0010e00001547983 */ /* 0x000f280000100800 */
[----:B------:R-:W4:Y:S01]  /*6f20*/  LDL R16, [R1+0x10b8] ;  /* 0x0010b80001107983 */ /* 0x000f220000100800 */
[C---:B------:R-:W-:Y:S02]  /*6f30*/  ISETP.GT.U32.AND P3, PT, R8.reuse, R87, PT ;  /* 0x000000570800720c */ /* 0x040fe40003f64070 */
[C---:B------:R-:W-:Y:S01]  /*6f40*/  ISETP.GT.U32.AND P2, PT, R8.reuse, R89, PT ;  /* 0x000000590800720c */ /* 0x040fe20003f44070 */
[----:B------:R-:W4:Y:S10]  /*6f50*/  LDL R83, [R1+0x10d8] ;  /* 0x0010d80001537983 */ /* 0x000f340000100800 */
[----:B------:R-:W-:Y:S01]  /*6f60*/  @!P3 IMAD.IADD R87, R87, 0x1, -R8 ;  /* 0x000000015757b824 */ /* 0x000fe200078e0a08 */
[----:B------:R-:W-:-:S02]  /*6f70*/  ISETP.GT.U32.AND P3, PT, R8, R63, PT ;  /* 0x0000003f0800720c */ /* 0x000fc40003f64070 */
[C---:B------:R-:W-:Y:S01]  /*6f80*/  ISETP.GT.U32.AND P0, PT, R8.reuse, R88, PT ;  /* 0x000000580800720c */ /* 0x040fe20003f04070 */
[----:B------:R-:W-:Y:S01]  /*6f90*/  @!P2 IMAD.IADD R89, R89, 0x1, -R8 ;  /* 0x000000015959a824 */ /* 0x000fe200078e0a08 */
[----:B------:R-:W-:-:S04]  /*6fa0*/  ISETP.GT.U32.AND P2, PT, R8, R87, PT ;  /* 0x000000570800720c */ /* 0x000fc80003f44070 */
[----:B------:R-:W-:-:S05]  /*6fb0*/  ISETP.GT.U32.AND P5, PT, R8, R89, PT ;  /* 0x000000590800720c */ /* 0x000fca0003fa4070 */
[----:B------:R-:W-:-:S05]  /*6fc0*/  @!P3 IMAD.IADD R63, R63, 0x1, -R8 ;  /* 0x000000013f3fb824 */ /* 0x000fca00078e0a08 */
[----:B------:R-:W-:Y:S01]  /*6fd0*/  ISETP.GT.U32.AND P3, PT, R8, R63, PT ;  /* 0x0000003f0800720c */ /* 0x000fe20003f64070 */
[--C-:B------:R-:W-:Y:S01]  /*6fe0*/  @!P0 IMAD.IADD R88, R88, 0x1, -R8.reuse ;  /* 0x0000000158588824 */ /* 0x100fe200078e0a08 */
[C---:B------:R-:W-:Y:S02]  /*6ff0*/  ISETP.GT.U32.AND P0, PT, R8.reuse, R66, PT ;  /* 0x000000420800720c */ /* 0x040fe40003f04070 */
[C---:B------:R-:W-:Y:S01]  /*7000*/  ISETP.GT.U32.AND P6, PT, R8.reuse, R65, PT ;  /* 0x000000410800720c */ /* 0x040fe20003fc4070 */
[--C-:B------:R-:W-:Y:S01]  /*7010*/  @!P2 IMAD.IADD R87, R87, 0x1, -R8.reuse ;  /* 0x000000015757a824 */ /* 0x100fe200078e0a08 */
[C---:B------:R-:W-:Y:S01]  /*7020*/  ISETP.GT.U32.AND P2, PT, R8.reuse, R64, PT ;  /* 0x000000400800720c */ /* 0x040fe20003f44070 */
[----:B------:R-:W-:Y:S01]  /*7030*/  @!P5 IMAD.IADD R89, R89, 0x1, -R8 ;  /* 0x000000015959d824 */ /* 0x000fe200078e0a08 */
[----:B------:R-:W-:-:S05]  /*7040*/  ISETP.GT.U32.AND P5, PT, R8, R67, PT ;  /* 0x000000430800720c */ /* 0x000fca0003fa4070 */
[--C-:B------:R-:W-:Y:S02]  /*7050*/  @!P3 IMAD.IADD R63, R63, 0x1, -R8.reuse ;  /* 0x000000013f3fb824 */ /* 0x100fe400078e0a08 */
[--C-:B------:R-:W-:Y:S01]  /*7060*/  @!P0 IMAD.IADD R66, R66, 0x1, -R8.reuse ;  /* 0x0000000142428824 */ /* 0x100fe200078e0a08 */
[----:B------:R-:W-:Y:S01]  /*7070*/  ISETP.GT.U32.AND P0, PT, R8, R20, PT ;  /* 0x000000140800720c */ /* 0x000fe20003f04070 */
[--C-:B------:R-:W-:Y:S02]  /*7080*/  @!P6 IMAD.IADD R65, R65, 0x1, -R8.reuse ;  /* 0x000000014141e824 */ /* 0x100fe400078e0a08 */
[--C-:B------:R-:W-:Y:S02]  /*7090*/  @!P2 IMAD.IADD R64, R64, 0x1, -R8.reuse ;  /* 0x000000014040a824 */ /* 0x100fe400078e0a08 */
[----:B------:R-:W-:Y:S01]  /*70a0*/  @!P5 IMAD.IADD R67, R67, 0x1, -R8 ;  /* 0x000000014343d824 */ /* 0x000fe200078e0a08 */
[----:B------:R-:W-:Y:S01]  /*70b0*/  ISETP.GT.U32.AND P5, PT, R8, R65, PT ;  /* 0x000000410800720c */ /* 0x000fe20003fa4070 */
[----:B------:R-:W-:-:S06]  /*70c0*/  @!P1 IMAD.MOV R90, RZ, RZ, -R90 ;  /* 0x000000ffff5a9224 */ /* 0x000fcc00078e0a5a */
[----:B------:R-:W-:Y:S01]  /*70d0*/  @!P0 IMAD.IADD R20, R20, 0x1, -R8 ;  /* 0x0000000114148824 */ /* 0x000fe200078e0a08 */
[----:B------:R-:W-:-:S05]  /*70e0*/  ISETP.GT.U32.AND P0, PT, R8, R70, PT ;  /* 0x000000460800720c */ /* 0x000fca0003f04070 */
[----:B------:R-:W-:Y:S01]  /*70f0*/  @!P5 IMAD.IADD R65, R65, 0x1, -R8 ;  /* 0x000000014141d824 */ /* 0x000fe200078e0a08 */
[----:B------:R-:W-:-:S07]  /*7100*/  ISETP.GT.U32.AND P5, PT, R8, R71, PT ;  /* 0x000000470800720c */ /* 0x000fce0003fa4070 */
[----:B------:R-:W-:-:S06]  /*7110*/  @!P0 IMAD.IADD R70, R70, 0x1, -R8 ;  /* 0x0000000146468824 */ /* 0x000fcc00078e0a08 */
[----:B------:R-:W-:Y:S01]  /*7120*/  @!P5 IMAD.IADD R71, R71, 0x1, -R8 ;  /* 0x000000014747d824 */ /* 0x000fe200078e0a08 */
[----:B--2---:R-:W-:Y:S02]  /*7130*/  ISETP.GE.AND P3, PT, R82, RZ, PT ;  /* 0x000000ff5200720c */ /* 0x004fe40003f66270 */
[----:B------:R-:W2:Y:S01]  /*7140*/  LDL R82, [R1+0x1044] ;  /* 0x0010440001527983 */ /* 0x000ea20000100800 */
[----:B---3--:R-:W-:Y:S02]  /*7150*/  ISETP.GE.AND P4, PT, R10, RZ, PT ;  /* 0x000000ff0a00720c */ /* 0x008fe40003f86270 */
[----:B------:R-:W-:Y:S02]  /*7160*/  ISETP.GE.AND P2, PT, R81, RZ, PT ;  /* 0x000000ff5100720c */ /* 0x000fe40003f46270 */
[----:B------:R-:W3:Y:S09]  /*7170*/  LDL R81, [R1+0x103c] ;  /* 0x00103c0001517983 */ /* 0x000ef20000100800 */
[----:B------:R-:W-:Y:S01]  /*7180*/  @!P4 IMAD.MOV R87, RZ, RZ, -R87 ;  /* 0x000000ffff57c224 */ /* 0x000fe200078e0a57 */
[----:B------:R-:W-:Y:S01]  /*7190*/  ISETP.GT.U32.AND P4, PT, R8, R19, PT ;  /* 0x000000130800720c */ /* 0x000fe20003f84070 */
[----:B------:R-:W-:-:S02]  /*71a0*/  @!P3 IMAD.MOV R88, RZ, RZ, -R88 ;  /* 0x000000ffff58b224 */ /* 0x000fc400078e0a58 */
[----:B------:R-:W-:Y:S01]  /*71b0*/  @!P2 IMAD.MOV R89, RZ, RZ, -R89 ;  /* 0x000000ffff59a224 */ /* 0x000fe200078e0a59 */
[----:B------:R-:W-:Y:S04]  /*71c0*/  STL [R1+0x131c], R90 ;  /* 0x00131c5a01007387 */ /* 0x000fe80000100800 */
[----:B------:R-:W-:Y:S05]  /*71d0*/  STL [R1+0x1320], R87 ;  /* 0x0013205701007387 */ /* 0x000fea0000100800 */
[----:B------:R-:W-:Y:S01]  /*71e0*/  @!P4 IMAD.IADD R19, R19, 0x1, -R8 ;  /* 0x000000011313c824 */ /* 0x000fe200078e0a08 */
[----:B------:R-:W-:Y:S04]  /*71f0*/  STL [R1+0x1324], R88 ;  /* 0x0013245801007387 */ /* 0x000fe80000100800 */
[----:B------:R-:W-:Y:S01]  /*7200*/  STL [R1+0x1328], R89 ;  /* 0x0013285901007387 */ /* 0x000fe20000100800 */
[----:B----4-:R-:W-:-:S03]  /*7210*/  ISETP.GE.AND P0, PT, R17, RZ, PT ;  /* 0x000000ff1100720c */ /* 0x010fc60003f06270 */
        /* <DEDUP_REMOVED lines=8> */
[----:B0-----:R-:W4:Y:S01]  /*72a0*/  LDL R92, [R1+0xfc8] ;  /* 0x000fc800015c7983 */ /* 0x001f220000100800 */
[C---:B------:R-:W-:Y:S02]  /*72b0*/  ISETP.GT.U32.AND P1, PT, R8.reuse, R64, PT ;  /* 0x000000400800720c */ /* 0x040fe40003f24070 */
[C---:B------:R-:W-:Y:S01]  /*72c0*/  ISETP.GT.U32.AND P4, PT, R8.reuse, R73, PT ;  /* 0x000000490800720c */ /* 0x040fe20003f84070 */
[----:B-1----:R-:W4:Y:S01]  /*72d0*/  LDL R91, [R1+0xfdc] ;  /* 0x000fdc00015b7983 */ /* 0x002f220000100800 */
[----:B------:R-:W-:-:S03]  /*72e0*/  ISETP.GT.U32.AND P2, PT, R8, R67, PT ;  /* 0x000000430800720c */ /* 0x000fc60003f44070 */
[----:B------:R-:W4:Y:S02]  /*72f0*/  LDL R86, [R1+0xfd8] ;  /* 0x000fd80001567983 */ /* 0x000f240000100800 */
[--C-:B------:R-:W-:Y:S02]  /*7300*/  @!P6 IMAD.IADD R68, R68, 0x1, -R8.reuse ;  /* 0x000000014444e824 */ /* 0x100fe400078e0a08 */
[--C-:B------:R-:W-:Y:S01]  /*7310*/  @!P3 IMAD.IADD R66, R66, 0x1, -R8.reuse ;  /* 0x000000014242b824 */ /* 0x100fe200078e0a08 */
[C---:B------:R-:W-:Y:S02]  /*7320*/  ISETP.GT.U32.AND P3, PT, R8.reuse, R72, PT ;  /* 0x000000480800720c */ /* 0x040fe40003f64070 */
[----:B------:R-:W-:Y:S01]  /*7330*/  ISETP.GT.U32.AND P6, PT, R8, R68, PT ;  /* 0x000000440800720c */ /* 0x000fe20003fc4070 */
[----:B------:R-:W-:Y:S01]  /*7340*/  @!P1 IMAD.IADD R64, R64, 0x1, -R8 ;  /* 0x0000000140409824 */ /* 0x000fe200078e0a08 */
[----:B------:R-:W-:-:S09]  /*7350*/  ISETP.GT.U32.AND P1, PT, R8, R69, PT ;  /* 0x000000450800720c */ /* 0x000fd20003f24070 */
[--C-:B------:R-:W-:Y:S02]  /*7360*/  @!P3 IMAD.IADD R72, R72, 0x1, -R8.reuse ;  /* 0x000000014848b824 */ /* 0x100fe400078e0a08 */
[--C-:B------:R-:W-:Y:S01]  /*7370*/  @!P6 IMAD.IADD R68, R68, 0x1, -R8.reuse ;  /* 0x000000014444e824 */ /* 0x100fe200078e0a08 */
[----:B------:R-:W-:Y:S01]  /*7380*/  ISETP.GE.AND P6, PT, R84, RZ, PT ;  /* 0x000000ff5400720c */ /* 0x000fe20003fc6270 */
[--C-:B------:R-:W-:Y:S01]  /*7390*/  @!P1 IMAD.IADD R69, R69, 0x1, -R8.reuse ;  /* 0x0000000145459824 */ /* 0x100fe200078e0a08 */
[----:B------:R-:W-:Y:S01]  /*73a0*/  ISETP.GE.AND P1, PT, R83, RZ, PT ;  /* 0x000000ff5300720c */ /* 0x000fe20003f26270 */
[----:B------:R-:W-:Y:S01]  /*73b0*/  IMAD.MOV.U32 R84, RZ, RZ, R63 ;  /* 0x000000ffff547224 */ /* 0x000fe200078e003f */
[----:B------:R-:W-:Y:S01]  /*73c0*/  IABS R14, R14 ;  /* 0x0000000e000e7213 */ /* 0x000fe20000000000 */
[----:B------:R-:W-:Y:S02]  /*73d0*/  @!P4 IMAD.IADD R73, R73, 0x1, -R8 ;  /* 0x000000014949c824 */ /* 0x000fe400078e0a08 */
[----:B------:R-:W-:-:S06]  /*73e0*/  IMAD.MOV.U32 R83, RZ, RZ, R64 ;  /* 0x000000ffff537224 */ /* 0x000fcc00078e0040 */
[----:B------:R-:W-:Y:S01]  /*73f0*/  @!P6 IMAD.MOV R84, RZ, RZ, -R84 ;  /* 0x000000ffff54e224 */ /* 0x000fe200078e0a54 */
[----:B------:R-:W-:Y:S01]  /*7400*/  ISETP.GT.U32.AND P6, PT, R8, R72, PT ;  /* 0x000000480800720c */ /* 0x000fe20003fc4070 */
[----:B------:R-:W-:-:S04]  /*7410*/  IMAD.HI.U32 R10, R9, R14, RZ ;  /* 0x0000000e090a7227 */ /* 0x000fc800078e00ff */
[----:B------:R-:W-:Y:S02]  /*7420*/  @!P2 IMAD.IADD R67, R67, 0x1, -R8 ;  /* 0x000000014343a824 */ /* 0x000fe400078e0a08 */
[----:B------:R-:W-:Y:S02]  /*7430*/  IMAD.MOV R10, RZ, RZ, -R10 ;  /* 0x000000ffff0a7224 */ /* 0x000fe400078e0a0a */
[----:B------:R-:W-:Y:S01]  /*7440*/  @!P1 IMAD.MOV R83, RZ, RZ, -R83 ;  /* 0x000000ffff539224 */ /* 0x000fe200078e0a53 */
[----:B------:R-:W-:Y:S01]  /*7450*/  STL [R1+0x1334], R84 ;  /* 0x0013345401007387 */ /* 0x000fe20000100800 */
[----:B------:R-:W-:Y:S02]  /*7460*/  IMAD R14, R8, R10, R14 ;  /* 0x0000000a080e7224 */ /* 0x000fe400078e020e */
[----:B------:R-:W-:Y:S01]  /*7470*/  @!P6 IMAD.IADD R72, R72, 0x1, -R8 ;  /* 0x000000014848e824 */ /* 0x000fe200078e0a08 */
[----:B------:R-:W-:Y:S01]  /*7480*/  STL [R1+0x1338], R83 ;  /* 0x0013385301007387 */ /* 0x000fe20000100800 */
[----:B------:R-:W-:Y:S01]  /*7490*/  VIADD R10, R0, 0xf9 ;  /* 0x000000f9000a7836 */ /* 0x000fe20000000000 */
[----:B------:R-:W-:-:S02]  /*74a0*/  ISETP.GT.U32.AND P6, PT, R8, R78, PT ;  /* 0x0000004e0800720c */ /* 0x000fc40003fc4070 */
[----:B------:R-:W-:-:S11]  /*74b0*/  ISETP.GT.U32.AND P1, PT, R8, R70, PT ;  /* 0x000000460800720c */ /* 0x000fd60003f24070 */
[--C-:B------:R-:W-:Y:S02]  /*74c0*/  @!P6 IMAD.IADD R78, R78, 0x1, -R8.reuse ;  /* 0x000000014e4ee824 */ /* 0x100fe400078e0a08 */
[----:B------:R-:W-:Y:S01]  /*74d0*/  @!P1 IMAD.IADD R70, R70, 0x1, -R8 ;  /* 0x0000000146469824 */ /* 0x000fe200078e0a08 */
[----:B------:R-:W-:-:S13]  /*74e0*/  ISETP.GT.U32.AND P1, PT, R8, R76, PT ;  /* 0x0000004c0800720c */ /* 0x000fda0003f24070 */
[----:B------:R-:W-:Y:S01]  /*74f0*/  @!P1 IMAD.IADD R76, R76, 0x1, -R8 ;  /* 0x000000014c4c9824 */ /* 0x000fe200078e0a08 */
[----:B--2---:R-:W-:Y:S01]  /*7500*/  ISETP.GE.AND P3, PT, R82, RZ, PT ;  /* 0x000000ff5200720c */ /* 0x004fe20003f66270 */
[----:B------:R-:W-:-:S04]  /*7510*/  IMAD.MOV.U32 R82, RZ, RZ, R65 ;  /* 0x000000ffff527224 */ /* 0x000fc800078e0041 */
[----:B------:R-:W-:Y:S01]  /*7520*/  @!P0 IMAD.MOV R82, RZ, RZ, -R82 ;  /* 0x000000ffff528224 */ /* 0x000fe200078e0a52 */
[----:B------:R-:W-:Y:S02]  /*7530*/  ISETP.GT.U32.AND P0, PT, R8, R71, PT ;  /* 0x000000470800720c */ /* 0x000fe40003f04070 */
[----:B---3--:R-:W-:Y:S01]  /*7540*/  ISETP.GE.AND P4, PT, R81, RZ, PT ;  /* 0x000000ff5100720c */ /* 0x008fe20003f86270 */
[----:B------:R-:W-:-:S10]  /*7550*/  IMAD.MOV.U32 R81, RZ, RZ, R66 ;  /* 0x000000ffff517224 */ /* 0x000fd400078e0042 */
[----:B------:R-:W-:Y:S01]  /*7560*/  @!P0 IMAD.IADD R71, R71, 0x1, -R8 ;  /* 0x0000000147478824 */ /* 0x000fe200078e0a08 */
[----:B------:R-:W-:Y:S01]  /*7570*/  ISETP.GT.U32.AND P0, PT, R8, R77, PT ;  /* 0x0000004d0800720c */ /* 0x000fe20003f04070 */
[----:B------:R-:W-:Y:S02]  /*7580*/  @!P5 IMAD.MOV R81, RZ, RZ, -R81 ;  /* 0x000000ffff51d224 */ /* 0x000fe400078e0a51 */
[----:B------:R-:W-:Y:S01]  /*7590*/  @!P3 IMAD.MOV R67, RZ, RZ, -R67 ;  /* 0x000000ffff43b224 */ /* 0x000fe200078e0a43 */
[----:B------:R-:W-:Y:S01]  /*75a0*/  STL [R1+0x133c], R82 ;  /* 0x00133c5201007387 */ /* 0x000fe20000100800 */
[----:B------:R-:W-:-:S03]  /*75b0*/  @!P4 IMAD.MOV R68, RZ, RZ, -R68 ;  /* 0x000000ffff44c224 */ /* 0x000fc600078e0a44 */
[----:B------:R-:W-:Y:S04]  /*75c0*/  STL [R1+0x1340], R81 ;  /* 0x0013405101007387 */ /* 0x000fe80000100800 */
[----:B------:R-:W-:Y:S01]  /*75d0*/  STL [R1+0x1344], R67 ;  /* 0x0013444301007387 */ /* 0x000fe20000100800 */
[----:B------:R-:W-:-:S03]  /*75e0*/  @!P0 IMAD.IADD R77, R77, 0x1, -R8 ;  /* 0x000000014d4d8824 */ /* 0x000fc600078e0a08 */
[----:B------:R0:W-:Y:S04]  /*75f0*/  STL [R1+0x1348], R0 ;  /* 0x0013480001007387 */ /* 0x0001e80000100800 */
[----:B------:R1:W-:Y:S04]  /*7600*/  STL [R1+0x1160], R10 ;  /* 0x0011600a01007387 */ /* 0x0003e80000100800 */
[----:B------:R-:W-:Y:S01]  /*7610*/  STL [R1+0x134c], R68 ;  /* 0x00134c4401007387 */ /* 0x000fe20000100800 */
[----:B----4-:R-:W-:Y:S01]  /*7620*/  ISETP.GE.AND P6, PT, R16, RZ, PT ;  /* 0x000000ff1000720c */ /* 0x010fe20003fc6270 */
[----:B0-----:R-:W0:Y:S01]  /*7630*/  LDC R0, c[0x0][0x3a0] ;  /* 0x0000e800ff007b82 */ /* 0x001e220000000800 */
[----:B------:R-:W-:Y:S01]  /*7640*/  ISETP.GE.AND P0, PT, R17, RZ, PT ;  /* 0x000000ff1100720c */ /* 0x000fe20003f06270 */
[----:B------:R-:W2:Y:S04]  /*7650*/  LDL R16, [R1+0x10cc] ;  /* 0x0010cc0001107983 */ /* 0x000ea80000100800 */
[----:B------:R-:W3:Y:S01]  /*7660*/  LDL R17, [R1+0x1088] ;  /* 0x0010880001117983 */ /* 0x000ee20000100800 */
[----:B------:R-:W-:-:S03]  /*7670*/  ISETP.GE.AND P1, PT, R85, RZ, PT ;  /* 0x000000ff5500720c */ /* 0x000fc60003f26270 */
[----:B------:R-:W4:Y:S01]  /*7680*/  LDL R85, [R1+0x1090] ;  /* 0x0010900001557983 */ /* 0x000f220000100800 */
[----:B------:R-:W-:-:S13]  /*7690*/  ISETP.GT.U32.AND P2, PT, R8, R74, PT ;  /* 0x0000004a0800720c */ /* 0x000fda0003f44070 */
[----:B------:R-:W-:Y:S01]  /*76a0*/  @!P2 IMAD.IADD R74, R74, 0x1, -R8 ;  /* 0x000000014a4aa824 */ /* 0x000fe200078e0a08 */
[----:B------:R-:W-:-:S13]  /*76b0*/  ISETP.GT.U32.AND P2, PT, R8, R69, PT ;  /* 0x000000450800720c */ /* 0x000fda0003f44070 */
[----:B------:R-:W-:Y:S01]  /*76c0*/  @!P2 IMAD.IADD R69, R69, 0x1, -R8 ;  /* 0x000000014545a824 */ /* 0x000fe200078e0a08 */
[C---:B------:R-:W-:Y:S02]  /*76d0*/  ISETP.GT.U32.AND P2, PT, R8.reuse, R80, PT ;  /* 0x000000500800720c */ /* 0x040fe40003f44070 */
[C---:B------:R-:W-:Y:S02]  /*76e0*/  ISETP.GT.U32.AND P4, PT, R8.reuse, R75, PT ;  /* 0x0000004b0800720c */ /* 0x040fe40003f84070 */
[C---:B------:R-:W-:Y:S02]  /*76f0*/  ISETP.GT.U32.AND P3, PT, R8.reuse, R73, PT ;  /* 0x000000490800720c */ /* 0x040fe40003f64070 */
[----:B------:R-:W-:-:S07]  /*7700*/  ISETP.GT.U32.AND P5, PT, R8, R74, PT ;  /* 0x0000004a0800720c */ /* 0x000fce0003fa4070 */
[----:B------:R-:W-:Y:S01]  /*7710*/  @!P2 IMAD.IADD R80, R80, 0x1, -R8 ;  /* 0x000000015050a824 */ /* 0x000fe200078e0a08 */
[----:B------:R-:W-:Y:S02]  /*7720*/  ISETP.GE.AND P2, PT, R92, RZ, PT ;  /* 0x000000ff5c00720c */ /* 0x000fe40003f46270 */
[----:B------:R-:W4:Y:S01]  /*7730*/  LDL R92, [R1+0x1050] ;  /* 0x00105000015c7983 */ /* 0x000f220000100800 */
[----:B------:R-:W-:Y:S01]  /*7740*/  @!P1 IMAD.MOV R72, RZ, RZ, -R72 ;  /* 0x000000ffff489224 */ /* 0x000fe200078e0a48 */
[----:B------:R-:W-:Y:S01]  /*7750*/  ISETP.GT.U32.AND P1, PT, R8, R77, PT ;  /* 0x0000004d0800720c */ /* 0x000fe20003f24070 */
[--C-:B------:R-:W-:Y:S01]  /*7760*/  @!P4 IMAD.IADD R75, R75, 0x1, -R8.reuse ;  /* 0x000000014b4bc824 */ /* 0x100fe200078e0a08 */
[----:B------:R-:W-:Y:S01]  /*7770*/  ISETP.GE.AND P4, PT, R91, RZ, PT ;  /* 0x000000ff5b00720c */ /* 0x000fe20003f86270 */
[--C-:B------:R-:W-:Y:S01]  /*7780*/  @!P3 IMAD.IADD R73, R73, 0x1, -R8.reuse ;  /* 0x000000014949b824 */ /* 0x100fe200078e0a08 */
[----:B------:R-:W4:Y:S01]  /*7790*/  LDL R91, [R1+0x1058] ;  /* 0x00105800015b7983 */ /* 0x000f220000100800 */
[--C-:B------:R-:W-:Y:S01]  /*77a0*/  @!P5 IMAD.IADD R74, R74, 0x1, -R8.reuse ;  /* 0x000000014a4ad824 */ /* 0x100fe200078e0a08 */
[----:B------:R-:W-:Y:S01]  /*77b0*/  ISETP.GE.AND P5, PT, R86, RZ, PT ;  /* 0x000000ff5600720c */ /* 0x000fe20003fa6270 */
[----:B------:R-:W-:Y:S01]  /*77c0*/  @!P0 IMAD.MOV R73, RZ, RZ, -R73 ;  /* 0x000000ffff498224 */ /* 0x000fe200078e0a49 */
[C---:B------:R-:W-:Y:S01]  /*77d0*/  ISETP.GT.U32.AND P0, PT, R8.reuse, R78, PT ;  /* 0x0000004e0800720c */ /* 0x040fe20003f04070 */
[----:B------:R-:W4:Y:S04]  /*77e0*/  LDL R86, [R1+0x104c] ;  /* 0x00104c0001567983 */ /* 0x000f280000100800 */
[----:B------:R-:W-:Y:S01]  /*77f0*/  @!P1 IMAD.IADD R77, R77, 0x1, -R8 ;  /* 0x000000014d4d9824 */ /* 0x000fe200078e0a08 */
[----:B------:R-:W-:Y:S01]  /*7800*/  ISETP.GT.U32.AND P1, PT, R8, R41, PT ;  /* 0x000000290800720c */ /* 0x000fe20003f24070 */
[----:B------:R-:W-:-:S02]  /*7810*/  @!P4 IMAD.MOV R70, RZ, RZ, -R70 ;  /* 0x000000ffff46c224 */ /* 0x000fc400078e0a46 */
[----:B------:R-:W-:Y:S02]  /*7820*/  @!P2 IMAD.MOV R71, RZ, RZ, -R71 ;  /* 0x000000ffff47a224 */ /* 0x000fe400078e0a47 */
[----:B------:R-:W-:Y:S02]  /*7830*/  @!P5 IMAD.MOV R69, RZ, RZ, -R69 ;  /* 0x000000ffff45d224 */ /* 0x000fe400078e0a45 */
[----:B------:R-:W-:Y:S01]  /*7840*/  @!P0 IMAD.IADD R78, R78, 0x1, -R8 ;  /* 0x000000014e4e8824 */ /* 0x000fe200078e0a08 */
[C---:B------:R-:W-:Y:S01]  /*7850*/  ISETP.GT.U32.AND P0, PT, R8.reuse, R42, PT ;  /* 0x0000002a0800720c */ /* 0x040fe20003f04070 */
[----:B------:R-:W-:Y:S01]  /*7860*/  @!P6 IMAD.MOV R74, RZ, RZ, -R74 ;  /* 0x000000ffff4ae224 */ /* 0x000fe200078e0a4a */
[----:B------:R-:W-:Y:S01]  /*7870*/  STL [R1+0x1350], R69 ;  /* 0x0013504501007387 */ /* 0x000fe20000100800 */
[----:B------:R-:W-:-:S03]  /*7880*/  ISETP.GT.U32.AND P2, PT, R8, R76, PT ;  /* 0x0000004c0800720c */ /* 0x000fc60003f44070 */
[----:B------:R-:W-:Y:S01]  /*7890*/  STL [R1+0x1354], R70 ;  /* 0x0013544601007387 */ /* 0x000fe20000100800 */
[----:B------:R-:W-:-:S03]  /*78a0*/  @!P1 IMAD.IADD R41, R41, 0x1, -R8 ;  /* 0x0000000129299824 */ /* 0x000fc600078e0a08 */
[----:B------:R-:W-:Y:S04]  /*78b0*/  STL [R1+0x1358], R71 ;  /* 0x0013584701007387 */ /* 0x000fe80000100800 */
[----:B------:R-:W-:Y:S04]  /*78c0*/  STL [R1+0x135c], R72 ;  /* 0x00135c4801007387 */ /* 0x000fe80000100800 */
[----:B------:R-:W-:Y:S04]  /*78d0*/  STL [R1+0x1360], R73 ;  /* 0x0013604901007387 */ /* 0x000fe80000100800 */
[----:B------:R-:W-:Y:S04]  /*78e0*/  STL [R1+0x1364], R74 ;  /* 0x0013644a01007387 */ /* 0x000fe80000100800 */
[----:B------:R0:W-:Y:S01]  /*78f0*/  STL [R1+0x1368], R9 ;  /* 0x0013680901007387 */ /* 0x0001e20000100800 */
[----:B------:R-:W-:-:S02]  /*7900*/  @!P0 IMAD.IADD R42, R42, 0x1, -R8 ;  /* 0x000000012a2a8824 */ /* 0x000fc400078e0a08 */
[----:B------:R-:W-:Y:S01]  /*7910*/  @!P2 IMAD.IADD R76, R76, 0x1, -R8 ;  /* 0x000000014c4ca824 */ /* 0x000fe200078e0a08 */
[----:B------:R-:W-:-:S13]  /*7920*/  ISETP.GT.U32.AND P2, PT, R8, R40, PT ;  /* 0x000000280800720c */ /* 0x000fda0003f44070 */
[----:B------:R-:W-:Y:S01]  /*7930*/  @!P2 IMAD.IADD R40, R40, 0x1, -R8 ;  /* 0x000000012828a824 */ /* 0x000fe200078e0a08 */
[----:B---3--:R-:W-:Y:S02]  /*7940*/  ISETP.GE.AND P1, PT, R17, RZ, PT ;  /* 0x000000ff1100720c */ /* 0x008fe40003f26270 */
[----:B------:R-:W3:Y:S01]  /*7950*/  LDL R17, [R1+0x113c] ;  /* 0x00113c0001117983 */ /* 0x000ee20000100800 */
[----:B--2---:R-:W-:-:S03]  /*7960*/  ISETP.GE.AND P0, PT, R16, RZ, PT ;  /* 0x000000ff1000720c */ /* 0x004fc60003f06270 */
[----:B------:R-:W2:Y:S01]  /*7970*/  LDL R16, [R1+0x1144] ;  /* 0x0011440001107983 */ /* 0x000ea20000100800 */
[----:B----4-:R-:W-:-:S03]  /*7980*/  ISETP.GE.AND P2, PT, R85, RZ, PT ;  /* 0x000000ff5500720c */ /* 0x010fc60003f46270 */
[----:B------:R-:W4:Y:S01]  /*7990*/  LDL R85, [R1+0x110c] ;  /* 0x00110c0001557983 */ /* 0x000f220000100800 */
[C---:B------:R-:W-:Y:S02]  /*79a0*/  ISETP.GT.U32.AND P4, PT, R8.reuse, R80, PT ;  /* 0x000000500800720c */ /* 0x040fe40003f84070 */
[----:B------:R-:W-:-:S11]  /*79b0*/  ISETP.GT.U32.AND P3, PT, R8, R79, PT ;  /* 0x0000004f0800720c */ /* 0x000fd60003f64070 */
[--C-:B------:R-:W-:Y:S01]  /*79c0*/  @!P4 IMAD.IADD R80, R80, 0x1, -R8.reuse ;  /* 0x000000015050c824 */ /* 0x100fe200078e0a08 */
[----:B------:R-:W-:Y:S01]  /*79d0*/  ISETP.GT.U32.AND P4, PT, R8, R5, PT ;  /* 0x000000050800720c */ /* 0x000fe20003f84070 */
[----:B------:R-:W-:-:S05]  /*79e0*/  @!P3 IMAD.IADD R79, R79, 0x1, -R8 ;  /* 0x000000014f4fb824 */ /* 0x000fca00078e0a08 */
[----:B------:R-:W-:-:S07]  /*79f0*/  ISETP.GT.U32.AND P5, PT, R8, R79, PT ;  /* 0x0000004f0800720c */ /* 0x000fce0003fa4070 */
[--C-:B------:R-:W-:Y:S01]  /*7a00*/  @!P4 IMAD.IADD R5, R5, 0x1, -R8.reuse ;  /* 0x000000010505c824 */ /* 0x100fe200078e0a08 */
[----:B------:R-:W-:Y:S02]  /*7a10*/  ISETP.GT.U32.AND P3, PT, R8, R75, PT ;  /* 0x0000004b0800720c */ /* 0x000fe40003f64070 */
[----:B------:R-:W-:Y:S02]  /*7a20*/  ISETP.GE.AND P4, PT, R92, RZ, PT ;  /* 0x000000ff5c00720c */ /* 0x000fe40003f86270 */
[----:B------:R-:W4:Y:S01]  /*7a30*/  LDL R92, [R1+0x10f8] ;  /* 0x0010f800015c7983 */ /* 0x000f220000100800 */
[----:B------:R-:W-:Y:S01]  /*7a40*/  @!P5 IMAD.IADD R79, R79, 0x1, -R8 ;  /* 0x000000014f4fd824 */ /* 0x000fe200078e0a08 */
[----:B------:R-:W-:Y:S02]  /*7a50*/  ISETP.GE.AND P5, PT, R91, RZ, PT ;  /* 0x000000ff5b00720c */ /* 0x000fe40003fa6270 */
[----:B------:R-:W4:Y:S07]  /*7a60*/  LDL R91, [R1+0x1108] ;  /* 0x00110800015b7983 */ /* 0x000f2e0000100800 */
[----:B------:R-:W-:Y:S01]  /*7a70*/  @!P4 IMAD.MOV R76, RZ, RZ, -R76 ;  /* 0x000000ffff4cc224 */ /* 0x000fe200078e0a4c */
[----:B------:R-:W-:Y:S01]  /*7a80*/  ISETP.GT.U32.AND P4, PT, R8, R40, PT ;  /* 0x000000280800720c */ /* 0x000fe20003f84070 */
[----:B------:R-:W-:Y:S01]  /*7a90*/  @!P3 IMAD.IADD R75, R75, 0x1, -R8 ;  /* 0x000000014b4bb824 */ /* 0x000fe200078e0a08 */
[----:B------:R-:W-:Y:S01]  /*7aa0*/  ISETP.GE.AND P3, PT, R86, RZ, PT ;  /* 0x000000ff5600720c */ /* 0x000fe20003f66270 */
[----:B------:R-:W-:Y:S01]  /*7ab0*/  @!P2 IMAD.MOV R77, RZ, RZ, -R77 ;  /* 0x000000ffff4da224 */ /* 0x000fe200078e0a4d */
[----:B------:R-:W-:Y:S01]  /*7ac0*/  ISETP.GT.U32.AND P2, PT, R8, R41, PT ;  /* 0x000000290800720c */ /* 0x000fe20003f44070 */
[----:B------:R-:W-:-:S08]  /*7ad0*/  @!P5 IMAD.MOV R80, RZ, RZ, -R80 ;  /* 0x000000ffff50d224 */ /* 0x000fd000078e0a50 */
[--C-:B------:R-:W-:Y:S01]  /*7ae0*/  @!P4 IMAD.IADD R40, R40, 0x1, -R8.reuse ;  /* 0x000000012828c824 */ /* 0x100fe200078e0a08 */
[C---:B------:R-:W-:Y:S01]  /*7af0*/  ISETP.GT.U32.AND P4, PT, R8.reuse, R47, PT ;  /* 0x0000002f0800720c */ /* 0x040fe20003f84070 */
[----:B------:R-:W-:Y:S01]  /*7b00*/  @!P3 IMAD.MOV R75, RZ, RZ, -R75 ;  /* 0x000000ffff4bb224 */ /* 0x000fe200078e0a4b */
[----:B------:R-:W4:Y:S01]  /*7b10*/  LDL R86, [R1+0x10c4] ;  /* 0x0010c40001567983 */ /* 0x000f220000100800 */
[--C-:B------:R-:W-:Y:S01]  /*7b20*/  @!P2 IMAD.IADD R41, R41, 0x1, -R8.reuse ;  /* 0x000000012929a824 */ /* 0x100fe200078e0a08 */
[C---:B------:R-:W-:Y:S02]  /*7b30*/  ISETP.GT.U32.AND P2, PT, R8.reuse, R48, PT ;  /* 0x000000300800720c */ /* 0x040fe40003f44070 */
[----:B------:R-:W-:Y:S01]  /*7b40*/  ISETP.GT.U32.AND P5, PT, R8, R5, PT ;  /* 0x000000050800720c */ /* 0x000fe20003fa4070 */
[----:B------:R-:W-:Y:S04]  /*7b50*/  STL [R1+0x136c], R75 ;  /* 0x00136c4b01007387 */ /* 0x000fe80000100800 */
[----:B------:R-:W-:Y:S02]  /*7b60*/  STL [R1+0x1370], R80 ;  /* 0x0013705001007387 */ /* 0x000fe40000100800 */
[----:B------:R-:W-:-:S02]  /*7b70*/  @!P4 IMAD.IADD R47, R47, 0x1, -R8 ;  /* 0x000000012f2fc824 */ /* 0x000fc400078e0a08 */
[----:B------:R-:W-:Y:S02]  /*7b80*/  STL [R1+0x1374], R76 ;  /* 0x0013744c01007387 */ /* 0x000fe40000100800 */
[--C-:B------:R-:W-:Y:S02]  /*7b90*/  @!P2 IMAD.IADD R48, R48, 0x1, -R8.reuse ;  /* 0x000000013030a824 */ /* 0x100fe400078e0a08 */
        /* <DEDUP_REMOVED lines=9> */
[----:B------:R-:W-:-:S13]  /*7c30*/  ISETP.GT.U32.AND P6, PT, R8, R4, PT ;  /* 0x000000040800720c */ /* 0x000fda0003fc4070 */
[----:B------:R-:W-:-:S05]  /*7c40*/  @!P6 IMAD.IADD R4, R4, 0x1, -R8 ;  /* 0x000000010404e824 */ /* 0x000fca00078e0a08 */
[----:B------:R-:W-:-:S13]  /*7c50*/  ISETP.GT.U32.AND P3, PT, R8, R4, PT ;  /* 0x000000040800720c */ /* 0x000fda0003f64070 */
[----:B------:R-:W-:Y:S01]  /*7c60*/  @!P3 IMAD.IADD R4, R4, 0x1, -R8 ;  /* 0x000000010404b824 */ /* 0x000fe200078e0a08 */
[C---:B------:R-:W-:Y:S01]  /*7c70*/  ISETP.GT.U32.AND P3, PT, R8.reuse, R45, PT ;  /* 0x0000002d0800720c */ /* 0x040fe20003f64070 */
[----:B------:R-:W-:Y:S01]  /*7c80*/  @!P0 IMAD.MOV R79, RZ, RZ, -R79 ;  /* 0x000000ffff4f8224 */ /* 0x000fe200078e0a4f */
[C---:B------:R-:W-:Y:S02]  /*7c90*/  ISETP.GT.U32.AND P0, PT, R8.reuse, R44, PT ;  /* 0x0000002c0800720c */ /* 0x040fe40003f04070 */
[----:B-1----:R-:W-:Y:S02]  /*7ca0*/  IABS R10, R10 ;  /* 0x0000000a000a7213 */ /* 0x002fe40000000000 */
[----:B------:R-:W-:-:S07]  /*7cb0*/  ISETP.GT.U32.AND P6, PT, R8, R43, PT ;  /* 0x0000002b0800720c */ /* 0x000fce0003fc4070 */
[----:B------:R-:W-:Y:S01]  /*7cc0*/  @!P3 IMAD.IADD R45, R45, 0x1, -R8 ;  /* 0x000000012d2db824 */ /* 0x000fe200078e0a08 */
[----:B------:R-:W-:Y:S01]  /*7cd0*/  ISETP.GE.AND P3, PT, R92, RZ, PT ;  /* 0x000000ff5c00720c */ /* 0x000fe20003f66270 */
[----:B------:R-:W-:Y:S01]  /*7ce0*/  IMAD.HI.U32 R63, R9, R10, RZ ;  /* 0x0000000a093f7227 */ /* 0x000fe200078e00ff */
[----:B------:R-:W4:Y:S03]  /*7cf0*/  LDL R92, [R1+0x1164] ;  /* 0x00116400015c7983 */ /* 0x000f260000100800 */
[----:B------:R-:W-:Y:S02]  /*7d00*/  IMAD.MOV.U32 R64, RZ, RZ, R40 ;  /* 0x000000ffff407224 */ /* 0x000fe400078e0028 */
[----:B------:R-:W-:Y:S02]  /*7d10*/  IMAD.MOV R63, RZ, RZ, -R63 ;  /* 0x000000ffff3f7224 */ /* 0x000fe400078e0a3f */
[----:B------:R-:W-:Y:S01]  /*7d20*/  @!P0 IMAD.IADD R44, R44, 0x1, -R8 ;  /* 0x000000012c2c8824 */ /* 0x000fe200078e0a08 */
[----:B------:R-:W-:-:S03]  /*7d30*/  ISETP.GE.AND P0, PT, R91, RZ, PT ;  /* 0x000000ff5b00720c */ /* 0x000fc60003f06270 */
[----:B------:R-:W-:Y:S01]  /*7d40*/  @!P3 IMAD.MOV R64, RZ, RZ, -R64 ;  /* 0x000000ffff40b224 */ /* 0x000fe200078e0a40 */
[C---:B------:R-:W-:Y:S01]  /*7d50*/  ISETP.GT.U32.AND P3, PT, R8.reuse, R46, PT ;  /* 0x0000002e0800720c */ /* 0x040fe20003f64070 */
[C---:B------:R-:W-:Y:S01]  /*7d60*/  IMAD R10, R8.reuse, R63, R10 ;  /* 0x0000003f080a7224 */ /* 0x040fe200078e020a */
[----:B------:R-:W4:Y:S01]  /*7d70*/  LDL R91, [R1+0x1168] ;  /* 0x00116800015b7983 */ /* 0x000f220000100800 */
[----:B------:R-:W-:Y:S02]  /*7d80*/  IMAD.MOV.U32 R63, RZ, RZ, R41 ;  /* 0x000000ffff3f7224 */ /* 0x000fe400078e0029 */
[----:B------:R-:W-:Y:S02]  /*7d90*/  @!P6 IMAD.IADD R43, R43, 0x1, -R8 ;  /* 0x000000012b2be824 */ /* 0x000fe400078e0a08 */
[----:B------:R-:W-:Y:S01]  /*7da0*/  @!P5 IMAD.MOV R63, RZ, RZ, -R63 ;  /* 0x000000ffff3fd224 */ /* 0x000fe200078e0a3f */
[C---:B------:R-:W-:Y:S02]  /*7db0*/  ISETP.GT.U32.AND P5, PT, R8.reuse, R47, PT ;  /* 0x0000002f0800720c */ /* 0x040fe40003fa4070 */
[----:B------:R-:W-:-:S03]  /*7dc0*/  ISETP.GT.U32.AND P6, PT, R8, R43, PT ;  /* 0x0000002b0800720c */ /* 0x000fc60003fc4070 */
[----:B------:R-:W-:Y:S01]  /*7dd0*/  @!P3 IMAD.IADD R46, R46, 0x1, -R8 ;  /* 0x000000012e2eb824 */ /* 0x000fe200078e0a08 */
[----:B------:R-:W-:Y:S01]  /*7de0*/  ISETP.GT.U32.AND P3, PT, R8, R53, PT ;  /* 0x000000350800720c */ /* 0x000fe20003f64070 */
[----:B------:R-:W-:-:S04]  /*7df0*/  IMAD.MOV.U32 R65, RZ, RZ, R5 ;  /* 0x000000ffff417224 */ /* 0x000fc800078e0005 */
[----:B------:R-:W-:Y:S02]  /*7e00*/  @!P0 IMAD.MOV R65, RZ, RZ, -R65 ;  /* 0x000000ffff418224 */ /* 0x000fe400078e0a41 */
[--C-:B------:R-:W-:Y:S01]  /*7e10*/  @!P5 IMAD.IADD R47, R47, 0x1, -R8.reuse ;  /* 0x000000012f2fd824 */ /* 0x100fe200078e0a08 */
[----:B------:R-:W-:Y:S01]  /*7e20*/  ISETP.GT.U32.AND P5, PT, R8, R54, PT ;  /* 0x000000360800720c */ /* 0x000fe20003fa4070 */
[--C-:B------:R-:W-:Y:S01]  /*7e30*/  @!P6 IMAD.IADD R43, R43, 0x1, -R8.reuse ;  /* 0x000000012b2be824 */ /* 0x100fe200078e0a08 */
[----:B------:R-:W-:Y:S02]  /*7e40*/  ISETP.GE.AND P6, PT, R86, RZ, PT ;  /* 0x000000ff5600720c */ /* 0x000fe40003fc6270 */
[----:B------:R-:W-:Y:S01]  /*7e50*/  ISETP.GT.U32.AND P0, PT, R8, R45, PT ;  /* 0x0000002d0800720c */ /* 0x000fe20003f04070 */
[----:B------:R-:W4:Y:S01]  /*7e60*/  LDL R86, [R1+0x1140] ;  /* 0x0011400001567983 */ /* 0x000f220000100800 */
[----:B------:R-:W-:-:S07]  /*7e70*/  @!P3 IMAD.IADD R53, R53, 0x1, -R8 ;  /* 0x000000013535b824 */ /* 0x000fce00078e0a08 */
[----:B------:R-:W-:-:S04]  /*7e80*/  @!P5 IMAD.IADD R54, R54, 0x1, -R8 ;  /* 0x000000013636d824 */ /* 0x000fc800078e0a08 */
        /* <DEDUP_REMOVED lines=9> */
[----:B------:R-:W-:Y:S01]  /*7f20*/  @!P1 IMAD.MOV R78, RZ, RZ, -R78 ;  /* 0x000000ffff4e9224 */ /* 0x000fe200078e0a4e */
[----:B------:R-:W-:-:S13]  /*7f30*/  ISETP.GT.U32.AND P1, PT, R8, R42, PT ;  /* 0x0000002a0800720c */ /* 0x000fda0003f24070 */
[----:B------:R-:W-:Y:S01]  /*7f40*/  @!P1 IMAD.IADD R42, R42, 0x1, -R8 ;  /* 0x000000012a2a9824 */ /* 0x000fe200078e0a08 */
[----:B------:R-:W-:-:S03]  /*7f50*/  ISETP.GT.U32.AND P1, PT, R8, R49, PT ;  /* 0x000000310800720c */ /* 0x000fc60003f24070 */
[----:B------:R-:W-:-:S10]  /*7f60*/  @!P4 IMAD.MOV R42, RZ, RZ, -R42 ;  /* 0x000000ffff2ac224 */ /* 0x000fd400078e0a2a */
[----:B------:R-:W-:Y:S01]  /*7f70*/  @!P1 IMAD.IADD R49, R49, 0x1, -R8 ;  /* 0x0000000131319824 */ /* 0x000fe200078e0a08 */
[C---:B------:R-:W-:Y:S02]  /*7f80*/  ISETP.GT.U32.AND P1, PT, R8.reuse, R44, PT ;  /* 0x0000002c0800720c */ /* 0x040fe40003f24070 */
[C---:B------:R-:W-:Y:S01]  /*7f90*/  ISETP.GT.U32.AND P4, PT, R8.reuse, R48, PT ;  /* 0x000000300800720c */ /* 0x040fe20003f84070 */
[----:B------:R-:W-:Y:S01]  /*7fa0*/  @!P2 IMAD.MOV R43, RZ, RZ, -R43 ;  /* 0x000000ffff2ba224 */ /* 0x000fe200078e0a2b */
[----:B------:R-:W-:Y:S01]  /*7fb0*/  ISETP.GT.U32.AND P2, PT, R8, R62, PT ;  /* 0x0000003e0800720c */ /* 0x000fe20003f44070 */
[----:B------:R-:W-:-:S08]  /*7fc0*/  IMAD.MOV.U32 R66, RZ, RZ, R4 ;  /* 0x000000ffff427224 */ /* 0x000fd000078e0004 */
[--C-:B------:R-:W-:Y:S01]  /*7fd0*/  @!P1 IMAD.IADD R44, R44, 0x1, -R8.reuse ;  /* 0x000000012c2c9824 */ /* 0x100fe200078e0a08 */
[----:B------:R-:W-:Y:S01]  /*7fe0*/  ISETP.GT.U32.AND P1, PT, R8, R51, PT ;  /* 0x000000330800720c */ /* 0x000fe20003f24070 */
[----:B------:R-:W-:Y:S01]  /*7ff0*/  @!P4 IMAD.IADD R48, R48, 0x1, -R8 ;  /* 0x000000013030c824 */ /* 0x000fe200078e0a08 */
[C---:B------:R-:W-:Y:S01]  /*8000*/  ISETP.GT.U32.AND P4, PT, R8.reuse, R55, PT ;  /* 0x000000370800720c */ /* 0x040fe20003f84070 */
[----:B------:R-:W-:Y:S01]  /*8010*/  @!P6 IMAD.MOV R66, RZ, RZ, -R66 ;  /* 0x000000ffff42e224 */ /* 0x000fe200078e0a42 */
[----:B------:R-:W-:Y:S01]  /*8020*/  ISETP.GT.U32.AND P6, PT, R8, R49, PT ;  /* 0x000000310800720c */ /* 0x000fe20003fc4070 */
[----:B------:R-:W-:-:S08]  /*8030*/  @!P2 IMAD.IADD R62, R62, 0x1, -R8 ;  /* 0x000000013e3ea824 */ /* 0x000fd000078e0a08 */
[----:B------:R-:W-:Y:S01]  /*8040*/  @!P1 IMAD.IADD R51, R51, 0x1, -R8 ;  /* 0x0000000133339824 */ /* 0x000fe200078e0a08 */
[----:B------:R-:W-:Y:S02]  /*8050*/  ISETP.GE.AND P1, PT, R92, RZ, PT ;  /* 0x000000ff5c00720c */ /* 0x000fe40003f26270 */
[----:B------:R-:W-:Y:S01]  /*8060*/  ISETP.GE.AND P2, PT, R91, RZ, PT ;  /* 0x000000ff5b00720c */ /* 0x000fe20003f46270 */
[----:B------:R-:W-:Y:S01]  /*8070*/  @!P3 IMAD.MOV R48, RZ, RZ, -R48 ;  /* 0x000000ffff30b224 */ /* 0x000fe200078e0a30 */
[C---:B------:R-:W-:Y:S01]  /*8080*/  ISETP.GT.U32.AND P3, PT, R8.reuse, R54, PT ;  /* 0x000000360800720c */ /* 0x040fe20003f64070 */
[--C-:B------:R-:W-:Y:S01]  /*8090*/  @!P4 IMAD.IADD R55, R55, 0x1, -R8.reuse ;  /* 0x000000013737c824 */ /* 0x100fe200078e0a08 */
[----:B------:R-:W-:Y:S01]  /*80a0*/  ISETP.GT.U32.AND P4, PT, R8, R62, PT ;  /* 0x0000003e0800720c */ /* 0x000fe20003f84070 */
[----:B------:R-:W-:-:S06]  /*80b0*/  @!P6 IMAD.IADD R49, R49, 0x1, -R8 ;  /* 0x000000013131e824 */ /* 0x000fcc00078e0a08 */
[----:B------:R-:W-:Y:S01]  /*80c0*/  @!P1 IMAD.MOV R46, RZ, RZ, -R46 ;  /* 0x000000ffff2e9224 */ /* 0x000fe200078e0a2e */
[C---:B------:R-:W-:Y:S01]  /*80d0*/  ISETP.GT.U32.AND P1, PT, R8.reuse, R52, PT ;  /* 0x000000340800720c */ /* 0x040fe20003f24070 */
[----:B------:R-:W-:Y:S01]  /*80e0*/  @!P5 IMAD.MOV R49, RZ, RZ, -R49 ;  /* 0x000000ffff31d224 */ /* 0x000fe200078e0a31 */
[C---:B------:R-:W-:Y:S01]  /*80f0*/  ISETP.GT.U32.AND P5, PT, R8.reuse, R56, PT ;  /* 0x000000380800720c */ /* 0x040fe20003fa4070 */
[----:B------:R-:W-:Y:S01]  /*8100*/  @!P2 IMAD.MOV R45, RZ, RZ, -R45 ;  /* 0x000000ffff2da224 */ /* 0x000fe200078e0a2d */
[C---:B------:R-:W-:Y:S01]  /*8110*/  ISETP.GT.U32.AND P2, PT, R8.reuse, R51, PT ;  /* 0x000000330800720c */ /* 0x040fe20003f44070 */
[----:B------:R-:W-:Y:S01]  /*8120*/  @!P0 IMAD.MOV R47, RZ, RZ, -R47 ;  /* 0x000000ffff2f8224 */ /* 0x000fe200078e0a2f */
[----:B------:R-:W-:Y:S01]  /*8130*/  ISETP.GT.U32.AND P0, PT, R8, R53, PT ;  /* 0x000000350800720c */ /* 0x000fe20003f04070 */
[--C-:B------:R-:W-:Y:S01]  /*8140*/  @!P3 IMAD.IADD R54, R54, 0x1, -R8.reuse ;  /* 0x000000013636b824 */ /* 0x100fe200078e0a08 */
[----:B------:R-:W-:Y:S01]  /*8150*/  ISETP.GT.U32.AND P3, PT, R8, R61, PT ;  /* 0x0000003d0800720c */ /* 0x000fe20003f64070 */
[----:B------:R-:W-:Y:S01]  /*8160*/  @!P4 IMAD.IADD R62, R62, 0x1, -R8 ;  /* 0x000000013e3ec824 */ /* 0x000fe200078e0a08 */
[----:B------:R-:W-:-:S03]  /*8170*/  ISETP.GT.U32.AND P4, PT, R8, R57, PT ;  /* 0x000000390800720c */ /* 0x000fc60003f84070 */
[--C-:B------:R-:W-:Y:S01]  /*8180*/  @!P1 IMAD.IADD R52, R52, 0x1, -R8.reuse ;  /* 0x0000000134349824 */ /* 0x100fe200078e0a08 */
[----:B------:R-:W-:Y:S01]  /*8190*/  ISETP.GE.AND P6, PT, R86, RZ, PT ;  /* 0x000000ff5600720c */ /* 0x000fe20003fc6270 */
[--C-:B------:R-:W-:Y:S01]  /*81a0*/  @!P5 IMAD.IADD R56, R56, 0x1, -R8.reuse ;  /* 0x000000013838d824 */ /* 0x100fe200078e0a08 */
[C---:B------:R-:W-:Y:S01]  /*81b0*/  ISETP.GT.U32.AND P1, PT, R8.reuse, R59, PT ;  /* 0x0000003b0800720c */ /* 0x040fe20003f24070 */
[--C-:B------:R-:W-:Y:S01]  /*81c0*/  @!P2 IMAD.IADD R51, R51, 0x1, -R8.reuse ;  /* 0x000000013333a824 */ /* 0x100fe200078e0a08 */
[C---:B------:R-:W-:Y:S01]  /*81d0*/  ISETP.GT.U32.AND P2, PT, R8.reuse, R58, PT ;  /* 0x0000003a0800720c */ /* 0x040fe20003f44070 */
[--C-:B------:R-:W-:Y:S01]  /*81e0*/  @!P0 IMAD.IADD R53, R53, 0x1, -R8.reuse ;  /* 0x0000000135358824 */ /* 0x100fe200078e0a08 */
[C---:B------:R-:W-:Y:S01]  /*81f0*/  ISETP.GT.U32.AND P0, PT, R8.reuse, R60, PT ;  /* 0x0000003c0800720c */ /* 0x040fe20003f04070 */
[--C-:B------:R-:W-:Y:S01]  /*8200*/  @!P3 IMAD.IADD R61, R61, 0x1, -R8.reuse ;  /* 0x000000013d3db824 */ /* 0x100fe200078e0a08 */
[----:B------:R-:W-:Y:S01]  /*8210*/  ISETP.GT.U32.AND P3, PT, R8, R56, PT ;  /* 0x000000380800720c */ /* 0x000fe20003f64070 */
[----:B------:R-:W-:-:S04]  /*8220*/  @!P4 IMAD.IADD R57, R57, 0x1, -R8 ;  /* 0x000000013939c824 */ /* 0x000fc800078e0a08 */
[----:B------:R-:W-:Y:S01]  /*8230*/  @!P6 IMAD.MOV R44, RZ, RZ, -R44 ;  /* 0x000000ffff2ce224 */ /* 0x000fe200078e0a2c */
[----:B------:R-:W-:Y:S01]  /*8240*/  ISETP.GT.U32.AND P6, PT, R8, R55, PT ;  /* 0x000000370800720c */ /* 0x000fe20003fc4070 */
[--C-:B------:R-:W-:Y:S01]  /*8250*/  @!P1 IMAD.IADD R59, R59, 0x1, -R8.reuse ;  /* 0x000000013b3b9824 */ /* 0x100fe200078e0a08 */
[----:B------:R-:W-:Y:S01]  /*8260*/  ISETP.GE.AND P1, PT, R36, RZ, PT ;  /* 0x000000ff2400720c */ /* 0x000fe20003f26270 */
[--C-:B------:R-:W-:Y:S01]  /*8270*/  @!P2 IMAD.IADD R58, R58, 0x1, -R8.reuse ;  /* 0x000000013a3aa824 */ /* 0x100fe200078e0a08 */
[----:B------:R-:W-:Y:S01]  /*8280*/  ISETP.GE.AND P2, PT, R93, RZ, PT ;  /* 0x000000ff5d00720c */ /* 0x000fe20003f46270 */
[--C-:B------:R-:W-:Y:S01]  /*8290*/  @!P0 IMAD.IADD R60, R60, 0x1, -R8.reuse ;  /* 0x000000013c3c8824 */ /* 0x100fe200078e0a08 */
[----:B------:R-:W-:Y:S01]  /*82a0*/  ISETP.GE.AND P0, PT, R35, RZ, PT ;  /* 0x000000ff2300720c */ /* 0x000fe20003f06270 */
[----:B------:R-:W-:Y:S01]  /*82b0*/  @!P3 IMAD.IADD R56, R56, 0x1, -R8 ;  /* 0x000000013838b824 */ /* 0x000fe200078e0a08 */
[----:B------:R-:W-:-:S05]  /*82c0*/  ISETP.GT.U32.AND P3, PT, R8, R2, PT ;  /* 0x000000020800720c */ /* 0x000fca0003f64070 */
[----:B------:R-:W-:Y:S02]  /*82d0*/  @!P6 IMAD.IADD R55, R55, 0x1, -R8 ;  /* 0x000000013737e824 */ /* 0x000fe400078e0a08 */
[----:B------:R-:W-:Y:S01]  /*82e0*/  @!P1 IMAD.MOV R54, RZ, RZ, -R54 ;  /* 0x000000ffff369224 */ /* 0x000fe200078e0a36 */
[C---:B------:R-:W-:Y:S01]  /*82f0*/  ISETP.GT.U32.AND P1, PT, R8.reuse, R61, PT ;  /* 0x0000003d0800720c */ /* 0x040fe20003f24070 */
[----:B------:R-:W-:Y:S01]  /*8300*/  @!P2 IMAD.MOV R53, RZ, RZ, -R53 ;  /* 0x000000ffff35a224 */ /* 0x000fe200078e0a35 */
[C---:B------:R-:W-:Y:S01]  /*8310*/  ISETP.GT.U32.AND P2, PT, R8.reuse, R60, PT ;  /* 0x0000003c0800720c */ /* 0x040fe20003f44070 */
[----:B------:R-:W-:Y:S01]  /*8320*/  @!P0 IMAD.MOV R55, RZ, RZ, -R55 ;  /* 0x000000ffff378224 */ /* 0x000fe200078e0a37 */
[----:B------:R-:W-:Y:S01]  /*8330*/  ISETP.GT.U32.AND P0, PT, R8, R50, PT ;  /* 0x000000320800720c */ /* 0x000fe20003f04070 */
[----:B------:R-:W-:Y:S01]  /*8340*/  @!P3 IMAD.IADD R2, R2, 0x1, -R8 ;  /* 0x000000010202b824 */ /* 0x000fe200078e0a08 */
[----:B------:R-:W-:-:S07]  /*8350*/  ISETP.GE.AND P3, PT, R30, RZ, PT ;  /* 0x000000ff1e00720c */ /* 0x000fce0003f66270 */
[--C-:B------:R-:W-:Y:S01]  /*8360*/  @!P1 IMAD.IADD R61, R61, 0x1, -R8.reuse ;  /* 0x000000013d3d9824 */ /* 0x100fe200078e0a08 */
[----:B------:R-:W-:Y:S01]  /*8370*/  ISETP.GE.AND P1, PT, R32, RZ, PT ;  /* 0x000000ff2000720c */ /* 0x000fe20003f26270 */
[--C-:B------:R-:W-:Y:S01]  /*8380*/  @!P2 IMAD.IADD R60, R60, 0x1, -R8.reuse ;  /* 0x000000013c3ca824 */ /* 0x100fe200078e0a08 */
[----:B------:R-:W-:Y:S01]  /*8390*/  ISETP.GE.AND P2, PT, R33, RZ, PT ;  /* 0x000000ff2100720c */ /* 0x000fe20003f46270 */
[----:B------:R-:W-:Y:S01]  /*83a0*/  @!P0 IMAD.IADD R50, R50, 0x1, -R8 ;  /* 0x0000000132328824 */ /* 0x000fe200078e0a08 */
[----:B------:R-:W-:Y:S01]  /*83b0*/  ISETP.GE.AND P0, PT, R31, RZ, PT ;  /* 0x000000ff1f00720c */ /* 0x000fe20003f06270 */
[----:B------:R-:W-:Y:S01]  /*83c0*/  @!P3 IMAD.MOV R60, RZ, RZ, -R60 ;  /* 0x000000ffff3cb224 */ /* 0x000fe200078e0a3c */
[----:B------:R-:W-:-:S13]  /*83d0*/  ISETP.GT.U32.AND P3, PT, R8, R7, PT ;  /* 0x000000070800720c */ /* 0x000fda0003f64070 */
[----:B------:R-:W-:Y:S01]  /*83e0*/  @!P3 IMAD.IADD R7, R7, 0x1, -R8 ;  /* 0x000000010707b824 */ /* 0x000fe200078e0a08 */
[----:B------:R-:W-:Y:S01]  /*83f0*/  ISETP.GE.AND P3, PT, R25, RZ, PT ;  /* 0x000000ff1900720c */ /* 0x000fe20003f66270 */
[C---:B0-----:R-:W-:Y:S02]  /*8400*/  VIADD R5, R0.reuse, 0xffffffff ;  /* 0xffffffff00057836 */ /* 0x041fe40000000000 */
[----:B------:R-:W-:Y:S01]  /*8410*/  VIADD R4, R0, 0xfffffff7 ;  /* 0xfffffff700047836 */ /* 0x000fe20000000000 */
[----:B---3--:R-:W-:Y:S02]  /*8420*/  ISETP.GE.AND P5, PT, R17, RZ, PT ;  /* 0x000000ff1100720c */ /* 0x008fe40003fa6270 */
[----:B--2---:R-:W-:-:S11]  /*8430*/  ISETP.GE.AND P4, PT, R16, RZ, PT ;  /* 0x000000ff1000720c */ /* 0x004fd60003f86270 */
[----:B------:R-:W-:Y:S01]  /*8440*/  @!P5 IMAD.MOV R51, RZ, RZ, -R51 ;  /* 0x000000ffff33d224 */ /* 0x000fe200078e0a33 */
[C---:B------:R-:W-:Y:S01]  /*8450*/  ISETP.GT.U32.AND P5, PT, R8.reuse, R57, PT ;  /* 0x000000390800720c */ /* 0x040fe20003fa4070 */
[----:B------:R-:W-:Y:S01]  /*8460*/  @!P4 IMAD.MOV R52, RZ, RZ, -R52 ;  /* 0x000000ffff34c224 */ /* 0x000fe200078e0a34 */
[----:B------:R-:W-:Y:S02]  /*8470*/  ISETP.GT.U32.AND P4, PT, R8, R58, PT ;  /* 0x0000003a0800720c */ /* 0x000fe40003f84070 */
[----:B----4-:R-:W-:-:S09]  /*8480*/  ISETP.GE.AND P6, PT, R85, RZ, PT ;  /* 0x000000ff5500720c */ /* 0x010fd20003fc6270 */
[--C-:B------:R-:W-:Y:S01]  /*8490*/  @!P5 IMAD.IADD R57, R57, 0x1, -R8.reuse ;  /* 0x000000013939d824 */ /* 0x100fe200078e0a08 */
[----:B------:R-:W-:Y:S01]  /*84a0*/  ISETP.GT.U32.AND P5, PT, R8, R3, PT ;  /* 0x000000030800720c */ /* 0x000fe20003fa4070 */
[----:B------:R-:W-:Y:S01]  /*84b0*/  @!P4 IMAD.IADD R58, R58, 0x1, -R8 ;  /* 0x000000013a3ac824 */ /* 0x000fe200078e0a08 */
[C---:B------:R-:W-:Y:S01]  /*84c0*/  ISETP.GT.U32.AND P4, PT, R8.reuse, R6, PT ;  /* 0x000000060800720c */ /* 0x040fe20003f84070 */
[----:B------:R-:W-:Y:S01]  /*84d0*/  @!P6 IMAD.MOV R62, RZ, RZ, -R62 ;  /* 0x000000ffff3ee224 */ /* 0x000fe200078e0a3e */
[----:B------:R-:W-:-:S09]  /*84e0*/  ISETP.GT.U32.AND P6, PT, R8, R59, PT ;  /* 0x0000003b0800720c */ /* 0x000fd20003fc4070 */
[--C-:B------:R-:W-:Y:S01]  /*84f0*/  @!P5 IMAD.IADD R3, R3, 0x1, -R8.reuse ;  /* 0x000000010303d824 */ /* 0x100fe200078e0a08 */
[----:B------:R-:W-:Y:S01]  /*8500*/  ISETP.GE.AND P5, PT, R29, RZ, PT ;  /* 0x000000ff1d00720c */ /* 0x000fe20003fa6270 */
[--C-:B------:R-:W-:Y:S02]  /*8510*/  @!P4 IMAD.IADD R6, R6, 0x1, -R8.reuse ;  /* 0x000000010606c824 */ /* 0x100fe400078e0a08 */
[----:B------:R-:W-:Y:S01]  /*8520*/  @!P6 IMAD.IADD R59, R59, 0x1, -R8 ;  /* 0x000000013b3be824 */ /* 0x000fe200078e0a08 */
[----:B------:R-:W-:Y:S01]  /*8530*/  ISETP.GE.AND P6, PT, R34, RZ, PT ;  /* 0x000000ff2200720c */ /* 0x000fe20003fc6270 */
[----:B------:R-:W-:Y:S01]  /*8540*/  @!P1 IMAD.MOV R58, RZ, RZ, -R58 ;  /* 0x000000ffff3a9224 */ /* 0x000fe200078e0a3a */
[C---:B------:R-:W-:Y:S02]  /*8550*/  ISETP.GT.U32.AND P1, PT, R8.reuse, R6, PT ;  /* 0x000000060800720c */ /* 0x040fe40003f24070 */
[----:B------:R-:W-:-:S05]  /*8560*/  ISETP.GT.U32.AND P4, PT, R8, R50, PT ;  /* 0x000000320800720c */ /* 0x000fca0003f84070 */
[----:B------:R-:W-:Y:S01]  /*8570*/  @!P5 IMAD.MOV R61, RZ, RZ, -R61 ;  /* 0x000000ffff3dd224 */ /* 0x000fe200078e0a3d */
[C---:B------:R-:W-:Y:S01]  /*8580*/  ISETP.GT.U32.AND P5, PT, R8.reuse, R37, PT ;  /* 0x000000250800720c */ /* 0x040fe20003fa4070 */
[----:B------:R-:W-:Y:S01]  /*8590*/  @!P2 IMAD.MOV R57, RZ, RZ, -R57 ;  /* 0x000000ffff39a224 */ /* 0x000fe200078e0a39 */
[----:B------:R-:W-:Y:S01]  /*85a0*/  ISETP.GT.U32.AND P2, PT, R8, R3, PT ;  /* 0x000000030800720c */ /* 0x000fe20003f44070 */
[----:B------:R-:W-:Y:S01]  /*85b0*/  @!P0 IMAD.MOV R59, RZ, RZ, -R59 ;  /* 0x000000ffff3b8224 */ /* 0x000fe200078e0a3b */
[----:B------:R-:W-:Y:S01]  /*85c0*/  ISETP.GE.AND P0, PT, R28, RZ, PT ;  /* 0x000000ff1c00720c */ /* 0x000fe20003f06270 */
[----:B------:R-:W-:Y:S01]  /*85d0*/  @!P6 IMAD.MOV R56, RZ, RZ, -R56 ;  /* 0x000000ffff38e224 */ /* 0x000fe200078e0a38 */
[----:B------:R-:W-:Y:S01]  /*85e0*/  ISETP.GT.U32.AND P6, PT, R8, R2, PT ;  /* 0x000000020800720c */ /* 0x000fe20003fc4070 */
[--C-:B------:R-:W-:Y:S01]  /*85f0*/  @!P1 IMAD.IADD R6, R6, 0x1, -R8.reuse ;  /* 0x0000000106069824 */ /* 0x100fe200078e0a08 */
[----:B------:R-:W-:Y:S01]  /*8600*/  ISETP.GE.AND P1, PT, R26, RZ, PT ;  /* 0x000000ff1a00720c */ /* 0x000fe20003f26270 */
[----:B------:R-:W-:-:S04]  /*8610*/  @!P4 IMAD.IADD R50, R50, 0x1, -R8 ;  /* 0x000000013232c824 */ /* 0x000fc800078e0a08 */
[--C-:B------:R-:W-:Y:S02]  /*8620*/  @!P5 IMAD.IADD R37, R37, 0x1, -R8.reuse ;  /* 0x000000012525d824 */ /* 0x100fe400078e0a08 */
[----:B------:R-:W-:Y:S02]  /*8630*/  @!P2 IMAD.IADD R3, R3, 0x1, -R8 ;  /* 0x000000010303a824 */ /* 0x000fe400078e0a08 */
[----:B------:R-:W-:Y:S01]  /*8640*/  @!P0 IMAD.MOV R50, RZ, RZ, -R50 ;  /* 0x000000ffff328224 */ /* 0x000fe200078e0a32 */
[C---:B------:R-:W-:Y:S01]  /*8650*/  ISETP.GT.U32.AND P0, PT, R8.reuse, R37, PT ;  /* 0x000000250800720c */ /* 0x040fe20003f04070 */
[----:B------:R-:W-:Y:S01]  /*8660*/  @!P3 IMAD.MOV R6, RZ, RZ, -R6 ;  /* 0x000000ffff06b224 */ /* 0x000fe200078e0a06 */
[C---:B------:R-:W-:Y:S02]  /*8670*/  ISETP.GT.U32.AND P5, PT, R8.reuse, R7, PT ;  /* 0x000000070800720c */ /* 0x040fe40003fa4070 */
[----:B------:R-:W-:Y:S01]  /*8680*/  ISETP.GT.U32.AND P3, PT, R8, R38, PT ;  /* 0x000000260800720c */ /* 0x000fe20003f64070 */
[----:B------:R-:W-:-:S02]  /*8690*/  IMAD.MOV.U32 R41, RZ, RZ, R3 ;  /* 0x000000ffff297224 */ /* 0x000fc400078e0003 */
[----:B------:R-:W-:Y:S02]  /*86a0*/  @!P6 IMAD.IADD R2, R2, 0x1, -R8 ;  /* 0x000000010202e824 */ /* 0x000fe400078e0a08 */
[----:B------:R-:W-:Y:S01]  /*86b0*/  @!P1 IMAD.MOV R41, RZ, RZ, -R41 ;  /* 0x000000ffff299224 */ /* 0x000fe200078e0a29 */
[----:B------:R-:W-:Y:S01]  /*86c0*/  ISETP.GE.AND P1, PT, R23, RZ, PT ;  /* 0x000000ff1700720c */ /* 0x000fe20003f26270 */
[----:B------:R-:W-:Y:S02]  /*86d0*/  IMAD.MOV.U32 R9, RZ, RZ, R2 ;  /* 0x000000ffff097224 */ /* 0x000fe400078e0002 */
[----:B------:R-:W-:Y:S02]  /*86e0*/  VIADD R2, R0, 0xffffffef ;  /* 0xffffffef00027836 */ /* 0x000fe40000000000 */
[--C-:B------:R-:W-:Y:S02]  /*86f0*/  @!P0 IMAD.IADD R37, R37, 0x1, -R8.reuse ;  /* 0x0000000125258824 */ /* 0x100fe400078e0a08 */
[--C-:B------:R-:W-:Y:S01]  /*8700*/  @!P5 IMAD.IADD R7, R7, 0x1, -R8.reuse ;  /* 0x000000010707d824 */ /* 0x100fe200078e0a08 */
[----:B------:R-:W-:Y:S01]  /*8710*/  ISETP.GE.U32.AND P5, PT, R2, 0x7fffff70, PT ;  /* 0x7fffff700200780c */ /* 0x000fe20003fa6070 */
[----:B------:R-:W-:-:S02]  /*8720*/  @!P3 IMAD.IADD R38, R38, 0x1, -R8 ;  /* 0x000000012626b824 */ /* 0x000fc400078e0a08 */
[----:B------:R-:W-:Y:S02]  /*8730*/  VIADD R2, R0, 0xffffffe7 ;  /* 0xffffffe700027836 */ /* 0x000fe40000000000 */
[----:B------:R-:W-:Y:S01]  /*8740*/  IMAD.MOV.U32 R0, RZ, RZ, R37 ;  /* 0x000000ffff007224 */ /* 0x000fe200078e0025 */
[----:B------:R-:W-:-:S03]  /*8750*/  ISETP.GT.U32.AND P3, PT, R8, R38, PT ;  /* 0x000000260800720c */ /* 0x000fc60003f64070 */
[----:B------:R-:W-:Y:S01]  /*8760*/  @!P1 IMAD.MOV R0, RZ, RZ, -R0 ;  /* 0x000000ffff009224 */ /* 0x000fe200078e0a00 */
[----:B------:R-:W-:-:S09]  /*8770*/  ISETP.GT.U32.AND P1, PT, R8, R13, PT ;  /* 0x0000000d0800720c */ /* 0x000fd20003f24070 */
[----:B------:R-:W-:Y:S01]  /*8780*/  @!P3 IMAD.IADD R38, R38, 0x1, -R8 ;  /* 0x000000012626b824 */ /* 0x000fe200078e0a08 */
[----:B------:R-:W-:-:S03]  /*8790*/  ISETP.GT.U32.AND P3, PT, R8, R12, PT ;  /* 0x0000000c0800720c */ /* 0x000fc60003f64070 */
[----:B------:R-:W-:-:S05]  /*87a0*/  @!P1 IMAD.IADD R13, R13, 0x1, -R8 ;  /* 0x000000010d0d9824 */ /* 0x000fca00078e0a08 */
[----:B------:R-:W-:-:S05]  /*87b0*/  ISETP.GT.U32.AND P1, PT, R8, R13, PT ;  /* 0x0000000d0800720c */ /* 0x000fca0003f24070 */
[----:B------:R-:W-:-:S05]  /*87c0*/  @!P3 IMAD.IADD R12, R12, 0x1, -R8 ;  /* 0x000000010c0cb824 */ /* 0x000fca00078e0a08 */
[----:B------:R-:W-:-:S03]  /*87d0*/  ISETP.GT.U32.AND P3, PT, R8, R12, PT ;  /* 0x0000000c0800720c */ /* 0x000fc60003f64070 */
[----:B------:R-:W-:Y:S01]  /*87e0*/  @!P1 IMAD.IADD R13, R13, 0x1, -R8 ;  /* 0x000000010d0d9824 */ /* 0x000fe200078e0a08 */
[----:B------:R-:W-:-:S09]  /*87f0*/  ISETP.GT.U32.AND P1, PT, R8, R15, PT ;  /* 0x0000000f0800720c */ /* 0x000fd20003f24070 */
[----:B------:R-:W-:Y:S01]  /*8800*/  @!P3 IMAD.IADD R12, R12, 0x1, -R8 ;  /* 0x000000010c0cb824 */ /* 0x000fe200078e0a08 */
[----:B------:R-:W-:-:S03]  /*8810*/  ISETP.GT.U32.AND P3, PT, R8, R14, PT ;  /* 0x0000000e0800720c */ /* 0x000fc60003f64070 */
[----:B------:R-:W-:-:S05]  /*8820*/  @!P1 IMAD.IADD R15, R15, 0x1, -R8 ;  /* 0x000000010f0f9824 */ /* 0x000fca00078e0a08 */
[----:B------:R-:W-:-:S05]  /*8830*/  ISETP.GT.U32.AND P1, PT, R8, R15, PT ;  /* 0x0000000f0800720c */ /* 0x000fca0003f24070 */
[--C-:B------:R-:W-:Y:S01]  /*8840*/  @!P3 IMAD.IADD R14, R14, 0x1, -R8.reuse ;  /* 0x000000010e0eb824 */ /* 0x100fe200078e0a08 */
[----:B------:R-:W-:Y:S02]  /*8850*/  ISETP.GE.AND P3, PT, R11, RZ, PT ;  /* 0x000000ff0b00720c */ /* 0x000fe40003f66270 */
[----:B------:R-:W-:Y:S02]  /*8860*/  ISETP.GE.U32.AND P4, PT, R5, 0x7fffff80, PT ;  /* 0x7fffff800500780c */ /* 0x000fe40003f86070 */
[----:B------:R-:W-:Y:S02]  /*8870*/  ISETP.GE.U32.AND P6, PT, R4, 0x7fffff78, PT ;  /* 0x7fffff780400780c */ /* 0x000fe40003fc6070 */
[----:B------:R-:W0:Y:S01]  /*8880*/  LDC.64 R4, c[0x0][0x3a8] ;  /* 0x0000ea00ff047b82 */ /* 0x000e220000000a00 */
[----:B------:R-:W-:Y:S01]  /*8890*/  @!P1 IMAD.IADD R15, R15, 0x1, -R8 ;  /* 0x000000010f0f9824 */ /* 0x000fe200078e0a08 */
[----:B------:R-:W-:Y:S02]  /*88a0*/  ISETP.GT.U32.AND P1, PT, R8, R10, PT ;  /* 0x0000000a0800720c */ /* 0x000fe40003f24070 */
[----:B------:R-:W-:-:S03]  /*88b0*/  ISETP.GE.AND P2, PT, R27, RZ, PT ;  /* 0x000000ff1b00720c */ /* 0x000fc60003f46270 */
[----:B------:R-:W-:Y:S01]  /*88c0*/  @!P3 IMAD.MOV R38, RZ, RZ, -R38 ;  /* 0x000000ffff26b224 */ /* 0x000fe200078e0a26 */
[----:B------:R-:W-:Y:S01]  /*88d0*/  ISETP.GT.U32.AND P3, PT, R8, R14, PT ;  /* 0x0000000e0800720c */ /* 0x000fe20003f64070 */
[----:B------:R-:W-:-:S06]  /*88e0*/  IMAD R3, R39, UR4, RZ ;  /* 0x0000000427037c24 */ /* 0x000fcc000f8e02ff */
[--C-:B------:R-:W-:Y:S02]  /*88f0*/  @!P1 IMAD.IADD R10, R10, 0x1, -R8.reuse ;  /* 0x000000010a0a9824 */ /* 0x100fe400078e0a08 */
[----:B------:R-:W-:Y:S01]  /*8900*/  @!P2 IMAD.MOV R9, RZ, RZ, -R9 ;  /* 0x000000ffff09a224 */ /* 0x000fe200078e0a09 */
[----:B------:R-:W-:Y:S02]  /*8910*/  ISETP.GE.U32.AND P0, PT, R2, 0x7fffff68, PT ;  /* 0x7fffff680200780c */ /* 0x000fe40003f06070 */
[----:B------:R-:W-:Y:S01]  /*8920*/  ISETP.GT.U32.AND P1, PT, R8, R10, PT ;  /* 0x0000000a0800720c */ /* 0x000fe20003f24070 */
[----:B------:R-:W-:Y:S01]  /*8930*/  @!P3 IMAD.IADD R14, R14, 0x1, -R8 ;  /* 0x000000010e0eb824 */ /* 0x000fe200078e0a08 */
[----:B------:R-:W-:Y:S01]  /*8940*/  STL [R1+0x1c0], R9 ;  /* 0x0001c00901007387 */ /* 0x000fe20000100800 */
[----:B------:R-:W-:-:S03]  /*8950*/  IADD3 R2, P3, PT, R3, UR12, RZ ;  /* 0x0000000c03027c10 */ /* 0x000fc6000ff7e0ff */
[----:B------:R1:W-:Y:S01]  /*8960*/  STL [R1+0x1bc], R6 ;  /* 0x0001bc0601007387 */ /* 0x0003e20000100800 */
[----:B------:R-:W-:Y:S01]  /*8970*/  LEA.HI.X.SX32 R3, R3, UR13, 0x1, P3 ;  /* 0x0000000d03037c11 */ /* 0x000fe200098f0eff */
[----:B------:R-:W-:Y:S02]  /*8980*/  IMAD.MOV.U32 R40, RZ, RZ, R7 ;  /* 0x000000ffff287224 */ /* 0x000fe400078e0007 */
[C---:B0-----:R-:W-:Y:S02]  /*8990*/  IMAD R7, R4.reuse, 0x3, RZ ;  /* 0x0000000304077824 */ /* 0x041fe400078e02ff */
[----:B-1----:R-:W-:Y:S01]  /*89a0*/  IMAD.SHL.U32 R6, R4, 0x2, RZ ;  /* 0x0000000204067824 */ /* 0x002fe200078e00ff */
[----:B------:R-:W-:Y:S04]  /*89b0*/  STL [R1+0x1b8], R0 ;  /* 0x0001b80001007387 */ /* 0x000fe80000100800 */
[----:B------:R-:W-:Y:S01]  /*89c0*/  IADD3 R76, P3, PT, R6, R2, RZ ;  /* 0x00000002064c7210 */ /* 0x000fe20007f7e0ff */
[----:B------:R-:W-:-:S04]  /*89d0*/  @!P1 IMAD.IADD R10, R10, 0x1, -R8 ;  /* 0x000000010a0a9824 */ /* 0x000fc800078e0a08 */
[----:B------:R0:W-:Y:S01]  /*89e0*/  STL [R1+0x1e0], R76 ;  /* 0x0001e04c01007387 */ /* 0x0001e20000100800 */
[----:B------:R-:W-:Y:S01]  /*89f0*/  LEA.HI.X.SX32 R6, R6, R3, 0x1, P3 ;  /* 0x0000000306067211 */ /* 0x000fe200018f0eff */
[----:B------:R-:W-:Y:S01]  /*8a00*/  IMAD.SHL.U32 R37, R4, 0x4, RZ ;  /* 0x0000000404257824 */ /* 0x000fe200078e00ff */
[----:B0-----:R-:W-:-:S05]  /*8a10*/  IADD3 R76, P1, PT, R7, R2, RZ ;  /* 0x00000002074c7210 */ /* 0x001fca0007f3e0ff */
[----:B------:R0:W-:Y:S01]  /*8a20*/  STL [R1+0x1e8], R76 ;  /* 0x0001e84c01007387 */ /* 0x0001e20000100800 */
[----:B------:R-:W-:-:S03]  /*8a30*/  IMAD R85, R4, 0x5, RZ ;  /* 0x0000000504557824 */ /* 0x000fc600078e02ff */
[----:B0-----:R0:W5:Y:S04]  /*8a40*/  LDL.LU R76, [R1+0x1374] ;  /* 0x00137400014c7983 */ /* 0x0011680000300800 */
[----:B------:R1:W-:Y:S01]  /*8a50*/  STL [R1+0x1dc], R6 ;  /* 0x0001dc0601007387 */ /* 0x0003e20000100800 */
[----:B------:R-:W-:Y:S01]  /*8a60*/  IMAD R80, R4, 0x6, RZ ;  /* 0x0000000604507824 */ /* 0x000fe200078e02ff */
[----:B-1----:R-:W-:-:S05]  /*8a70*/  IADD3 R6, P3, PT, R37, R2, RZ ;  /* 0x0000000225067210 */ /* 0x002fca0007f7e0ff */
[----:B------:R1:W-:Y:S01]  /*8a80*/  STL [R1+0x1f0], R6 ;  /* 0x0001f00601007387 */ /* 0x0003e20000100800 */
[-C--:B------:R-:W-:Y:S02]  /*8a90*/  LEA.HI.X.SX32 R37, R37, R3.reuse, 0x1, P3 ;  /* 0x0000000325257211 */ /* 0x080fe400018f0eff */
[----:B-1----:R-:W-:Y:S02]  /*8aa0*/  LEA.HI.X.SX32 R6, R7, R3, 0x1, P1 ;  /* 0x0000000307067211 */ /* 0x002fe400008f0eff */
[----:B------:R-:W-:-:S03]  /*8ab0*/  IADD3 R7, P1, PT, R85, R2, RZ ;  /* 0x0000000255077210 */ /* 0x000fc60007f3e0ff */
[----:B------:R1:W-:Y:S04]  /*8ac0*/  STL [R1+0x1e4], R6 ;  /* 0x0001e40601007387 */ /* 0x0003e80000100800 */
[----:B------:R2:W-:Y:S01]  /*8ad0*/  STL [R1+0x1f8], R7 ;  /* 0x0001f80701007387 */ /* 0x0005e20000100800 */
[----:B-1----:R-:W-:Y:S02]  /*8ae0*/  IADD3 R6, P3, PT, R80, R2, RZ ;  /* 0x0000000250067210 */ /* 0x002fe40007f7e0ff */
[-C--:B--2---:R-:W-:Y:S01]  /*8af0*/  LEA.HI.X.SX32 R7, R85, R3.reuse, 0x1, P1 ;  /* 0x0000000355077211 */ /* 0x084fe200008f0eff */
[----:B------:R-:W-:Y:S01]  /*8b00*/  IMAD R85, R4, 0x7, RZ ;  /* 0x0000000704557824 */ /* 0x000fe200078e02ff */
[----:B------:R1:W-:Y:S01]  /*8b10*/  STL [R1+0x1ec], R37 ;  /* 0x0001ec2501007387 */ /* 0x0003e20000100800 */
[----:B------:R-:W-:-:S03]  /*8b20*/  LEA.HI.X.SX32 R80, R80, R3, 0x1, P3 ;  /* 0x0000000350507211 */ /* 0x000fc600018f0eff */
[----:B------:R2:W-:Y:S04]  /*8b30*/  STL [R1+0x200], R6 ;  /* 0x0002000601007387 */ /* 0x0005e80000100800 */
[----:B------:R-:W-:Y:S01]  /*8b40*/  STL [R1+0x1f4], R7 ;  /* 0x0001f40701007387 */ /* 0x000fe20000100800 */
[----:B-1----:R-:W-:Y:S01]  /*8b50*/  IMAD.SHL.U32 R37, R4, 0x8, RZ ;  /* 0x0000000804257824 */ /* 0x002fe200078e00ff */
[----:B--2---:R-:W-:-:S05]  /*8b60*/  IADD3 R6, P1, PT, R85, R2, RZ ;  /* 0x0000000255067210 */ /* 0x004fca0007f3e0ff */
[----:B------:R1:W-:Y:S01]  /*8b70*/  STL [R1+0x208], R6 ;  /* 0x0002080601007387 */ /* 0x0003e20000100800 */
[----:B------:R-:W-:-:S03]  /*8b80*/  LEA.HI.X.SX32 R85, R85, R3, 0x1, P1 ;  /* 0x0000000355557211 */ /* 0x000fc600008f0eff */
[----:B------:R2:W-:Y:S01]  /*8b90*/  STL [R1+0x1fc], R80 ;  /* 0x0001fc5001007387 */ /* 0x0005e20000100800 */
[----:B-1----:R-:W-:Y:S01]  /*8ba0*/  IMAD R6, R4, 0x9, RZ ;  /* 0x0000000904067824 */ /* 0x002fe200078e02ff */
[----:B--2---:R-:W-:-:S05]  /*8bb0*/  IADD3 R80, P3, PT, R37, R2, RZ ;  /* 0x0000000225507210 */ /* 0x004fca0007f7e0ff */
[----:B------:R1:W-:Y:S01]  /*8bc0*/  STL [R1+0x210], R80 ;  /* 0x0002105001007387 */ /* 0x0003e20000100800 */
[----:B------:R-:W-:Y:S01]  /*8bd0*/  LEA.HI.X.SX32 R37, R37, R3, 0x1, P3 ;  /* 0x0000000325257211 */ /* 0x000fe200018f0eff */
[----:B------:R-:W-:Y:S02]  /*8be0*/  IMAD R75, R4, 0xa, RZ ;  /* 0x0000000a044b7824 */ /* 0x000fe400078e02ff */
[----:B-1----:R0:W5:Y:S04]  /*8bf0*/  LDL.LU R80, [R1+0x1370] ;  /* 0x0013700001507983 */ /* 0x0021680000300800 */
[----:B------:R1:W-:Y:S02]  /*8c00*/  STL [R1+0x204], R85 ;  /* 0x0002045501007387 */ /* 0x0003e40000100800 */
[----:B-1----:R-:W-:-:S05]  /*8c10*/  IADD3 R85, P1, PT, R6, R2, RZ ;  /* 0x0000000206557210 */ /* 0x002fca0007f3e0ff */
[----:B------:R-:W-:Y:S04]  /*8c20*/  STL [R1+0x218], R85 ;  /* 0x0002185501007387 */ /* 0x000fe80000100800 */
[----:B------:R1:W-:Y:S01]  /*8c30*/  STL [R1+0x20c], R37 ;  /* 0x00020c2501007387 */ /* 0x0003e20000100800 */
[----:B------:R-:W-:Y:S01]  /*8c40*/  IMAD R89, R4, 0xb, RZ ;  /* 0x0000000b04597824 */ /* 0x000fe200078e02ff */
[----:B-1----:R-:W-:-:S05]  /*8c50*/  IADD3 R37, P3, PT, R75, R2, RZ ;  /* 0x000000024b257210 */ /* 0x002fca0007f7e0ff */
[----:B------:R1:W-:Y:S01]  /*8c60*/  STL [R1+0x220], R37 ;  /* 0x0002202501007387 */ /* 0x0003e20000100800 */
[-C--:B------:R-:W-:Y:S02]  /*8c70*/  LEA.HI.X.SX32 R75, R75, R3.reuse, 0x1, P3 ;  /* 0x000000034b4b7211 */ /* 0x080fe400018f0eff */
[----:B-1----:R-:W-:Y:S01]  /*8c80*/  LEA.HI.X.SX32 R37, R6, R3, 0x1, P1 ;  /* 0x0000000306257211 */ /* 0x002fe200008f0eff */
[----:B------:R-:W-:-:S04]  /*8c90*/  IMAD R6, R4, 0xc, RZ ;  /* 0x0000000c04067824 */ /* 0x000fc800078e02ff */
[----:B------:R1:W-:Y:S02]  /*8ca0*/  STL [R1+0x214], R37 ;  /* 0x0002142501007387 */ /* 0x0003e40000100800 */
[----:B-1----:R-:W-:-:S05]  /*8cb0*/  IADD3 R37, P1, PT, R89, R2, RZ ;  /* 0x0000000259257210 */ /* 0x002fca0007f3e0ff */
[----:B------:R-:W-:Y:S01]  /*8cc0*/  STL [R1+0x228], R37 ;  /* 0x0002282501007387 */ /* 0x000fe20000100800 */
[----:B------:R-:W-:-:S03]  /*8cd0*/  LEA.HI.X.SX32 R89, R89, R3, 0x1, P1 ;  /* 0x0000000359597211 */ /* 0x000fc600008f0eff */
[----:B------:R1:W-:Y:S01]  /*8ce0*/  STL [R1+0x21c], R75 ;  /* 0x00021c4b01007387 */ /* 0x0003e20000100800 */
[----:B------:R-:W-:Y:S01]  /*8cf0*/  IMAD R9, R4, 0xd, RZ ;  /* 0x0000000d04097824 */ /* 0x000fe200078e02ff */
[----:B-1----:R-:W-:-:S05]  /*8d00*/  IADD3 R75, P3, PT, R6, R2, RZ ;  /* 0x00000002064b7210 */ /* 0x002fca0007f7e0ff */
[----:B------:R1:W-:Y:S01]  /*8d10*/  STL [R1+0x230], R75 ;  /* 0x0002304b01007387 */ /* 0x0003e20000100800 */
[----:B------:R-:W-:Y:S01]  /*8d20*/  LEA.HI.X.SX32 R6, R6, R3, 0x1, P3 ;  /* 0x0000000306067211 */ /* 0x000fe200018f0eff */
[C---:B------:R-:W-:Y:S02]  /*8d30*/  IMAD R74, R4.reuse, 0xe, RZ ;  /* 0x0000000e044a7824 */ /* 0x040fe400078e02ff */
[----:B-1----:R0:W5:Y:S04]  /*8d40*/  LDL.LU R75, [R1+0x136c] ;  /* 0x00136c00014b7983 */ /* 0x0021680000300800 */
[----:B------:R1:W-:Y:S01]  /*8d50*/  STL [R1+0x224], R89 ;  /* 0x0002245901007387 */ /* 0x0003e20000100800 */
[----:B------:R-:W-:Y:S01]  /*8d60*/  IMAD R88, R4, 0xf, RZ ;  /* 0x0000000f04587824 */ /* 0x000fe200078e02ff */
[----:B-1----:R-:W-:-:S05]  /*8d70*/  IADD3 R89, P1, PT, R9, R2, RZ ;  /* 0x0000000209597210 */ /* 0x002fca0007f3e0ff */
[----:B------:R-:W-:Y:S01]  /*8d80*/  STL [R1+0x238], R89 ;  /* 0x0002385901007387 */ /* 0x000fe20000100800 */
[----:B------:R-:W-:-:S03]  /*8d90*/  LEA.HI.X.SX32 R9, R9, R3, 0x1, P1 ;  /* 0x0000000309097211 */ /* 0x000fc600008f0eff */
[----:B------:R1:W-:Y:S02]  /*8da0*/  STL [R1+0x22c], R6 ;  /* 0x00022c0601007387 */ /* 0x0003e40000100800 */
[----:B-1----:R-:W-:-:S05]  /*8db0*/  IADD3 R6, P3, PT, R74, R2, RZ ;  /* 0x000000024a067210 */ /* 0x002fca0007f7e0ff */
[----:B------:R1:W-:Y:S01]  /*8dc0*/  STL [R1+0x240], R6 ;  /* 0x0002400601007387 */ /* 0x0003e20000100800 */
[----:B------:R-:W-:-:S03]  /*8dd0*/  LEA.HI.X.SX32 R74, R74, R3, 0x1, P3 ;  /* 0x000000034a4a7211 */ /* 0x000fc600018f0eff */
[----:B------:R2:W-:Y:S01]  /*8de0*/  STL [R1+0x234], R9 ;  /* 0x0002340901007387 */ /* 0x0005e20000100800 */
[----:B-1----:R-:W-:Y:S01]  /*8df0*/  IMAD.SHL.U32 R6, R4, 0x10, RZ ;  /* 0x0000001004067824 */ /* 0x002fe200078e00ff */
[----:B--2---:R-:W-:-:S05]  /*8e00*/  IADD3 R9, P1, PT, R88, R2, RZ ;  /* 0x0000000258097210 */ /* 0x004fca0007f3e0ff */
[----:B------:R1:W-:Y:S01]  /*8e10*/  STL [R1+0x248], R9 ;  /* 0x0002480901007387 */ /* 0x0003e20000100800 */
[----:B------:R-:W-:Y:S01]  /*8e20*/  LEA.HI.X.SX32 R88, R88, R3, 0x1, P1 ;  /* 0x0000000358587211 */ /* 0x000fe200008f0eff */
[----:B------:R-:W-:Y:S02]  /*8e30*/  IMAD R73, R4, 0x11, RZ ;  /* 0x0000001104497824 */ /* 0x000fe400078e02ff */
[----:B-1----:R-:W2:Y:S04]  /*8e40*/  LDL.LU R9, [R1+0x1368] ;  /* 0x0013680001097983 */ /* 0x002ea80000300800 */
[----:B------:R1:W-:Y:S02]  /*8e50*/  STL [R1+0x23c], R74 ;  /* 0x00023c4a01007387 */ /* 0x0003e40000100800 */
        /* <DEDUP_REMOVED lines=15> */
[----:B-1----:R-:W-:Y:S01]  /*8f50*/  IMAD R6, R4, 0x14, RZ ;  /* 0x0000001404067824 */ /* 0x002fe200078e02ff */
[----:B---3--:R-:W-:-:S05]  /*8f60*/  IADD3 R73, P1, PT, R87, R2, RZ ;  /* 0x0000000257497210 */ /* 0x008fca0007f3e0ff */
[----:B------:R1:W-:Y:S01]  /*8f70*/  STL [R1+0xa88], R73 ;  /* 0x000a884901007387 */ /* 0x0003e20000100800 */
[----:B------:R-:W-:Y:S01]  /*8f80*/  LEA.HI.X.SX32 R87, R87, R3, 0x1, P1 ;  /* 0x0000000357577211 */ /* 0x000fe200008f0eff */
[----:B------:R-:W-:Y:S02]  /*8f90*/  IMAD R90, R4, 0x15, RZ ;  /* 0x00000015045a7824 */ /* 0x000fe400078e02ff */
[----:B-1----:R0:W5:Y:S04]  /*8fa0*/  LDL.LU R73, [R1+0x1360] ;  /* 0x0013600001497983 */ /* 0x0021680000300800 */
        /* <DEDUP_REMOVED lines=110> */
[----:B-1----:R-:W3:Y:S04]  /*9690*/  LDL.LU R0, [R1+0x1348] ;  /* 0x0013480001007983 */ /* 0x002ee80000300800 */
        /* <DEDUP_REMOVED lines=11> */
[----:B----4-:R-:W-:-:S05]  /*9750*/  IADD3 R34, P1, PT, R35, R2, RZ ;  /* 0x0000000223227210 */ /* 0x010fca0007f3e0ff */
        /* <DEDUP_REMOVED lines=112> */
[----:B------:R-:W-:Y:S02]  /*9e60*/  IMAD R25, R4, 0x42, RZ ;  /* 0x0000004204197824 */ /* 0x000fe400078e02ff */
[----:B-1----:R0:W5:Y:S04]  /*9e70*/  LDL.LU R19, [R1+0x1330] ;  /* 0x0013300001137983 */ /* 0x0021680000300800 */
[----:B------:R1:W-:Y:S01]  /*9e80*/  STL [R1+0xbe4], R27 ;  /* 0x000be41b01007387 */ /* 0x0003e20000100800 */
[----:B------:R-:W-:Y:S02]  /*9e90*/  ISETP.GE.AND P2, PT, R24, RZ, PT ;  /* 0x000000ff1800720c */ /* 0x000fe40003f46270 */
[----:B-1----:R-:W-:Y:S01]  /*9ea0*/  IADD3 R27, P1, PT, R39, R2, RZ ;  /* 0x00000002271b7210 */ /* 0x002fe20007f3e0ff */
[----:B------:R-:W-:-:S04]  /*9eb0*/  IMAD R24, R4, 0x43, RZ ;  /* 0x0000004304187824 */ /* 0x000fc800078e02ff */
[----:B------:R-:W-:Y:S04]  /*9ec0*/  STL [R1+0xbf8], R27 ;  /* 0x000bf81b01007387 */ /* 0x000fe80000100800 */
[----:B------:R1:W-:Y:S02]  /*9ed0*/  STL [R1+0xbec], R6 ;  /* 0x000bec0601007387 */ /* 0x0003e40000100800 */
[----:B-1----:R-:W-:Y:S02]  /*9ee0*/  IADD3 R6, P3, PT, R25, R2, RZ ;  /* 0x0000000219067210 */ /* 0x002fe40007f7e0ff */
[-C--:B------:R-:W-:Y:S01]  /*9ef0*/  LEA.HI.X.SX32 R25, R39, R3.reuse, 0x1, P1 ;  /* 0x0000000327197211 */ /* 0x080fe200008f0eff */
[----:B------:R-:W-:Y:S02]  /*9f00*/  IMAD R39, R4, 0x42, RZ ;  /* 0x0000004204277824 */ /* 0x000fe400078e02ff */
[----:B------:R1:W-:Y:S04]  /*9f10*/  STL [R1+0xc00], R6 ;  /* 0x000c000601007387 */ /* 0x0003e80000100800 */
[----:B------:R4:W-:Y:S01]  /*9f20*/  STL [R1+0xbf4], R25 ;  /* 0x000bf41901007387 */ /* 0x0009e20000100800 */
[----:B------:R-:W-:Y:S01]  /*9f30*/  LEA.HI.X.SX32 R39, R39, R3, 0x1, P3 ;  /* 0x0000000327277211 */ /* 0x000fe200018f0eff */
[----:B------:R-:W-:-:S02]  /*9f40*/  @!P2 IMAD.MOV R40, RZ, RZ, -R40 ;  /* 0x000000ffff28a224 */ /* 0x000fc400078e0a28 */
[----:B-1----:R-:W-:Y:S01]  /*9f50*/  IMAD R6, R4, 0x44, RZ ;  /* 0x0000004404067824 */ /* 0x002fe200078e02ff */
[----:B----4-:R-:W-:Y:S02]  /*9f60*/  IADD3 R25, P1, PT, R24, R2, RZ ;  /* 0x0000000218197210 */ /* 0x010fe40007f3e0ff */
[----:B------:R-:W-:-:S03]  /*9f70*/  ISETP.NE.U32.AND P2, PT, R22, RZ, PT ;  /* 0x000000ff1600720c */ /* 0x000fc60003f45070 */
[----:B------:R-:W-:Y:S01]  /*9f80*/  STL [R1+0xc08], R25 ;  /* 0x000c081901007387 */ /* 0x000fe20000100800 */
[----:B------:R-:W-:-:S03]  /*9f90*/  IMAD R22, R4, 0x45, RZ ;  /* 0x0000004504167824 */ /* 0x000fc600078e02ff */
[----:B------:R1:W-:Y:S01]  /*9fa0*/  STL [R1+0xbfc], R39 ;  /* 0x000bfc2701007387 */ /* 0x0003e20000100800 */
[----:B------:R-:W-:Y:S02]  /*9fb0*/  LEA.HI.X.SX32 R24, R24, R3, 0x1, P1 ;  /* 0x0000000318187211 */ /* 0x000fe400008f0eff */
[----:B-1----:R-:W-:-:S05]  /*9fc0*/  IADD3 R39, P3, PT, R6, R2, RZ ;  /* 0x0000000206277210 */ /* 0x002fca0007f7e0ff */
[----:B------:R1:W-:Y:S01]  /*9fd0*/  STL [R1+0xc10], R39 ;  /* 0x000c102701007387 */ /* 0x0003e20000100800 */
[----:B------:R-:W-:-:S03]  /*9fe0*/  IMAD R20, R4, 0x46, RZ ;  /* 0x0000004604147824 */ /* 0x000fc600078e02ff */
[----:B------:R-:W-:Y:S01]  /*9ff0*/  STL [R1+0xc04], R24 ;  /* 0x000c041801007387 */ /* 0x000fe20000100800 */
[----:B-1----:R-:W-:-:S05]  /*a000*/  IADD3 R39, P1, PT, R22, R2, RZ ;  /* 0x0000000216277210 */ /* 0x002fca0007f3e0ff */
[----:B------:R1:W-:Y:S01]  /*a010*/  STL [R1+0xc18], R39 ;  /* 0x000c182701007387 */ /* 0x0003e20000100800 */
[-C--:B------:R-:W-:Y:S02]  /*a020*/  LEA.HI.X.SX32 R22, R22, R3.reuse, 0x1, P1 ;  /* 0x0000000316167211 */ /* 0x080fe400008f0eff */
[----:B-1----:R-:W-:Y:S01]  /*a030*/  LEA.HI.X.SX32 R39, R6, R3, 0x1, P3 ;  /* 0x0000000306277211 */ /* 0x002fe200018f0eff */
[----:B------:R-:W-:-:S04]  /*a040*/  IMAD R6, R4, 0x47, RZ ;  /* 0x0000004704067824 */ /* 0x000fc800078e02ff */
        /* <DEDUP_REMOVED lines=19> */
[----:B------:R-:W-:Y:S04]  /*a180*/  STL [R1+0xc38], R6 ;  /* 0x000c380601007387 */ /* 0x000fe80000100800 */
[----:B------:R1:W-:Y:S01]  /*a190*/  STL [R1+0xc2c], R39 ;  /* 0x000c2c2701007387 */ /* 0x0003e20000100800 */
[----:B------:R-:W-:Y:S01]  /*a1a0*/  LEA.HI.X.SX32 R7, R7, R3, 0x1, P1 ;  /* 0x0000000307077211 */ /* 0x000fe200008f0eff */
[----:B------:R-:W-:Y:S01]  /*a1b0*/  IMAD R89, R4, 0x4c, RZ ;  /* 0x0000004c04597824 */ /* 0x000fe200078e02ff */
[----:B-1----:R-:W-:-:S05]  /*a1c0*/  IADD3 R39, P3, PT, R85, R2, RZ ;  /* 0x0000000255277210 */ /* 0x002fca0007f7e0ff */
[----:B------:R1:W-:Y:S01]  /*a1d0*/  STL [R1+0xc40], R39 ;  /* 0x000c402701007387 */ /* 0x0003e20000100800 */
[----:B------:R-:W-:-:S03]  /*a1e0*/  LEA.HI.X.SX32 R85, R85, R3, 0x1, P3 ;  /* 0x0000000355557211 */ /* 0x000fc600018f0eff */
[----:B------:R-:W-:Y:S01]  /*a1f0*/  STL [R1+0xc34], R7 ;  /* 0x000c340701007387 */ /* 0x000fe20000100800 */
[----:B-1----:R-:W-:-:S05]  /*a200*/  IADD3 R39, P1, PT, R37, R2, RZ ;  /* 0x0000000225277210 */ /* 0x002fca0007f3e0ff */
[----:B------:R1:W-:Y:S04]  /*a210*/  STL [R1+0xc48], R39 ;  /* 0x000c482701007387 */ /* 0x0003e80000100800 */
[----:B------:R4:W-:Y:S01]  /*a220*/  STL [R1+0xc3c], R85 ;  /* 0x000c3c5501007387 */ /* 0x0009e20000100800 */
[----:B------:R-:W-:Y:S01]  /*a230*/  LEA.HI.X.SX32 R37, R37, R3, 0x1, P1 ;  /* 0x0000000325257211 */ /* 0x000fe200008f0eff */
[C---:B-1----:R-:W-:Y:S01]  /*a240*/  IMAD R39, R4.reuse, 0x4d, RZ ;  /* 0x0000004d04277824 */ /* 0x042fe200078e02ff */
[----:B----4-:R-:W-:Y:S01]  /*a250*/  IADD3 R85, P3, PT, R89, R2, RZ ;  /* 0x0000000259557210 */ /* 0x010fe20007f7e0ff */
[----:B------:R-:W-:-:S04]  /*a260*/  IMAD R88, R4, 0x4e, RZ ;  /* 0x0000004e04587824 */ /* 0x000fc800078e02ff */
[----:B------:R1:W-:Y:S01]  /*a270*/  STL [R1+0xc50], R85 ;  /* 0x000c505501007387 */ /* 0x0003e20000100800 */
[----:B------:R-:W-:-:S03]  /*a280*/  LEA.HI.X.SX32 R89, R89, R3, 0x1, P3 ;  /* 0x0000000359597211 */ /* 0x000fc600018f0eff */
[----:B------:R-:W-:Y:S01]  /*a290*/  STL [R1+0xc44], R37 ;  /* 0x000c442501007387 */ /* 0x000fe20000100800 */
[----:B-1----:R-:W-:-:S05]  /*a2a0*/  IADD3 R85, P1, PT, R39, R2, RZ ;  /* 0x0000000227557210 */ /* 0x002fca0007f3e0ff */
[----:B------:R1:W-:Y:S01]  /*a2b0*/  STL [R1+0xc58], R85 ;  /* 0x000c585501007387 */ /* 0x0003e20000100800 */
[----:B------:R-:W-:-:S03]  /*a2c0*/  LEA.HI.X.SX32 R39, R39, R3, 0x1, P1 ;  /* 0x0000000327277211 */ /* 0x000fc600008f0eff */
[----:B------:R4:W-:Y:S01]  /*a2d0*/  STL [R1+0xc4c], R89 ;  /* 0x000c4c5901007387 */ /* 0x0009e20000100800 */
[----:B-1----:R-:W-:Y:S01]  /*a2e0*/  IMAD R85, R4, 0x4f, RZ ;  /* 0x0000004f04557824 */ /* 0x002fe200078e02ff */
[----:B----4-:R-:W-:-:S05]  /*a2f0*/  IADD3 R89, P3, PT, R88, R2, RZ ;  /* 0x0000000258597210 */ /* 0x010fca0007f7e0ff */
[----:B------:R1:W-:Y:S01]  /*a300*/  STL [R1+0xc60], R89 ;  /* 0x000c605901007387 */ /* 0x0003e20000100800 */
[----:B------:R-:W-:Y:S01]  /*a310*/  LEA.HI.X.SX32 R88, R88, R3, 0x1, P3 ;  /* 0x0000000358587211 */ /* 0x000fe200018f0eff */
[----:B------:R-:W-:Y:S02]  /*a320*/  IMAD R87, R4, 0x50, RZ ;  /* 0x0000005004577824 */ /* 0x000fe400078e02ff */
[----:B-1----:R0:W5:Y:S04]  /*a330*/  LDL.LU R89, [R1+0x1328] ;  /* 0x0013280001597983 */ /* 0x0021680000300800 */
        /* <DEDUP_REMOVED lines=148> */
[----:B------:R1:W-:Y:S04]  /*ac80*/  STL [R1+0xd38], R27 ;  /* 0x000d381b01007387 */ /* 0x0003e80000100800 */
[----:B-1----:R0:W5:Y:S04]  /*ac90*/  LDL.LU R27, [R1+0x12d0] ;  /* 0x0012d000011b7983 */ /* 0x0021680000300800 */
[----:B------:R1:W-:Y:S01]  /*aca0*/  STL [R1+0xd2c], R25 ;  /* 0x000d2c1901007387 */ /* 0x0003e20000100800 */
[----:B------:R-:W-:Y:S02]  /*acb0*/  LEA.HI.X.SX32 R24, R24, R3, 0x1, P3 ;  /* 0x0000000318187211 */ /* 0x000fe400018f0eff */
[----:B-1----:R-:W-:Y:S01]  /*acc0*/  IADD3 R25, P1, PT, R22, R2, RZ ;  /* 0x0000000216197210 */ /* 0x002fe20007f3e0ff */
[----:B------:R-:W-:-:S04]  /*acd0*/  IMAD R6, R4, 0x6c, RZ ;  /* 0x0000006c04067824 */ /* 0x000fc800078e02ff */
[----:B------:R1:W-:Y:S02]  /*ace0*/  STL [R1+0xd40], R25 ;  /* 0x000d401901007387 */ /* 0x0003e40000100800 */
[----:B-1----:R-:W-:Y:S01]  /*acf0*/  IMAD R25, R4, 0x7e, RZ ;  /* 0x0000007e04197824 */ /* 0x002fe200078e02ff */
[----:B------:R-:W-:-:S05]  /*ad00*/  LEA.HI.X.SX32 R22, R22, R3, 0x1, P1 ;  /* 0x0000000316167211 */ /* 0x000fca00008f0eff */
[----:B------:R0:W5:Y:S04]  /*ad10*/  LDL.LU R25, [R1+0x12cc] ;  /* 0x0012cc0001197983 */ /* 0x0001680000300800 */
        /* <DEDUP_REMOVED lines=10> */
[----:B------:R-:W-:-:S03]  /*adc0*/  IMAD R39, R4, 0x70, RZ ;  /* 0x0000007004277824 */ /* 0x000fc600078e02ff */
[----:B-1----:R0:W5:Y:S04]  /*add0*/  LDL.LU R22, [R1+0x12c4] ;  /* 0x0012c40001167983 */ /* 0x0021680000300800 */
[----:B------:R1:W-:Y:S01]  /*ade0*/  STL [R1+0xd44], R6 ;  /* 0x000d440601007387 */ /* 0x0003e20000100800 */
[----:B------:R-:W-:Y:S01]  /*adf0*/  IMAD R85, R4, 0x71, RZ ;  /* 0x0000007104557824 */ /* 0x000fe200078e02ff */
[----:B-1----:R-:W-:-:S05]  /*ae00*/  IADD3 R6, P3, PT, R37, R2, RZ ;  /* 0x0000000225067210 */ /* 0x002fca0007f7e0ff */
[----:B------:R1:W-:Y:S02]  /*ae10*/  STL [R1+0xd58], R6 ;  /* 0x000d580601007387 */ /* 0x0003e40000100800 */
[----:B-1----:R-:W-:Y:S02]  /*ae20*/  LEA.HI.X.SX32 R6, R7, R3, 0x1, P1 ;  /* 0x0000000307067211 */ /* 0x002fe400008f0eff */
[----:B------:R-:W-:-:S03]  /*ae30*/  IADD3 R7, P1, PT, R39, R2, RZ ;  /* 0x0000000227077210 */ /* 0x000fc60007f3e0ff */
[----:B------:R1:W-:Y:S04]  /*ae40*/  STL [R1+0xd4c], R6 ;  /* 0x000d4c0601007387 */ /* 0x0003e80000100800 */
[----:B------:R4:W-:Y:S01]  /*ae50*/  STL [R1+0xd60], R7 ;  /* 0x000d600701007387 */ /* 0x0009e20000100800 */
[----:B-1----:R-:W-:Y:S01]  /*ae60*/  IMAD R6, R4, 0x72, RZ ;  /* 0x0000007204067824 */ /* 0x002fe200078e02ff */
[----:B----4-:R-:W-:Y:S02]  /*ae70*/  LEA.HI.X.SX32 R7, R37, R3, 0x1, P3 ;  /* 0x0000000325077211 */ /* 0x010fe400018f0eff */
[----:B------:R-:W-:-:S03]  /*ae80*/  IADD3 R37, P3, PT, R85, R2, RZ ;  /* 0x0000000255257210 */ /* 0x000fc60007f7e0ff */
[----:B------:R1:W-:Y:S04]  /*ae90*/  STL [R1+0xd54], R7 ;  /* 0x000d540701007387 */ /* 0x0003e80000100800 */
[----:B------:R4:W-:Y:S01]  /*aea0*/  STL [R1+0xd68], R37 ;  /* 0x000d682501007387 */ /* 0x0009e20000100800 */
[----:B-1----:R-:W-:Y:S02]  /*aeb0*/  LEA.HI.X.SX32 R7, R39, R3, 0x1, P1 ;  /* 0x0000000327077211 */ /* 0x002fe400008f0eff */
[----:B----4-:R-:W-:-:S03]  /*aec0*/  IADD3 R37, P1, PT, R6, R2, RZ ;  /* 0x0000000206257210 */ /* 0x010fc60007f3e0ff */
[----:B------:R-:W-:Y:S04]  /*aed0*/  STL [R1+0xd5c], R7 ;  /* 0x000d5c0701007387 */ /* 0x000fe80000100800 */
[----:B------:R1:W-:Y:S01]  /*aee0*/  STL [R1+0xd70], R37 ;  /* 0x000d702501007387 */ /* 0x0003e20000100800 */
[-C--:B------:R-:W-:Y:S02]  /*aef0*/  LEA.HI.X.SX32 R6, R6, R3.reuse, 0x1, P1 ;  /* 0x0000000306067211 */ /* 0x080fe400008f0eff */
[----:B-1----:R-:W-:Y:S01]  /*af00*/  LEA.HI.X.SX32 R37, R85, R3, 0x1, P3 ;  /* 0x0000000355257211 */ /* 0x002fe200018f0eff */
[C---:B------:R-:W-:Y:S02]  /*af10*/  IMAD R85, R4.reuse, 0x73, RZ ;  /* 0x0000007304557824 */ /* 0x040fe400078e02ff */
[----:B------:R-:W-:-:S03]  /*af20*/  IMAD R7, R4, 0x74, RZ ;  /* 0x0000007404077824 */ /* 0x000fc600078e02ff */
[CC--:B------:R-:W-:Y:S01]  /*af30*/  IADD3 R39, P3, PT, R85.reuse, R2.reuse, RZ ;  /* 0x0000000255277210 */ /* 0x0c0fe20007f7e0ff */
[----:B------:R1:W-:Y:S03]  /*af40*/  STL [R1+0xd64], R37 ;  /* 0x000d642501007387 */ /* 0x0003e60000100800 */
[----:B------:R-:W-:Y:S01]  /*af50*/  LEA.HI.X.SX32 R85, R85, R3, 0x1, P3 ;  /* 0x0000000355557211 */ /* 0x000fe200018f0eff */
[----:B------:R4:W-:Y:S01]  /*af60*/  STL [R1+0xd78], R39 ;  /* 0x000d782701007387 */ /* 0x0009e20000100800 */
[----:B-1----:R-:W-:-:S03]  /*af70*/  IADD3 R37, P1, PT, R7, R2, RZ ;  /* 0x0000000207257210 */ /* 0x002fc60007f3e0ff */
[----:B------:R3:W-:Y:S01]  /*af80*/  STL [R1+0xd6c], R6 ;  /* 0x000d6c0601007387 */ /* 0x0007e20000100800 */
[----:B----4-:R-:W-:-:S03]  /*af90*/  IMAD R39, R4, 0x75, RZ ;  /* 0x0000007504277824 */ /* 0x010fc600078e02ff */
[----:B------:R1:W-:Y:S01]  /*afa0*/  STL [R1+0xd80], R37 ;  /* 0x000d802501007387 */ /* 0x0003e20000100800 */
[----:B------:R-:W-:-:S03]  /*afb0*/  LEA.HI.X.SX32 R7, R7, R3, 0x1, P1 ;  /* 0x0000000307077211 */ /* 0x000fc600008f0eff */
[----:B------:R4:W-:Y:S01]  /*afc0*/  STL [R1+0xd74], R85 ;  /* 0x000d745501007387 */ /* 0x0009e20000100800 */
[----:B---3--:R-:W-:Y:S02]  /*afd0*/  VIADD R6, R0, 0xd5 ;  /* 0x000000d500067836 */ /* 0x008fe40000000000 */
[----:B-1----:R-:W-:Y:S01]  /*afe0*/  IMAD R37, R4, 0x76, RZ ;  /* 0x0000007604257824 */ /* 0x002fe200078e02ff */
[C---:B----4-:R-:W-:Y:S02]  /*aff0*/  IADD3 R85, P3, PT, R39.reuse, R2, RZ ;  /* 0x0000000227557210 */ /* 0x050fe40007f7e0ff */
[----:B------:R-:W-:Y:S04]  /*b000*/  STL [R1+0xf84], R6 ;  /* 0x000f840601007387 */ /* 0x000fe80000100800 */
[----:B------:R1:W-:Y:S01]  /*b010*/  STL [R1+0xd88], R85 ;  /* 0x000d885501007387 */ /* 0x0003e20000100800 */
[----:B------:R-:W-:-:S03]  /*b020*/  LEA.HI.X.SX32 R39, R39, R3, 0x1, P3 ;  /* 0x0000000327277211 */ /* 0x000fc600018f0eff */
[----:B------:R3:W-:Y:S01]  /*b030*/  STL [R1+0xd7c], R7 ;  /* 0x000d7c0701007387 */ /* 0x0007e20000100800 */
[----:B-1----:R-:W-:Y:S01]  /*b040*/  IADD3 R85, P1, PT, R37, R2, RZ ;  /* 0x0000000225557210 */ /* 0x002fe20007f3e0ff */
[----:B---3--:R-:W-:-:S04]  /*b050*/  IMAD R7, R4, 0x78, RZ ;  /* 0x0000007804077824 */ /* 0x008fc800078e02ff */
[----:B------:R1:W-:Y:S04]  /*b060*/  STL [R1+0xd90], R85 ;  /* 0x000d905501007387 */ /* 0x0003e80000100800 */
[----:B------:R3:W-:Y:S01]  /*b070*/  STL [R1+0xd84], R39 ;  /* 0x000d842701007387 */ /* 0x0007e20000100800 */
[----:B-1----:R-:W-:Y:S01]  /*b080*/  IABS R85, R6 ;  /* 0x0000000600557213 */ /* 0x002fe20000000000 */
[C---:B------:R-:W-:Y:S01]  /*b090*/  IMAD R6, R4.reuse, 0x79, RZ ;  /* 0x0000007904067824 */ /* 0x040fe200078e02ff */
[----:B---3--:R-:W-:Y:S01]  /*b0a0*/  IADD3 R39, P3, PT, R7, R2, RZ ;  /* 0x0000000207277210 */ /* 0x008fe20007f7e0ff */
[----:B------:R-:W-:-:S04]  /*b0b0*/  IMAD R23, R4, 0x7a, RZ ;  /* 0x0000007a04177824 */ /* 0x000fc800078e02ff */
[----:B------:R1:W-:Y:S01]  /*b0c0*/  STL [R1+0xd98], R39 ;  /* 0x000d982701007387 */ /* 0x0003e20000100800 */
[-C--:B------:R-:W-:Y:S02]  /*b0d0*/  LEA.HI.X.SX32 R7, R7, R3.reuse, 0x1, P3 ;  /* 0x0000000307077211 */ /* 0x080fe400018f0eff */
[----:B-1----:R-:W-:Y:S02]  /*b0e0*/  LEA.HI.X.SX32 R39, R37, R3, 0x1, P1 ;  /* 0x0000000325277211 */ /* 0x002fe400008f0eff */
[----:B------:R-:W-:-:S03]  /*b0f0*/  IADD3 R37, P1, PT, R6, R2, RZ ;  /* 0x0000000206257210 */ /* 0x000fc60007f3e0ff */
[----:B------:R1:W-:Y:S04]  /*b100*/  STL [R1+0xd8c], R39 ;  /* 0x000d8c2701007387 */ /* 0x0003e80000100800 */
[----:B------:R3:W-:Y:S01]  /*b110*/  STL [R1+0xda0], R37 ;  /* 0x000da02501007387 */ /* 0x0007e20000100800 */
[----:B------:R-:W-:Y:S01]  /*b120*/  LEA.HI.X.SX32 R6, R6, R3, 0x1, P1 ;  /* 0x0000000306067211 */ /* 0x000fe200008f0eff */
[----:B-1----:R-:W-:Y:S01]  /*b130*/  IMAD R39, R4, 0x7b, RZ ;  /* 0x0000007b04277824 */ /* 0x002fe200078e02ff */
[-C--:B---3--:R-:W-:Y:S01]  /*b140*/  IADD3 R37, P3, PT, R23, R2.reuse, RZ ;  /* 0x0000000217257210 */ /* 0x088fe20007f7e0ff */
[----:B------:R-:W-:Y:S04]  /*b150*/  STL [R1+0xd94], R7 ;  /* 0x000d940701007387 */ /* 0x000fe80000100800 */
[----:B------:R1:W-:Y:S04]  /*b160*/  STL [R1+0xda8], R37 ;  /* 0x000da82501007387 */ /* 0x0003e80000100800 */
[----:B------:R-:W-:Y:S01]  /*b170*/  STL [R1+0xd9c], R6 ;  /* 0x000d9c0601007387 */ /* 0x000fe20000100800 */
[----:B-1----:R-:W-:-:S05]  /*b180*/  IADD3 R37, P1, PT, R39, R2, RZ ;  /* 0x0000000227257210 */ /* 0x002fca0007f3e0ff */
[----:B------:R1:W-:Y:S02]  /*b190*/  STL [R1+0xdb0], R37 ;  /* 0x000db02501007387 */ /* 0x0003e40000100800 */
[----:B-1----:R-:W1:Y:S01]  /*b1a0*/  S2R R37, SR_TID.X ;  /* 0x0000000000257919 */ /* 0x002e620000002100 */
[-C--:B------:R-:W-:Y:S01]  /*b1b0*/  LEA.HI.X.SX32 R23, R23, R3.reuse, 0x1, P3 ;  /* 0x0000000317177211 */ /* 0x080fe200018f0eff */
[----:B------:R-:W-:Y:S01]  /*b1c0*/  IMAD R7, R4, 0x7c, RZ ;  /* 0x0000007c04077824 */ /* 0x000fe200078e02ff */
[----:B------:R-:W-:-:S03]  /*b1d0*/  LEA.HI.X.SX32 R39, R39, R3, 0x1, P1 ;  /* 0x0000000327277211 */ /* 0x000fc600008f0eff */
[----:B------:R3:W-:Y:S01]  /*b1e0*/  STL [R1+0xda4], R23 ;  /* 0x000da41701007387 */ /* 0x0007e20000100800 */
[----:B------:R-:W-:Y:S01]  /*b1f0*/  IMAD R11, R4, 0x7d, RZ ;  /* 0x0000007d040b7824 */ /* 0x000fe200078e02ff */
[----:B---3--:R-:W-:-:S05]  /*b200*/  IADD3 R23, P3, PT, R7, R2, RZ ;  /* 0x0000000207177210 */ /* 0x008fca0007f7e0ff */
[----:B------:R3:W-:Y:S04]  /*b210*/  STL [R1+0xdb8], R23 ;  /* 0x000db81701007387 */ /* 0x0007e80000100800 */
[----:B---3--:R0:W5:Y:S01]  /*b220*/  LDL.LU R23, [R1+0x12c0] ;  /* 0x0012c00001177983 */ /* 0x0081620000300800 */
[----:B-1----:R-:W-:-:S03]  /*b230*/  LOP3.LUT R37, R37, 0x7f, RZ, 0xc0, !PT ;  /* 0x0000007f25257812 */ /* 0x002fc600078ec0ff */
[----:B------:R1:W-:Y:S01]  /*b240*/  STL [R1+0xdac], R39 ;  /* 0x000dac2701007387 */ /* 0x0003e20000100800 */
[----:B------:R-:W-:Y:S01]  /*b250*/  LEA.HI.X.SX32 R7, R7, R3, 0x1, P3 ;  /* 0x0000000307077211 */ /* 0x000fe200018f0eff */
[----:B-1----:R-:W-:Y:S01]  /*b260*/  IMAD R39, R37, R5, RZ ;  /* 0x0000000525277224 */ /* 0x002fe200078e02ff */
[----:B------:R-:W-:-:S05]  /*b270*/  IADD3 R37, P1, PT, R11, R2, RZ ;  /* 0x000000020b257210 */ /* 0x000fca0007f3e0ff */
[----:B------:R1:W-:Y:S01]  /*b280*/  STL [R1+0xdc0], R37 ;  /* 0x000dc02501007387 */ /* 0x0003e20000100800 */
[----:B------:R-:W-:Y:S01]  /*b290*/  LEA.HI.X.SX32 R11, R11, R3, 0x1, P1 ;  /* 0x000000030b0b7211 */ /* 0x000fe200008f0eff */
[----:B-1----:R-:W-:Y:S02]  /*b2a0*/  IMAD R37, R4, 0x7e, RZ ;  /* 0x0000007e04257824 */ /* 0x002fe400078e02ff */
[----:B------:R-:W-:Y:S03]  /*b2b0*/  STL [R1+0xdb4], R7 ;  /* 0x000db40701007387 */ /* 0x000fe60000100800 */
[----:B------:R-:W-:Y:S01]  /*b2c0*/  IADD3 R37, P1, PT, R37, R2, RZ ;  /* 0x0000000225257210 */ /* 0x000fe20007f3e0ff */
[----:B------:R1:W-:Y:S04]  /*b2d0*/  STL [R1+0xdbc], R11 ;  /* 0x000dbc0b01007387 */ /* 0x0003e80000100800 */
[----:B-1----:R0:W5:Y:S04]  /*b2e0*/  LDL.LU R11, [R1+0x12bc] ;  /* 0x0012bc00010b7983 */ /* 0x0021680000300800 */
[----:B------:R1:W-:Y:S02]  /*b2f0*/  STL [R1+0xdc8], R37 ;  /* 0x000dc82501007387 */ /* 0x0003e40000100800 */
[----:B-1----:R-:W1:Y:S01]  /*b300*/  LDC R37, c[0x0][0x3a0] ;  /* 0x0000e800ff257b82 */ /* 0x002e620000000800 */
[----:B--2---:R-:W-:Y:S01]  /*b310*/  IMAD.HI.U32 R6, R9, R85, RZ ;  /* 0x0000005509067227 */ /* 0x004fe200078e00ff */
[----:B------:R-:W-:Y:S01]  /*b320*/  USHF.L.U32 UR4, UR7, 0x15, URZ ;  /* 0x0000001507047899 */ /* 0x000fe200080006ff */
[----:B------:R-:W-:-:S02]  /*b330*/  IADD3 R7, P3, PT, R39, UR14, RZ ;  /* 0x0000000e27077c10 */ /* 0x000fc4000ff7e0ff */
[----:B------:R-:W-:Y:S01]  /*b340*/  IMAD.MOV R6, RZ, RZ, -R6 ;  /* 0x000000ffff067224 */ /* 0x000fe200078e0a06 */
[----:B------:R-:W-:-:S03]  /*b350*/  ULOP3.LUT UR4, UR4, 0x600000, URZ, 0xc0, !UPT ;  /* 0x0060000004047892 */ /* 0x000fc6000f8ec0ff */
[----:B------:R-:W-:Y:S01]  /*b360*/  IMAD R85, R8, R6, R85 ;  /* 0x0000000608557224 */ /* 0x000fe200078e0255 */
[----:B------:R-:W-:Y:S01]  /*b370*/  LEA.HI.X.SX32 R6, R39, UR15, 0x1, P3 ;  /* 0x0000000f27067c11 */ /* 0x000fe200098f0eff */
[----:B------:R-:W-:Y:S01]  /*b380*/  UIADD3 UR10, UPT, UPT, UR8, UR4, URZ ;  /* 0x00000004080a7290 */ /* 0x000fe2000fffe0ff */
[----:B------:R-:W2:Y:S02]  /*b390*/  LDCU.64 UR18, c[0x0][0x358] ;  /* 0x00006b00ff1277ac */ /* 0x000ea40008000a00 */
[----:B------:R-:W-:Y:S01]  /*b3a0*/  UMOV UR4, 0x1 ;  /* 0x0000000100047882 */ /* 0x000fe20000000000 */
[----:B-1----:R-:W-:Y:S01]  /*b3b0*/  VIADD R39, R37, 0xffffffdf ;  /* 0xffffffdf25277836 */ /* 0x002fe20000000000 */
[----:B0-2---:R-:W-:Y:S07]  /*b3c0*/  BRA.U UP0, `(.L_x_5) ;  /* 0x0000000100187547 */ /* 0x005fee000b800000 */
[----:B------:R-:W-:Y:S01]  /*b3d0*/  ELECT P3, URZ, PT ;  /* 0x0000000000ff782f */ /* 0x000fe20003860000 */
[----:B------:R-:W-:Y:S01]  /*b3e0*/  IMAD.MOV.U32 R37, RZ, RZ, 0x1 ;  /* 0x00000001ff257424 */ /* 0x000fe200078e00ff */
[----:B------:R-:W-:Y:S01]  /*b3f0*/  UMOV UR6, 0x40 ;  /* 0x0000004000067882 */ /* 0x000fe20000000000 */
[----:B------:R-:W-:Y:S01]  /*b400*/  UVIRTCOUNT.DEALLOC.SMPOOL 0x80 ;  /* 0x000000800000784c */ /* 0x000fe20000000000 */
[----:B------:R-:W-:-:S09]  /*b410*/  ULEA UR6, UR5, UR6, 0x18 ;  /* 0x0000000605067291 */ /* 0x000fd2000f8ec0ff */
[----:B------:R0:W-:Y:S03]  /*b420*/  @P3 STS.U8 [UR6], R37 ;  /* 0x00000025ff003988 */ /* 0x0001e60008000006 */
.L_x_5:
[----:B------:R-:W-:Y:S01]  /*b430*/  STL.64 [R1+0x1728], R12 ;  /* 0x0017280c01007387 */ /* 0x000fe20000100a00 */
[----:B------:R-:W-:Y:S01]  /*b440*/  VOTEU.ALL UP1, P2 ;  /* 0x0000000000ff7886 */ /* 0x000fe20001020000 */
[----:B0-----:R-:W-:Y:S01]  /*b450*/  IMAD R37, R4, 0x7e, RZ ;  /* 0x0000007e04257824 */ /* 0x001fe200078e02ff */
[----:B------:R-:W-:Y:S01]  /*b460*/  STTM.x64 tmem[UR10], RZ ;  /* 0x000000ff000079ed */ /* 0x000fe2000834000a */
[----:B------:R-:W-:Y:S01]  /*b470*/  STL.64 [R1+0x1758], R12 ;  /* 0x0017580c01007387 */ /* 0x000fe20000100a00 */
[----:B------:R-:W-:Y:S01]  /*b480*/  UIADD3 UR6, UPT, UPT, UR9, 0x18000, URZ ;  /* 0x0001800009067890 */ /* 0x000fe2000fffe0ff */
[----:B------:R-:W-:Y:S02]  /*b490*/  VOTEU.ALL UP2, P2 ;  /* 0x0000000000ff7886 */ /* 0x000fe40001040000 */
[----:B------:R-:W-:Y:S01]  /*b4a0*/  STL.64 [R1+0x1798], R12 ;  /* 0x0017980c01007387 */ /* 0x000fe20000100a00 */
[----:B------:R-:W-:Y:S01]  /*b4b0*/  ISETP.GE.U32.AND P3, PT, R39, 0x7fffff60, PT ;  /* 0x7fffff602700780c */ /* 0x000fe20003f66070 */
[----:B------:R-:W0:Y:S02]  /*b4c0*/  LDCU UR11, c[0x0][0x3b0] ;  /* 0x00007600ff0b77ac */ /* 0x000e240008000800 */
[----:B------:R-:W-:Y:S01]  /*b4d0*/  STL.64 [R1+0x17c8], R12 ;  /* 0x0017c80c01007387 */ /* 0x000fe20000100a00 */
[----:B------:R-:W1:Y:S03]  /*b4e0*/  LDCU UR5, c[0x0][0x3b0] ;  /* 0x00007600ff0577ac */ /* 0x000e660008000800 */
[----:B------:R-:W-:Y:S01]  /*b4f0*/  STL.64 [R1+0x1810], R12 ;  /* 0x0018100c01007387 */ /* 0x000fe20000100a00 */
[----:B------:R-:W2:Y:S03]  /*b500*/  LDCU UR15, c[0x0][0x3b0] ;  /* 0x00007600ff0f77ac */ /* 0x000ea60008000800 */
[----:B------:R-:W-:Y:S01]  /*b510*/  STL.64 [R1+0x1720], R14 ;  /* 0x0017200e01007387 */ /* 0x000fe20000100a00 */
[----:B------:R-:W3:Y:S03]  /*b520*/  LDCU UR17, c[0x0][0x3b0] ;  /* 0x00007600ff1177ac */ /* 0x000ee60008000800 */
[----:B------:R-:W-:Y:S01]  /*b530*/  STL.64 [R1+0x1750], R14 ;  /* 0x0017500e01007387 */ /* 0x000fe20000100a00 */
[----:B------:R-:W4:Y:S03]  /*b540*/  LDCU UR21, c[0x0][0x3b0] ;  /* 0x00007600ff1577ac */ /* 0x000f260008000800 */
[----:B------:R-:W-:Y:S01]  /*b550*/  STL.64 [R1+0x1788], R14 ;  /* 0x0017880e01007387 */ /* 0x000fe20000100a00 */
[----:B------:R-:W0:Y:S03]  /*b560*/  LDCU UR23, c[0x0][0x3b0] ;  /* 0x00007600ff1777ac */ /* 0x000e260008000800 */
[----:B------:R-:W-:Y:S01]  /*b570*/  STL.64 [R1+0x17d0], R14 ;  /* 0x0017d00e01007387 */ /* 0x000fe20000100a00 */
[----:B------:R-:W0:Y:S03]  /*b580*/  LDCU UR25, c[0x0][0x3b0] ;  /* 0x00007600ff1977ac */ /* 0x000e260008000800 */
[----:B-----5:R-:W-:Y:S01]  /*b590*/  STL.64 [R1+0x1718], R10 ;  /* 0x0017180a01007387 */ /* 0x020fe20000100a00 */
[----:B------:R-:W0:Y:S03]  /*b5a0*/  LDCU UR27, c[0x0][0x3b0] ;  /* 0x00007600ff1b77ac */ /* 0x000e260008000800 */
[----:B------:R-:W-:Y:S01]  /*b5b0*/  STL.64 [R1+0x1760], R10 ;  /* 0x0017600a01007387 */ /* 0x000fe20000100a00 */
[----:B------:R-:W0:Y:S03]  /*b5c0*/  LDCU UR29, c[0x0][0x3b0] ;  /* 0x00007600ff1d77ac */ /* 0x000e260008000800 */
[----:B------:R-:W-:Y:S01]  /*b5d0*/  STL.64 [R1+0x17a0], R10 ;  /* 0x0017a00a01007387 */ /* 0x000fe20000100a00 */
[----:B------:R-:W0:Y:S03]  /*b5e0*/  LDCU UR31, c[0x0][0x3b0] ;  /* 0x00007600ff1f77ac */ /* 0x000e260008000800 */
[----:B------:R-:W-:Y:S01]  /*b5f0*/  STL.64 [R1+0x17d8], R10 ;  /* 0x0017d80a01007387 */ /* 0x000fe20000100a00 */
[----:B------:R-:W0:Y:S03]  /*b600*/  LDCU UR33, c[0x0][0x3b0] ;  /* 0x00007600ff2177ac */ /* 0x000e260008000800 */
[----:B------:R-:W-:Y:S01]  /*b610*/  STL.64 [R1+0x1800], R10 ;  /* 0x0018000a01007387 */ /* 0x000fe20000100a00 */
[----:B------:R-:W0:Y:S03]  /*b620*/  LDCU UR14, c[0x0][0x3b0] ;  /* 0x00007600ff0e77ac */ /* 0x000e260008000800 */
[----:B------:R0:W-:Y:S01]  /*b630*/  STL.64 [R1+0x1710], R90 ;  /* 0x0017105a01007387 */ /* 0x0001e20000100a00 */
[----:B------:R-:W0:Y:S03]  /*b640*/  LDCU UR35, c[0x0][0x3b0] ;  /* 0x00007600ff2377ac */ /* 0x000e260008000800 */
[----:B------:R-:W-:Y:S01]  /*b650*/  STL [R1+0x1768], R90 ;  /* 0x0017685a01007387 */ /* 0x000fe20000100800 */
[----:B------:R-:W0:Y:S03]  /*b660*/  LDCU UR37, c[0x0][0x3b0] ;  /* 0x00007600ff2577ac */ /* 0x000e260008000800 */
[----:B------:R-:W-:Y:S01]  /*b670*/  STL.64 [R1+0x1708], R86 ;  /* 0x0017085601007387 */ /* 0x000fe20000100a00 */
[----:B------:R-:W1:Y:S03]  /*b680*/  LDCU UR39, c[0x0][0x3b0] ;  /* 0x00007600ff2777ac */ /* 0x000e660008000800 */
[----:B------:R-:W-:Y:S01]  /*b690*/  STL.64 [R1+0x1730], R86 ;  /* 0x0017305601007387 */ /* 0x000fe20000100a00 */
[----:B------:R-:W1:Y:S01]  /*b6a0*/  LDCU UR41, c[0x0][0x3b0] ;  /* 0x00007600ff2977ac */ /* 0x000e620008000800 */
[----:B------:R-:W-:Y:S02]  /*b6b0*/  STTM.x64 tmem[UR10+0x40], RZ ;  /* 0x000040ff000079ed */ /* 0x000fe4000834000a */
[----:B------:R-:W-:Y:S01]  /*b6c0*/  STL.64 [R1+0x1700], R88 ;  /* 0x0017005801007387 */ /* 0x000fe20000100a00 */
[----:B------:R-:W-:-:S04]  /*b6d0*/  @!UP1 UIADD3 UR12, UPT, UPT, -UR4, 0x100000, URZ ;  /* 0x00100000040c9890 */ /* 0x000fc8000fffe1ff */
[----:B------:R-:W-:Y:S02]  /*b6e0*/  @!UP1 USHF.L.U32 UR13, UR12, 0xb, URZ ;  /* 0x0000000b0c0d9899 */ /* 0x000fe400080006ff */
[----:B------:R-:W-:Y:S01]  /*b6f0*/  @!UP1 USHF.L.U32 UR12, UR12, 0x1, URZ ;  /* 0x000000010c0c9899 */ /* 0x000fe200080006ff */
[----:B0-----:R-:W0:Y:S01]  /*b700*/  LDC R91, c[0x0][0x3a0] ;  /* 0x0000e800ff5b7b82 */ /* 0x001e220000000800 */
[----:B------:R-:W0:Y:S01]  /*b710*/  LDCU UR43, c[0x0][0x3b0] ;  /* 0x00007600ff2b77ac */ /* 0x000e220008000800 */
[----:B------:R-:W-:Y:S01]  /*b720*/  STL [R1+0x1744], R88 ;  /* 0x0017445801007387 */ /* 0x000fe20000100800 */
[----:B------:R-:W0:Y:S03]  /*b730*/  LDCU UR45, c[0x0][0x3b0] ;  /* 0x00007600ff2d77ac */ /* 0x000e260008000800 */
[----:B------:R-:W-:Y:S01]  /*b740*/  STL [R1+0x1790], R88 ;  /* 0x0017905801007387 */ /* 0x000fe20000100800 */
        /* <DEDUP_REMOVED lines=69> */
[----:B------:R-:W-:Y:S04]  /*bba0*/  STL.64 [R1+0x1660], R58 ;  /* 0x0016603a01007387 */ /* 0x000fe80000100a00 */
[----:B------:R-:W-:Y:S04]  /*bbb0*/  STL.64 [R1+0x1658], R60 ;  /* 0x0016583c01007387 */ /* 0x000fe80000100a00 */
[----:B------:R-:W-:Y:S04]  /*bbc0*/  STL.64 [R1+0x1650], R40 ;  /* 0x0016502801007387 */ /* 0x000fe80000100a00 */
[----:B------:R0:W-:Y:S04]  /*bbd0*/  STL.64 [R1+0x1648], R6 ;  /* 0x0016480601007387 */ /* 0x0001e80000100a00 */
[----:B------:R-:W-:Y:S04]  /*bbe0*/  STL [R1+0x152c], R8 ;  /* 0x00152c0801007387 */ /* 0x000fe80000100800 */
[----:B------:R-:W-:Y:S04]  /*bbf0*/  STL [R1+0x1528], R17 ;  /* 0x0015281101007387 */ /* 0x000fe80000100800 */
[----:B------:R-:W-:Y:S01]  /*bc00*/  STL [R1+0x1524], R16 ;  /* 0x0015241001007387 */ /* 0x000fe20000100800 */
[----:B0-----:R-:W-:-:S03]  /*bc10*/  LEA.HI.X.SX32 R6, R37, R3, 0x1, P1 ;  /* 0x0000000325067211 */ /* 0x001fc600008f0eff */
[----:B------:R-:W-:Y:S01]  /*bc20*/  STL [R1+0x1520], R18 ;  /* 0x0015201201007387 */ /* 0x000fe20000100800 */
[----:B------:R-:W-:Y:S03]  /*bc30*/  STTM.x64 tmem[UR10+0x80], RZ ;  /* 0x000080ff000079ed */ /* 0x000fe6000834000a */
[----:B------:R-:W-:Y:S01]  /*bc40*/  STL [R1+0x151c], R21 ;  /* 0x00151c1501007387 */ /* 0x000fe20000100800 */
[----:B------:R-:W-:Y:S01]  /*bc50*/  PRMT R10, RZ, 0x7610, R10 ;  /* 0x00007610ff0a7816 */ /* 0x000fe2000000000a */
[----:B------:R-:W0:Y:S02]  /*bc60*/  LDC R37, c[0x0][0x3a0] ;  /* 0x0000e800ff257b82 */ /* 0x000e240000000800 */
[----:B------:R-:W-:Y:S04]  /*bc70*/  STL [R1+0x1518], R20 ;  /* 0x0015181401007387 */ /* 0x000fe80000100800 */
        /* <DEDUP_REMOVED lines=8> */
[----:B------:R-:W-:Y:S01]  /*bd00*/  STL [R1+0x15d4], R24 ;  /* 0x0015d41801007387 */ /* 0x000fe20000100800 */
[----:B------:R-:W-:Y:S03]  /*bd10*/  STTM.x64 tmem[UR10+0xc0], RZ ;  /* 0x0000c0ff000079ed */ /* 0x000fe6000834000a */
[----:B------:R-:W-:Y:S01]  /*bd20*/  STL [R1+0x1464], R25 ;  /* 0x0014641901007387 */ /* 0x000fe20000100800 */
[----:B------:R-:W0:Y:S03]  /*bd30*/  FENCE.VIEW.ASYNC.T ;  /* 0x00000000000073c6 */ /* 0x000e260000000200 */
[----:B------:R-:W-:Y:S01]  /*bd40*/  STL [R1+0x15d0], R25 ;  /* 0x0015d01901007387 */ /* 0x000fe20000100800 */
[----:B0-----:R-:W-:Y:S06]  /*bd50*/  BAR.SYNC.DEFER_BLOCKING 0x0 ;  /* 0x0000000000007b1d */ /* 0x001fec0000010000 */
[----:B------:R-:W-:Y:S04]  /*bd60*/  STL [R1+0x1460], R27 ;  /* 0x0014601b01007387 */ /* 0x000fe80000100800 */
[----:B------:R-:W-:Y:S04]  /*bd70*/  STL [R1+0x15cc], R27 ;  /* 0x0015cc1b01007387 */ /* 0x000fe80000100800 */
[----:B------:R-:W-:Y:S04]  /*bd80*/  STL [R1+0x145c], R26 ;  /* 0x00145c1a01007387 */ /* 0x000fe80000100800 */
[----:B------:R-:W-:Y:S04]  /*bd90*/  STL [R1+0x15c8], R26 ;  /* 0x0015c81a01007387 */ /* 0x000fe80000100800 */
[----:B------:R-:W-:Y:S04]  /*bda0*/  STL [R1+0x1458], R28 ;  /* 0x0014581c01007387 */ /* 0x000fe80000100800 */
[----:B------:R-:W0:Y:S02]  /*bdb0*/  FENCE.VIEW.ASYNC.S ;  /* 0x00000000000073c6 */ /* 0x000e240000000000 */
[----:B0-----:R0:W1:Y:S02]  /*bdc0*/  @!UP2 SYNCS.EXCH.64 URZ, [UR6], UR12 ;  /* 0x0000000c06ffa5b2 */ /* 0x0010640008000100 */
[----:B------:R-:W-:Y:S04]  /*bdd0*/  STL [R1+0x15c0], R28 ;  /* 0x0015c01c01007387 */ /* 0x000fe80000100800 */
[----:B------:R-:W-:Y:S04]  /*bde0*/  STL [R1+0x1454], R29 ;  /* 0x0014541d01007387 */ /* 0x000fe80000100800 */
[----:B------:R-:W-:Y:S01]  /*bdf0*/  STL [R1+0x15bc], R29 ;  /* 0x0015bc1d01007387 */ /* 0x000fe20000100800 */
[----:B------:R-:W-:-:S02]  /*be00*/  IADD3 R14, P1, PT, R2, R4, RZ ;  /* 0x00000004020e7210 */ /* 0x000fc40007f3e0ff */
[----:B------:R-:W-:Y:S01]  /*be10*/  PRMT R67, RZ, 0x7610, R67 ;  /* 0x00007610ff437816 */ /* 0x000fe20000000043 */
[----:B------:R-:W-:Y:S01]  /*be20*/  STL [R1+0x1450], R30 ;  /* 0x0014501e01007387 */ /* 0x000fe20000100800 */
[----:B------:R-:W-:Y:S01]  /*be30*/  PRMT R66, RZ, 0x7610, R66 ;  /* 0x00007610ff427816 */ /* 0x000fe20000000042 */
[----:B------:R-:W-:Y:S01]  /*be40*/  VIADD R37, R37, 0xffffffd7 ;  /* 0xffffffd725257836 */ /* 0x000fe20000000000 */
[----:B------:R-:W-:Y:S01]  /*be50*/  PRMT R70, RZ, 0x7610, R70 ;  /* 0x00007610ff467816 */ /* 0x000fe20000000046 */
[----:B------:R-:W-:Y:S01]  /*be60*/  STL [R1+0x1474], R30 ;  /* 0x0014741e01007387 */ /* 0x000fe20000100800 */
[----:B------:R-:W-:Y:S01]  /*be70*/  PRMT R71, RZ, 0x7610, R71 ;  /* 0x00007610ff477816 */ /* 0x000fe20000000047 */
[----:B0-----:R-:W0:Y:S02]  /*be80*/  LDCU UR13, c[0x0][0x3b0] ;  /* 0x00007600ff0d77ac */ /* 0x001e240008000800 */
[----:B------:R-:W-:Y:S01]  /*be90*/  STL [R1+0x15e0], R30 ;  /* 0x0015e01e01007387 */ /* 0x000fe20000100800 */
[----:B------:R-:W-:Y:S01]  /*bea0*/  PRMT R69, RZ, 0x7610, R69 ;  /* 0x00007610ff457816 */ /* 0x000fe20000000045 */
[----:B------:R-:W0:Y:S02]  /*beb0*/  LDCU UR12, c[0x0][0x3b0] ;  /* 0x00007600ff0c77ac */ /* 0x000e240008000800 */
        /* <DEDUP_REMOVED lines=14> */
[----:B-1----:R-:W-:Y:S06]  /*bfa0*/  BAR.SYNC.DEFER_BLOCKING 0x0 ;  /* 0x0000000000007b1d */ /* 0x002fec0000010000 */
        /* <DEDUP_REMOVED lines=10> */
[----:B------:R-:W2:Y:S04]  /*c050*/  LDL R83, [R1+0x20c] ;  /* 0x00020c0001537983 */ /* 0x000ea80000100800 */
[----:B------:R-:W2:Y:S01]  /*c060*/  LDL R88, [R1+0x210] ;  /* 0x0002100001587983 */ /* 0x000ea20000100800 */
[----:B------:R-:W-:-:S02]  /*c070*/  LEA.HI.X.SX32 R15, R4, R3, 0x1, P1 ;  /* 0x00000003040f7211 */ /* 0x000fc400008f0eff */
[----:B------:R-:W-:Y:S01]  /*c080*/  ISETP.GE.U32.AND P1, PT, R37, 0x7fffff58, PT ;  /* 0x7fffff582500780c */ /* 0x000fe20003f26070 */
[----:B------:R-:W-:Y:S04]  /*c090*/  STL [R1+0xdc4], R6 ;  /* 0x000dc40601007387 */ /* 0x000fe80000100800 */
[----:B------:R-:W-:Y:S04]  /*c0a0*/  STL [R1+0x1d8], R14 ;  /* 0x0001d80e01007387 */ /* 0x000fe80000100800 */
[----:B------:R-:W3:Y:S04]  /*c0b0*/  LDL R12, [R1+0x24c] ;  /* 0x00024c00010c7983 */ /* 0x000ee80000100800 */
[----:B------:R-:W3:Y:S04]  /*c0c0*/  LDL R13, [R1+0x250] ;  /* 0x00025000010d7983 */ /* 0x000ee80000100800 */
[----:B------:R-:W4:Y:S04]  /*c0d0*/  @!P4 LDG.E.U8 R10, desc[UR18][R2.64] ;  /* 0x00000012020ac981 */ /* 0x000f28000c1e1100 */
[----:B------:R-:W4:Y:S04]  /*c0e0*/  LDL R89, [R1+0xaac] ;  /* 0x000aac0001597983 */ /* 0x000f280000100800 */
[----:B------:R-:W4:Y:S04]  /*c0f0*/  LDL R86, [R1+0xab0] ;  /* 0x000ab00001567983 */ /* 0x000f280000100800 */
[----:B------:R-:W4:Y:S04]  /*c100*/  LDL R87, [R1+0xaec] ;  /* 0x000aec0001577983 */ /* 0x000f280000100800 */
[----:B------:R-:W4:Y:S01]  /*c110*/  LDL R90, [R1+0xaf0] ;  /* 0x000af000015a7983 */ /* 0x000f220000100800 */
[----:B------:R-:W-:-:S03]  /*c120*/  VIADD R37, R91, 0xffffffcf ;  /* 0xffffffcf5b257836 */ /* 0x000fc60000000000 */
[----:B------:R-:W-:Y:S01]  /*c130*/  STL [R1+0x1d4], R15 ;  /* 0x0001d40f01007387 */ /* 0x000fe20000100800 */
[----:B--2---:R-:W-:-:S05]  /*c140*/  @!P6 IMAD.MOV.U32 R82, RZ, RZ, R88 ;  /* 0x000000ffff52e224 */ /* 0x004fca00078e0058 */
[----:B------:R-:W2:Y:S01]  /*c150*/  @!P6 LDG.E.U8 R67, desc[UR18][R82.64] ;  /* 0x000000125243e981 */ /* 0x000ea2000c1e1100 */
[----:B---3--:R-:W-:-:S04]  /*c160*/  @!P5 LOP3.LUT R13, R13, R12, RZ, 0x3c, !PT ;  /* 0x0000000c0d0dd212 */ /* 0x008fc800078e3cff */
[C---:B------:R-:W-:Y:S01]  /*c170*/  @!P5 LOP3.LUT R12, R13.reuse, R12, RZ, 0x3c, !PT ;  /* 0x0000000c0d0cd212 */ /* 0x040fe200078e3cff */
[----:B----4-:R1:W-:Y:S03]  /*c180*/  STL [R1+0x65c], R10 ;  /* 0x00065c0a01007387 */ /* 0x0103e60000100800 */
[----:B------:R-:W-:Y:S01]  /*c190*/  @!P5 LOP3.LUT R13, R13, R12, RZ, 0x3c, !PT ;  /* 0x0000000c0d0dd212 */ /* 0x000fe200078e3cff */
[----:B------:R-:W3:Y:S04]  /*c1a0*/  LDL R11, [R1+0xb30] ;  /* 0x000b3000010b7983 */ /* 0x000ee80000100800 */
[----:B------:R-:W4:Y:S04]  /*c1b0*/  LDL R81, [R1+0xb6c] ;  /* 0x000b6c0001517983 */ /* 0x000f280000100800 */
[----:B-1----:R-:W3:Y:S04]  /*c1c0*/  LDL R10, [R1+0xb2c] ;  /* 0x000b2c00010a7983 */ /* 0x002ee80000100800 */
[----:B------:R-:W2:Y:S04]  /*c1d0*/  LDL R82, [R1+0xb70] ;  /* 0x000b700001527983 */ /* 0x000ea80000100800 */
[----:B------:R-:W2:Y:S04]  /*c1e0*/  @!P5 LDG.E.U8 R66, desc[UR18][R12.64] ;  /* 0x000000120c42d981 */ /* 0x000ea8000c1e1100 */
[----:B------:R-:W4:Y:S04]  /*c1f0*/  LDL.LU.64 R12, [R1+0x1810] ;  /* 0x00181000010c7983 */ /* 0x000f280000300a00 */
[----:B------:R-:W4:Y:S04]  /*c200*/  LDL R83, [R1+0xbac] ;  /* 0x000bac0001537983 */ /* 0x000f280000100800 */
[----:B------:R-:W4:Y:S01]  /*c210*/  LDL R88, [R1+0xbb0] ;  /* 0x000bb00001587983 */ /* 0x000f220000100800 */
[----:B---3--:R-:W-:-:S04]  /*c220*/  @!P1 LOP3.LUT R11, R11, R10, RZ, 0x3c, !PT ;  /* 0x0000000a0b0b9212 */ /* 0x008fc800078e3cff */
[C---:B------:R-:W-:Y:S01]  /*c230*/  @!P1 LOP3.LUT R10, R11.reuse, R10, RZ, 0x3c, !PT ;  /* 0x0000000a0b0a9212 */ /* 0x040fe200078e3cff */
[----:B--2---:R1:W-:Y:S04]  /*c240*/  STL [R1+0x654], R66 ;  /* 0x0006544201007387 */ /* 0x0043e80000100800 */
[----:B------:R2:W-:Y:S01]  /*c250*/  STL [R1+0x658], R67 ;  /* 0x0006584301007387 */ /* 0x0005e20000100800 */
[----:B------:R-:W-:Y:S02]  /*c260*/  @!P1 LOP3.LUT R11, R11, R10, RZ, 0x3c, !PT ;  /* 0x0000000a0b0b9212 */ /* 0x000fe400078e3cff */
[----:B----4-:R-:W-:Y:S01]  /*c270*/  PRMT R13, RZ, 0x7610, R13 ;  /* 0x00007610ff0d7816 */ /* 0x010fe2000000000d */
[----:B-1----:R-:W-:Y:S02]  /*c280*/  @!P0 IMAD.MOV.U32 R66, RZ, RZ, R86 ;  /* 0x000000ffff428224 */ /* 0x002fe400078e0056 */
[----:B------:R-:W3:Y:S01]  /*c290*/  @!P1 LDG.E.U8 R70, desc[UR18][R10.64] ;  /* 0x000000120a469981 */ /* 0x000ee2000c1e1100 */
[----:B--2---:R-:W-:-:S02]  /*c2a0*/  @!P0 IMAD.MOV.U32 R67, RZ, RZ, R89 ;  /* 0x000000ffff438224 */ /* 0x004fc400078e0059 */
[----:B------:R-:W-:-:S03]  /*c2b0*/  @!P3 IMAD.MOV.U32 R86, RZ, RZ, R90 ;  /* 0x000000ffff56b224 */ /* 0x000fc600078e005a */
[----:B------:R-:W2:Y:S04]  /*c2c0*/  @!P0 LDG.E.U8 R13, desc[UR18][R66.64] ;  /* 0x00000012420d8981 */ /* 0x000ea8000c1e1100 */
[----:B------:R-:W4:Y:S01]  /*c2d0*/  @!P3 LDG.E.U8 R71, desc[UR18][R86.64] ;  /* 0x000000125647b981 */ /* 0x000f22000c1e1100 */
[----:B------:R-:W-:Y:S01]  /*c2e0*/  ISETP.GE.U32.AND P4, PT, R37, 0x7fffff50, PT ;  /* 0x7fffff502500780c */ /* 0x000fe20003f86070 */
[----:B------:R-:W-:Y:S02]  /*c2f0*/  VIADD R37, R91, 0xffffffc7 ;  /* 0xffffffc75b257836 */ /* 0x000fe40000000000 */
[----:B------:R-:W3:Y:S03]  /*c300*/  LDL.LU R66, [R1+0x1808] ;  /* 0x0018080001427983 */ /* 0x000ee60000300800 */
[----:B------:R-:W-:Y:S01]  /*c310*/  ISETP.GE.U32.AND P6, PT, R37, 0x7fffff48, PT ;  /* 0x7fffff482500780c */ /* 0x000fe20003fc6070 */
[----:B------:R-:W3:Y:S01]  /*c320*/  LDL R67, [R1+0xbec] ;  /* 0x000bec0001437983 */ /* 0x000ee20000100800 */
[----:B------:R-:W-:-:S03]  /*c330*/  PRMT R68, RZ, 0x7610, R68 ;  /* 0x00007610ff447816 */ /* 0x000fc60000000044 */
[----:B--2---:R1:W-:Y:S04]  /*c340*/  STL [R1+0x650], R13 ;  /* 0x0006500d01007387 */ /* 0x0043e80000100800 */
[----:B------:R-:W2:Y:S04]  /*c350*/  LDL R89, [R1+0xc2c] ;  /* 0x000c2c0001597983 */ /* 0x000ea80000100800 */
[----:B------:R-:W2:Y:S04]  /*c360*/  LDL R86, [R1+0xc30] ;  /* 0x000c300001567983 */ /* 0x000ea80000100800 */
[----:B-1----:R-:W2:Y:S04]  /*c370*/  LDL R13, [R1+0xbf0] ;  /* 0x000bf000010d7983 */ /* 0x002ea80000100800 */
[----:B------:R-:W2:Y:S04]  /*c380*/  LDL.LU.64 R10, [R1+0x1800] ;  /* 0x00180000010a7983 */ /* 0x000ea80000300a00 */
[----:B------:R-:W2:Y:S04]  /*c390*/  LDL R87, [R1+0xc6c] ;  /* 0x000c6c0001577983 */ /* 0x000ea80000100800 */
[----:B------:R-:W2:Y:S04]  /*c3a0*/  LDL R90, [R1+0xc70] ;  /* 0x000c7000015a7983 */ /* 0x000ea80000100800 */
[----:B---3--:R1:W-:Y:S04]  /*c3b0*/  STL [R1+0x640], R70 ;  /* 0x0006404601007387 */ /* 0x0083e80000100800 */
[----:B----4-:R3:W-:Y:S01]  /*c3c0*/  STL [R1+0x648], R71 ;  /* 0x0006484701007387 */ /* 0x0107e20000100800 */
[----:B-1----:R-:W-:-:S02]  /*c3d0*/  @!P4 IMAD.MOV.U32 R70, RZ, RZ, R82 ;  /* 0x000000ffff46c224 */ /* 0x002fc400078e0052 */
[----:B------:R-:W-:Y:S01]  /*c3e0*/  VIADD R37, R91, 0xffffffbf ;  /* 0xffffffbf5b257836 */ /* 0x000fe20000000000 */
[----:B------:R-:W4:Y:S01]  /*c3f0*/  LDL R82, [R1+0xcb0] ;  /* 0x000cb00001527983 */ /* 0x000f220000100800 */
[----:B---3--:R-:W-:-:S03]  /*c400*/  @!P4 IMAD.MOV.U32 R71, RZ, RZ, R81 ;  /* 0x000000ffff47c224 */ /* 0x008fc600078e0051 */
[----:B------:R-:W-:Y:S01]  /*c410*/  ISETP.GE.U32.AND P5, PT, R37, 0x7fffff40, PT ;  /* 0x7fffff402500780c */ /* 0x000fe20003fa6070 */
[----:B------:R-:W3:Y:S04]  /*c420*/  LDL R81, [R1+0xcac] ;  /* 0x000cac0001517983 */ /* 0x000ee80000100800 */
[----:B------:R1:W3:Y:S02]  /*c430*/  @!P4 LDG.E.U8 R69, desc[UR18][R70.64] ;  /* 0x000000124645c981 */ /* 0x0002e4000c1e1100 */
[----:B-1----:R-:W-:Y:S02]  /*c440*/  @!P6 IMAD.MOV.U32 R70, RZ, RZ, R88 ;  /* 0x000000ffff46e224 */ /* 0x002fe400078e0058 */
[----:B------:R-:W-:Y:S01]  /*c450*/  @!P6 IMAD.MOV.U32 R71, RZ, RZ, R83 ;  /* 0x000000ffff47e224 */ /* 0x000fe200078e0053 */
[----:B------:R-:W3:Y:S04]  /*c460*/  LDL R88, [R1+0xcf0] ;  /* 0x000cf00001587983 */ /* 0x000ee80000100800 */
[----:B------:R-:W3:Y:S01]  /*c470*/  @!P6 LDG.E.U8 R68, desc[UR18][R70.64] ;  /* 0x000000124644e981 */ /* 0x000ee2000c1e1100 */
[----:B------:R-:W-:-:S03]  /*c480*/  VIADD R37, R91, 0xffffffb7 ;  /* 0xffffffb75b257836 */ /* 0x000fc60000000000 */
[----:B------:R-:W4:Y:S02]  /*c490*/  LDL R83, [R1+0xcec] ;  /* 0x000cec0001537983 */ /* 0x000f240000100800 */
[----:B------:R-:W-:Y:S02]  /*c4a0*/  ISETP.GE.U32.AND P0, PT, R37, 0x7fffff38, PT ;  /* 0x7fffff382500780c */ /* 0x000fe40003f06070 */
[----:B------:R-:W4:Y:S01]  /*c4b0*/  LDL.LU.64 R70, [R1+0x17f8] ;  /* 0x0017f80001467983 */ /* 0x000f220000300a00 */
[----:B------:R-:W-:Y:S02]  /*c4c0*/  PRMT R66, RZ, 0x7610, R66 ;  /* 0x00007610ff427816 */ /* 0x000fe40000000042 */
[----:B--2---:R-:W-:Y:S01]  /*c4d0*/  PRMT R11, RZ, 0x7610, R11 ;  /* 0x00007610ff0b7816 */ /* 0x004fe2000000000b */
[----:B---3--:R1:W-:Y:S04]  /*c4e0*/  STL [R1+0x634], R68 ;  /* 0x0006344401007387 */ /* 0x0083e80000100800 */
[----:B------:R2:W-:Y:S01]  /*c4f0*/  STL [R1+0x638], R69 ;  /* 0x0006384501007387 */ /* 0x0005e20000100800 */
[----:B-1----:R-:W-:-:S02]  /*c500*/  @!P5 IMAD.MOV.U32 R68, RZ, RZ, R13 ;  /* 0x000000ffff44d224 */ /* 0x002fc400078e000d */
[----:B--2---:R-:W-:-:S05]  /*c510*/  @!P5 IMAD.MOV.U32 R69, RZ, RZ, R67 ;  /* 0x000000ffff45d224 */ /* 0x004fca00078e0043 */
[----:B------:R1:W2:Y:S02]  /*c520*/  @!P5 LDG.E.U8 R11, desc[UR18][R68.64] ;  /* 0x00000012440bd981 */ /* 0x0002a4000c1e1100 */
[----:B-1----:R-:W-:Y:S02]  /*c530*/  @!P0 IMAD.MOV.U32 R68, RZ, RZ, R86 ;  /* 0x000000ffff448224 */ /* 0x002fe400078e0056 */
[----:B------:R-:W-:-:S05]  /*c540*/  @!P0 IMAD.MOV.U32 R69, RZ, RZ, R89 ;  /* 0x000000ffff458224 */ /* 0x000fca00078e0059 */
[----:B------:R-:W3:Y:S01]  /*c550*/  @!P0 LDG.E.U8 R66, desc[UR18][R68.64] ;  /* 0x0000001244428981 */ /* 0x000ee2000c1e1100 */
[----:B------:R-:W-:-:S05]  /*c560*/  VIADD R37, R91, 0xffffffaf ;  /* 0xffffffaf5b257836 */ /* 0x000fca0000000000 */
[----:B------:R-:W-:Y:S02]  /*c570*/  ISETP.GE.U32.AND P3, PT, R37, 0x7fffff30, PT ;  /* 0x7fffff302500780c */ /* 0x000fe40003f66070 */
[----:B------:R-:W-:-:S11]  /*c580*/  PRMT R80, RZ, 0x7610, R80 ;  /* 0x00007610ff507816 */ /* 0x000fd60000000050 */
[----:B------:R-:W-:Y:S01]  /*c590*/  @!P3 IMAD.MOV.U32 R67, RZ, RZ, R87 ;  /* 0x000000ffff43b224 */ /* 0x000fe200078e0057 */
[----:B--2---:R1:W-:Y:S04]  /*c5a0*/  STL [R1+0x618], R11 ;  /* 0x0006180b01007387 */ /* 0x0043e80000100800 */
[----:B------:R-:W2:Y:S04]  /*c5b0*/  LDL R13, [R1+0xd28] ;  /* 0x000d2800010d7983 */ /* 0x000ea80000100800 */
[----:B------:R-:W2:Y:S04]  /*c5c0*/  LDL R89, [R1+0xd5c] ;  /* 0x000d5c0001597983 */ /* 0x000ea80000100800 */
[----:B-1----:R-:W2:Y:S04]  /*c5d0*/  LDL R11, [R1+0xd24] ;  /* 0x000d2400010b7983 */ /* 0x002ea80000100800 */
[----:B------:R-:W2:Y:S04]  /*c5e0*/  LDL R86, [R1+0xd60] ;  /* 0x000d600001567983 */ /* 0x000ea80000100800 */
[----:B------:R-:W2:Y:S04]  /*c5f0*/  LDL.LU.64 R68, [R1+0x17f0] ;  /* 0x0017f00001447983 */ /* 0x000ea80000300a00 */
[----:B---3--:R1:W-:Y:S02]  /*c600*/  STL [R1+0x614], R66 ;  /* 0x0006144201007387 */ /* 0x0083e40000100800 */
[----:B-1----:R-:W-:-:S05]  /*c610*/  @!P3 IMAD.MOV.U32 R66, RZ, RZ, R90 ;  /* 0x000000ffff42b224 */ /* 0x002fca00078e005a */
[----:B------:R-:W3:Y:S01]  /*c620*/  @!P3 LDG.E.U8 R80, desc[UR18][R66.64] ;  /* 0x000000124250b981 */ /* 0x000ee2000c1e1100 */
[----:B------:R-:W-:-:S05]  /*c630*/  VIADD R37, R91, 0xffffffa7 ;  /* 0xffffffa75b257836 */ /* 0x000fca0000000000 */
[----:B------:R-:W-:Y:S01]  /*c640*/  ISETP.GE.U32.AND P1, PT, R37, 0x7fffff28, PT ;  /* 0x7fffff282500780c */ /* 0x000fe20003f26070 */
[----:B------:R-:W-:Y:S01]  /*c650*/  VIADD R37, R91, 0xffffff9f ;  /* 0xffffff9f5b257836 */ /* 0x000fe20000000000 */
[----:B------:R-:W-:Y:S01]  /*c660*/  PRMT R31, RZ, 0x7610, R31 ;  /* 0x00007610ff1f7816 */ /* 0x000fe2000000001f */
[----:B------:R-:W2:Y:S03]  /*c670*/  LDL.LU.64 R66, [R1+0x17e8] ;  /* 0x0017e80001427983 */ /* 0x000ea60000300a00 */
[----:B------:R-:W-:Y:S01]  /*c680*/  ISETP.GE.U32.AND P4, PT, R37, 0x7fffff20, PT ;  /* 0x7fffff202500780c */ /* 0x000fe20003f86070 */
[----:B------:R-:W2:Y:S01]  /*c690*/  LDL R87, [R1+0xd94] ;  /* 0x000d940001577983 */ /* 0x000ea20000100800 */
[----:B------:R-:W-:-:S03]  /*c6a0*/  PRMT R10, RZ, 0x7610, R10 ;  /* 0x00007610ff0a7816 */ /* 0x000fc6000000000a */
[----:B------:R-:W2:Y:S04]  /*c6b0*/  LDL R90, [R1+0xd98] ;  /* 0x000d9800015a7983 */ /* 0x000ea80000100800 */
[----:B---3--:R4:W-:Y:S02]  /*c6c0*/  STL [R1+0x608], R80 ;  /* 0x0006085001007387 */ /* 0x0089e40000100800 */
[----:B----4-:R-:W-:Y:S02]  /*c6d0*/  @!P1 IMAD.MOV.U32 R80, RZ, RZ, R82 ;  /* 0x000000ffff509224 */ /* 0x010fe400078e0052 */
[----:B------:R-:W-:-:S03]  /*c6e0*/  @!P4 IMAD.MOV.U32 R82, RZ, RZ, R88 ;  /* 0x000000ffff52c224 */ /* 0x000fc600078e0058 */
[----:B------:R-:W3:Y:S04]  /*c6f0*/  @!P1 LDG.E.U8 R31, desc[UR18][R80.64] ;  /* 0x00000012501f9981 */ /* 0x000ee8000c1e1100 */
[----:B------:R-:W4:Y:S04]  /*c700*/  @!P4 LDG.E.U8 R10, desc[UR18][R82.64] ;  /* 0x00000012520ac981 */ /* 0x000f28000c1e1100 */
[----:B------:R-:W4:Y:S01]  /*c710*/  LDL.LU.64 R80, [R1+0x17e0] ;  /* 0x0017e00001507983 */ /* 0x000f220000300a00 */
[----:B------:R-:W-:-:S05]  /*c720*/  VIADD R37, R91, 0xffffff97 ;  /* 0xffffff975b257836 */ /* 0x000fca0000000000 */
[----:B------:R-:W-:Y:S01]  /*c730*/  ISETP.GE.U32.AND P6, PT, R37, 0x7fffff18, PT ;  /* 0x7fffff182500780c */ /* 0x000fe20003fc6070 */
[----:B------:R-:W-:-:S05]  /*c740*/  VIADD R37, R91, 0xffffff8f ;  /* 0xffffff8f5b257836 */ /* 0x000fca0000000000 */
[----:B------:R-:W-:Y:S02]  /*c750*/  ISETP.GE.U32.AND P5, PT, R37, 0x7fffff10, PT ;  /* 0x7fffff102500780c */ /* 0x000fe40003fa6070 */
[----:B------:R-:W-:-:S11]  /*c760*/  PRMT R12, RZ, 0x7610, R12 ;  /* 0x00007610ff0c7816 */ /* 0x000fd6000000000c */
[----:B--2---:R-:W-:Y:S01]  /*c770*/  @!P5 IMAD.MOV.U32 R88, RZ, RZ, R86 ;  /* 0x000000ffff58d224 */ /* 0x004fe200078e0056 */
[----:B---3--:R-:W-:Y:S04]  /*c780*/  STL [R1+0x1530], R31 ;  /* 0x0015301f01007387 */ /* 0x008fe80000100800 */
[----:B------:R-:W2:Y:S04]  /*c790*/  LDL R82, [R1+0x214] ;  /* 0x0002140001527983 */ /* 0x000ea80000100800 */
[----:B------:R-:W2:Y:S01]  /*c7a0*/  LDL R83, [R1+0x218] ;  /* 0x0002180001537983 */ /* 0x000ea20000100800 */
[----:B----4-:R-:W-:-:S03]  /*c7b0*/  PRMT R81, RZ, 0x7610, R81 ;  /* 0x00007610ff517816 */ /* 0x010fc60000000051 */
[----:B------:R1:W-:Y:S04]  /*c7c0*/  STL [R1+0x600], R10 ;  /* 0x0006000a01007387 */ /* 0x0003e80000100800 */
[----:B------:R-:W3:Y:S01]  /*c7d0*/  @!P5 LDG.E.U8 R81, desc[UR18][R88.64] ;  /* 0x000000125851d981 */ /* 0x000ee2000c1e1100 */
[----:B-1----:R-:W-:-:S05]  /*c7e0*/  @!P6 IMAD.MOV.U32 R10, RZ, RZ, R13 ;  /* 0x000000ffff0ae224 */ /* 0x002fca00078e000d */
[----:B------:R-:W4:Y:S01]  /*c7f0*/  @!P6 LDG.E.U8 R12, desc[UR18][R10.64] ;  /* 0x000000120a0ce981 */ /* 0x000f22000c1e1100 */
[----:B------:R-:W-:-:S05]  /*c800*/  VIADD R37, R91, 0xffffff87 ;  /* 0xffffff875b257836 */ /* 0x000fca0000000000 */
[----:B------:R-:W-:Y:S01]  /*c810*/  ISETP.GE.U32.AND P0, PT, R37, 0x7fffff08, PT ;  /* 0x7fffff082500780c */ /* 0x000fe20003f06070 */
[----:B------:R-:W-:Y:S01]  /*c820*/  VIADD R37, R91, 0xfffffffe ;  /* 0xfffffffe5b257836 */ /* 0x000fe20000000000 */
[----:B------:R-:W-:Y:S02]  /*c830*/  PRMT R80, RZ, 0x7610, R80 ;  /* 0x00007610ff507816 */ /* 0x000fe40000000050 */
[----:B------:R-:W-:Y:S01]  /*c840*/  PRMT R67, RZ, 0x7610, R67 ;  /* 0x00007610ff437816 */ /* 0x000fe20000000043 */
[----:B------:R-:W2:Y:S01]  /*c850*/  LDL.LU.64 R10, [R1+0x17d8] ;  /* 0x0017d800010a7983 */ /* 0x000ea20000300a00 */
[----:B------:R-:W-:-:S07]  /*c860*/  ISETP.GE.U32.AND P3, PT, R37, 0x7fffff7f, PT ;  /* 0x7fffff7f2500780c */ /* 0x000fce0003f66070 */
[----:B------:R-:W-:-:S05]  /*c870*/  @!P0 IMAD.MOV.U32 R86, RZ, RZ, R90 ;  /* 0x000000ffff568224 */ /* 0x000fca00078e005a */
[----:B------:R-:W2:Y:S04]  /*c880*/  @!P0 LDG.E.U8 R80, desc[UR18][R86.64] ;  /* 0x0000001256508981 */ /* 0x000ea8000c1e1100 */
[----:B------:R1:W2:Y:S04]  /*c890*/  @!P3 LDG.E.U8 R67, desc[UR18][R14.64] ;  /* 0x000000120e43b981 */ /* 0x0002a8000c1e1100 */
[----:B----4-:R4:W-:Y:S04]  /*c8a0*/  STL [R1+0x5f8], R12 ;  /* 0x0005f80c01007387 */ /* 0x0109e80000100800 */
[----:B------:R-:W2:Y:S04]  /*c8b0*/  LDL R13, [R1+0x258] ;  /* 0x00025800010d7983 */ /* 0x000ea80000100800 */
[----:B----4-:R-:W4:Y:S04]  /*c8c0*/  LDL R12, [R1+0x254] ;  /* 0x00025400010c7983 */ /* 0x010f280000100800 */
[----:B---3--:R3:W-:Y:S04]  /*c8d0*/  STL [R1+0x5e0], R81 ;  /* 0x0005e05101007387 */ /* 0x0087e80000100800 */
[----:B------:R-:W4:Y:S04]  /*c8e0*/  LDL R88, [R1+0xab8] ;  /* 0x000ab80001587983 */ /* 0x000f280000100800 */
[----:B------:R-:W4:Y:S04]  /*c8f0*/  LDL R86, [R1+0xaf4] ;  /* 0x000af40001567983 */ /* 0x000f280000100800 */
[----:B---3--:R-:W3:Y:S04]  /*c900*/  LDL R81, [R1+0xab4] ;  /* 0x000ab40001517983 */ /* 0x008ee80000100800 */
[----:B------:R-:W3:Y:S04]  /*c910*/  LDL R87, [R1+0xaf8] ;  /* 0x000af80001577983 */ /* 0x000ee80000100800 */
[----:B------:R-:W1:Y:S01]  /*c920*/  LDL.LU.64 R14, [R1+0x17d0] ;  /* 0x0017d000010e7983 */ /* 0x000e620000300a00 */
[----:B------:R-:W-:Y:S01]  /*c930*/  VIADD R37, R91, 0xfffffff6 ;  /* 0xfffffff65b257836 */ /* 0x000fe20000000000 */
[----:B--2---:R-:W-:-:S02]  /*c940*/  PRMT R11, RZ, 0x7610, R11 ;  /* 0x00007610ff0b7816 */ /* 0x004fc4000000000b */
[----:B------:R-:W2:Y:S02]  /*c950*/  LDL R89, [R1+0xb34] ;  /* 0x000b340001597983 */ /* 0x000ea40000100800 */
[----:B------:R-:W-:Y:S02]  /*c960*/  ISETP.GE.U32.AND P1, PT, R37, 0x7fffff77, PT ;  /* 0x7fffff772500780c */ /* 0x000fe40003f26070 */
[----:B------:R-:W2:Y:S11]  /*c970*/  LDL R90, [R1+0xb38] ;  /* 0x000b3800015a7983 */ /* 0x000eb60000100800 */
[----:B------:R-:W-:-:S04]  /*c980*/  @!P1 LOP3.LUT R83, R83, R82, RZ, 0x3c, !PT ;  /* 0x0000005253539212 */ /* 0x000fc800078e3cff */
[----:B------:R-:W-:-:S04]  /*c990*/  @!P1 LOP3.LUT R82, R83, R82, RZ, 0x3c, !PT ;  /* 0x0000005253529212 */ /* 0x000fc800078e3cff */
[----:B------:R-:W-:Y:S02]  /*c9a0*/  @!P1 LOP3.LUT R83, R83, R82, RZ, 0x3c, !PT ;  /* 0x0000005253539212 */ /* 0x000fe400078e3cff */
[----:B-1----:R-:W-:-:S06]  /*c9b0*/  PRMT R15, RZ, 0x7610, R15 ;  /* 0x00007610ff0f7816 */ /* 0x002fcc000000000f */
[----:B------:R-:W2:Y:S01]  /*c9c0*/  @!P1 LDG.E.U8 R15, desc[UR18][R82.64] ;  /* 0x00000012520f9981 */ /* 0x000ea2000c1e1100 */
[----:B------:R-:W-:-:S05]  /*c9d0*/  VIADD R37, R91, 0xffffffee ;  /* 0xffffffee5b257836 */ /* 0x000fca0000000000 */
[----:B------:R-:W-:Y:S01]  /*c9e0*/  ISETP.GE.U32.AND P4, PT, R37, 0x7fffff6f, PT ;  /* 0x7fffff6f2500780c */ /* 0x000fe20003f86070 */
[----:B------:R-:W3:-:S12]  /*c9f0*/  LDL R82, [R1+0xb74] ;  /* 0x000b740001527983 */ /* 0x000ed80000100800 */
[----:B----4-:R-:W-:-:S04]  /*ca00*/  @!P4 LOP3.LUT R13, R13, R12, RZ, 0x3c, !PT ;  /* 0x0000000c0d0dc212 */ /* 0x010fc800078e3cff */
[----:B------:R-:W-:-:S04]  /*ca10*/  @!P4 LOP3.LUT R12, R13, R12, RZ, 0x3c, !PT ;  /* 0x0000000c0d0cc212 */ /* 0x000fc800078e3cff */
[----:B------:R-:W-:-:S05]  /*ca20*/  @!P4 LOP3.LUT R13, R13, R12, RZ, 0x3c, !PT ;  /* 0x0000000c0d0dc212 */ /* 0x000fca00078e3cff */
[----:B------:R-:W4:Y:S04]  /*ca30*/  @!P4 LDG.E.U8 R11, desc[UR18][R12.64] ;  /* 0x000000120c0bc981 */ /* 0x000f28000c1e1100 */
[----:B--2---:R1:W-:Y:S04]  /*ca40*/  STL [R1+0x5c8], R15 ;  /* 0x0005c80f01007387 */ /* 0x0043e80000100800 */
[----:B-1----:R-:W2:Y:S04]  /*ca50*/  LDL R15, [R1+0xb78] ;  /* 0x000b7800010f7983 */ /* 0x002ea80000100800 */
[----:B------:R-:W2:Y:S01]  /*ca60*/  LDL.LU.64 R12, [R1+0x17c8] ;  /* 0x0017c800010c7983 */ /* 0x000ea20000300a00 */
[----:B------:R-:W-:-:S03]  /*ca70*/  VIADD R37, R91, 0xffffffe6 ;  /* 0xffffffe65b257836 */ /* 0x000fc60000000000 */
[----:B------:R-:W2:Y:S02]  /*ca80*/  LDL R83, [R1+0xbb4] ;  /* 0x000bb40001537983 */ /* 0x000ea40000100800 */
[----:B------:R-:W-:Y:S01]  /*ca90*/  ISETP.GE.U32.AND P6, PT, R37, 0x7fffff67, PT ;  /* 0x7fffff672500780c */ /* 0x000fe20003fc6070 */
[----:B------:R-:W-:-:S05]  /*caa0*/  VIADD R37, R91, 0xffffffde ;  /* 0xffffffde5b257836 */ /* 0x000fca0000000000 */
[----:B------:R-:W-:Y:S01]  /*cab0*/  ISETP.GE.U32.AND P5, PT, R37, 0x7fffff5f, PT ;  /* 0x7fffff5f2500780c */ /* 0x000fe20003fa6070 */
[----:B----4-:R1:W-:-:S12]  /*cac0*/  STL [R1+0x5c4], R11 ;  /* 0x0005c40b01007387 */ /* 0x0103d80000100800 */
[-C--:B---3--:R-:W-:Y:S01]  /*cad0*/  @!P5 LOP3.LUT R87, R87, R86.reuse, RZ, 0x3c, !PT ;  /* 0x000000565757d212 */ /* 0x088fe200078e3cff */
[----:B-1----:R-:W3:Y:S03]  /*cae0*/  LDL R11, [R1+0xbb8] ;  /* 0x000bb800010b7983 */ /* 0x002ee60000100800 */
[C---:B------:R-:W-:Y:S01]  /*caf0*/  @!P5 LOP3.LUT R86, R87.reuse, R86, RZ, 0x3c, !PT ;  /* 0x000000565756d212 */ /* 0x040fe200078e3cff */
[----:B------:R1:W-:Y:S01]  /*cb00*/  STL [R1+0x5d4], R80 ;  /* 0x0005d45001007387 */ /* 0x0003e20000100800 */
[----:B------:R-:W-:Y:S02]  /*cb10*/  PRMT R66, RZ, 0x7610, R66 ;  /* 0x00007610ff427816 */ /* 0x000fe40000000042 */
[----:B------:R-:W-:-:S05]  /*cb20*/  @!P5 LOP3.LUT R87, R87, R86, RZ, 0x3c, !PT ;  /* 0x000000565757d212 */ /* 0x000fca00078e3cff */
[----:B------:R-:W4:Y:S01]  /*cb30*/  @!P5 LDG.E.U8 R66, desc[UR18][R86.64] ;  /* 0x000000125642d981 */ /* 0x000f22000c1e1100 */
[----:B-1----:R-:W-:Y:S01]  /*cb40*/  @!P6 IMAD.MOV.U32 R80, RZ, RZ, R88 ;  /* 0x000000ffff50e224 */ /* 0x002fe200078e0058 */
[----:B--2---:R-:W-:-:S06]  /*cb50*/  PRMT R13, RZ, 0x7610, R13 ;  /* 0x00007610ff0d7816 */ /* 0x004fcc000000000d */
[----:B------:R-:W2:Y:S04]  /*cb60*/  @!P6 LDG.E.U8 R13, desc[UR18][R80.64] ;  /* 0x00000012500de981 */ /* 0x000ea8000c1e1100 */
[----:B------:R-:W3:Y:S01]  /*cb70*/  LDL.LU R80, [R1+0x17c0] ;  /* 0x0017c00001507983 */ /* 0x000ee20000300800 */
[----:B------:R-:W-:-:S03]  /*cb80*/  VIADD R37, R91, 0xffffffd6 ;  /* 0xffffffd65b257836 */ /* 0x000fc60000000000 */
[----:B------:R-:W4:Y:S02]  /*cb90*/  LDL R88, [R1+0xbf4] ;  /* 0x000bf40001587983 */ /* 0x000f240000100800 */
[----:B------:R-:W-:Y:S02]  /*cba0*/  ISETP.GE.U32.AND P0, PT, R37, 0x7fffff57, PT ;  /* 0x7fffff572500780c */ /* 0x000fe40003f06070 */
[----:B--2---:R1:W-:Y:S04]  /*cbb0*/  STL [R1+0x5b8], R13 ;  /* 0x0005b80d01007387 */ /* 0x0043e80000100800 */
[----:B-1----:R-:W2:Y:S01]  /*cbc0*/  LDL R13, [R1+0xbf8] ;  /* 0x000bf800010d7983 */ /* 0x002ea20000100800 */
[----:B---3--:R-:W-:-:S03]  /*cbd0*/  PRMT R80, RZ, 0x7610, R80 ;  /* 0x00007610ff507816 */ /* 0x008fc60000000050 */
[----:B------:R1:W-:Y:S04]  /*cbe0*/  STL [R1+0x5d8], R67 ;  /* 0x0005d84301007387 */ /* 0x0003e80000100800 */
[----:B------:R-:W3:Y:S04]  /*cbf0*/  LDL R86, [R1+0xc34] ;  /* 0x000c340001567983 */ /* 0x000ee80000100800 */
[----:B------:R-:W3:Y:S01]  /*cc00*/  LDL R87, [R1+0xc38] ;  /* 0x000c380001577983 */ /* 0x000ee20000100800 */
[----:B-1----:R-:W-:-:S03]  /*cc10*/  @!P0 IMAD.MOV.U32 R67, RZ, RZ, R89 ;  /* 0x000000ffff438224 */ /* 0x002fc600078e0059 */
[----:B----4-:R1:W-:Y:S02]  /*cc20*/  STL [R1+0x5a0], R66 ;  /* 0x0005a04201007387 */ /* 0x0103e40000100800 */
[----:B-1----:R-:W-:-:S05]  /*cc30*/  @!P0 IMAD.MOV.U32 R66, RZ, RZ, R90 ;  /* 0x000000ffff428224 */ /* 0x002fca00078e005a */
[----:B------:R-:W4:Y:S01]  /*cc40*/  @!P0 LDG.E.U8 R80, desc[UR18][R66.64] ;  /* 0x0000001242508981 */ /* 0x000f22000c1e1100 */
[----:B------:R-:W-:-:S05]  /*cc50*/  VIADD R37, R91, 0xffffffce ;  /* 0xffffffce5b257836 */ /* 0x000fca0000000000 */
[----:B------:R-:W-:Y:S02]  /*cc60*/  ISETP.GE.U32.AND P3, PT, R37, 0x7fffff4f, PT ;  /* 0x7fffff4f2500780c */ /* 0x000fe40003f66070 */
[----:B------:R-:W-:Y:S01]  /*cc70*/  PRMT R14, RZ, 0x7610, R14 ;  /* 0x00007610ff0e7816 */ /* 0x000fe2000000000e */
[----:B------:R-:W2:Y:S04]  /*cc80*/  LDL.LU.64 R66, [R1+0x17b8] ;  /* 0x0017b80001427983 */ /* 0x000ea80000300a00 */
[----:B------:R-:W2:Y:S04]  /*cc90*/  LDL R89, [R1+0xc74] ;  /* 0x000c740001597983 */ /* 0x000ea80000100800 */
[----:B------:R-:W2:Y:S02]  /*cca0*/  LDL R90, [R1+0xc78] ;  /* 0x000c7800015a7983 */ /* 0x000ea40000100800 */
[----:B------:R-:W-:-:S02]  /*ccb0*/  @!P3 IMAD.MOV.U32 R81, RZ, RZ, R82 ;  /* 0x000000ffff51b224 */ /* 0x000fc400078e0052 */
[----:B----4-:R1:W-:Y:S02]  /*ccc0*/  STL [R1+0x598], R80 ;  /* 0x0005985001007387 */ /* 0x0103e40000100800 */
[----:B-1----:R-:W-:-:S05]  /*ccd0*/  @!P3 IMAD.MOV.U32 R80, RZ, RZ, R15 ;  /* 0x000000ffff50b224 */ /* 0x002fca00078e000f */
[----:B------:R-:W4:Y:S01]  /*cce0*/  @!P3 LDG.E.U8 R14, desc[UR18][R80.64] ;  /* 0x00000012500eb981 */ /* 0x000f22000c1e1100 */
[----:B------:R-:W-:-:S05]  /*ccf0*/  VIADD R37, R91, 0xffffffc6 ;  /* 0xffffffc65b257836 */ /* 0x000fca0000000000 */
[----:B------:R-:W-:Y:S02]  /*cd00*/  ISETP.GE.U32.AND P1, PT, R37, 0x7fffff47, PT ;  /* 0x7fffff472500780c */ /* 0x000fe40003f26070 */
[----:B------:R-:W-:Y:S01]  /*cd10*/  PRMT R10, RZ, 0x7610, R10 ;  /* 0x00007610ff0a7816 */ /* 0x000fe2000000000a */
[----:B------:R-:W2:Y:S10]  /*cd20*/  LDL.LU.64 R80, [R1+0x17b0] ;  /* 0x0017b00001507983 */ /* 0x000eb40000300a00 */
[----:B------:R-:W-:-:S05]  /*cd30*/  @!P1 IMAD.MOV.U32 R82, RZ, RZ, R11 ;  /* 0x000000ffff529224 */ /* 0x000fca00078e000b */
[----:B------:R-:W2:Y:S01]  /*cd40*/  @!P1 LDG.E.U8 R10, desc[UR18][R82.64] ;  /* 0x00000012520a9981 */ /* 0x000ea2000c1e1100 */
[----:B------:R-:W-:-:S05]  /*cd50*/  VIADD R37, R91, 0xffffffbe ;  /* 0xffffffbe5b257836 */ /* 0x000fca0000000000 */
[----:B------:R-:W-:Y:S01]  /*cd60*/  ISETP.GE.U32.AND P4, PT, R37, 0x7fffff3f, PT ;  /* 0x7fffff3f2500780c */ /* 0x000fe20003f86070 */
[----:B----4-:R1:W-:Y:S04]  /*cd70*/  STL [R1+0x590], R14 ;  /* 0x0005900e01007387 */ /* 0x0103e80000100800 */
[----:B------:R-:W4:Y:S04]  /*cd80*/  LDL R15, [R1+0xcb8] ;  /* 0x000cb800010f7983 */ /* 0x000f280000100800 */
[----:B-1----:R-:W4:Y:S01]  /*cd90*/  LDL R14, [R1+0xcb4] ;  /* 0x000cb400010e7983 */ /* 0x002f220000100800 */
[----:B------:R-:W-:-:S05]  /*cda0*/  VIADD R37, R91, 0xffffffb6 ;  /* 0xffffffb65b257836 */ /* 0x000fca0000000000 */
[----:B------:R-:W-:Y:S01]  /*cdb0*/  ISETP.GE.U32.AND P6, PT, R37, 0x7fffff37, PT ;  /* 0x7fffff372500780c */ /* 0x000fe20003fc6070 */
[----:B------:R-:W-:-:S05]  /*cdc0*/  VIADD R37, R91, 0xffffffae ;  /* 0xffffffae5b257836 */ /* 0x000fca0000000000 */
[----:B------:R-:W-:Y:S01]  /*cdd0*/  ISETP.GE.U32.AND P5, PT, R37, 0x7fffff2f, PT ;  /* 0x7fffff2f2500780c */ /* 0x000fe20003fa6070 */
[----:B------:R-:W-:-:S05]  /*cde0*/  VIADD R37, R91, 0xffffffa6 ;  /* 0xffffffa65b257836 */ /* 0x000fca0000000000 */
[----:B------:R-:W-:Y:S01]  /*cdf0*/  ISETP.GE.U32.AND P0, PT, R37, 0x7fffff27, PT ;  /* 0x7fffff272500780c */ /* 0x000fe20003f06070 */
[----:B--2---:R1:W-:Y:S01]  /*ce00*/  STL [R1+0x588], R10 ;  /* 0x0005880a01007387 */ /* 0x0043e20000100800 */
[----:B------:R-:W-:Y:S01]  /*ce10*/  PRMT R12, RZ, 0x7610, R12 ;  /* 0x00007610ff0c7816 */ /* 0x000fe2000000000c */
[----:B------:R-:W-:Y:S02]  /*ce20*/  @!P4 IMAD.MOV.U32 R82, RZ, RZ, R13 ;  /* 0x000000ffff52c224 */ /* 0x000fe400078e000d */
[----:B------:R-:W-:Y:S01]  /*ce30*/  @!P4 IMAD.MOV.U32 R83, RZ, RZ, R88 ;  /* 0x000000ffff53c224 */ /* 0x000fe200078e0058 */
[----:B------:R-:W2:Y:S01]  /*ce40*/  LDL R11, [R1+0xcf8] ;  /* 0x000cf800010b7983 */ /* 0x000ea20000100800 */
[----:B------:R-:W-:-:S03]  /*ce50*/  PRMT R34, RZ, 0x7610, R34 ;  /* 0x00007610ff227816 */ /* 0x000fc60000000022 */
[----:B------:R-:W2:Y:S04]  /*ce60*/  @!P4 LDG.E.U8 R12, desc[UR18][R82.64] ;  /* 0x00000012520cc981 */ /* 0x000ea8000c1e1100 */
[----:B-1----:R-:W2:Y:S04]  /*ce70*/  LDL R10, [R1+0xcf4] ;  /* 0x000cf400010a7983 */ /* 0x002ea80000100800 */
[----:B------:R-:W2:Y:S01]  /*ce80*/  LDL.LU.64 R82, [R1+0x17a8] ;  /* 0x0017a80001527983 */ /* 0x000ea20000300a00 */
[----:B----4-:R-:W-:-:S04]  /*ce90*/  @!P0 LOP3.LUT R15, R15, R14, RZ, 0x3c, !PT ;  /* 0x0000000e0f0f8212 */ /* 0x010fc800078e3cff */
[----:B------:R-:W-:-:S04]  /*cea0*/  @!P0 LOP3.LUT R14, R15, R14, RZ, 0x3c, !PT ;  /* 0x0000000e0f0e8212 */ /* 0x000fc800078e3cff */
[----:B------:R-:W-:-:S05]  /*ceb0*/  @!P0 LOP3.LUT R15, R15, R14, RZ, 0x3c, !PT ;  /* 0x0000000e0f0f8212 */ /* 0x000fca00078e3cff */
[----:B------:R-:W4:Y:S01]  /*cec0*/  @!P0 LDG.E.U8 R34, desc[UR18][R14.64] ;  /* 0x000000120e228981 */ /* 0x000f22000c1e1100 */
[----:B------:R-:W-:-:S05]  /*ced0*/  VIADD R37, R91, 0xffffff9e ;  /* 0xffffff9e5b257836 */ /* 0x000fca0000000000 */
[----:B------:R-:W-:Y:S02]  /*cee0*/  ISETP.GE.U32.AND P3, PT, R37, 0x7fffff1f, PT ;  /* 0x7fffff1f2500780c */ /* 0x000fe40003f66070 */
[----:B---3--:R-:W-:-:S04]  /*cef0*/  @!P6 LOP3.LUT R87, R87, R86, RZ, 0x3c, !PT ;  /* 0x000000565757e212 */ /* 0x008fc800078e3cff */
[----:B------:R-:W-:Y:S01]  /*cf00*/  @!P6 LOP3.LUT R86, R87, R86, RZ, 0x3c, !PT ;  /* 0x000000565756e212 */ /* 0x000fe200078e3cff */
[----:B------:R-:W-:Y:S01]  /*cf10*/  @!P5 IMAD.MOV.U32 R88, RZ, RZ, R90 ;  /* 0x000000ffff58d224 */ /* 0x000fe200078e005a */
[----:B------:R-:W-:-:S05]  /*cf20*/  PRMT R81, RZ, 0x7610, R81 ;  /* 0x00007610ff517816 */ /* 0x000fca0000000051 */
[----:B--2---:R-:W-:Y:S01]  /*cf30*/  @!P3 LOP3.LUT R11, R11, R10, RZ, 0x3c, !PT ;  /* 0x0000000a0b0bb212 */ /* 0x004fe200078e3cff */
[----:B------:R1:W-:Y:S01]  /*cf40*/  STL [R1+0x584], R12 ;  /* 0x0005840c01007387 */ /* 0x0003e20000100800 */
[----:B------:R-:W-:Y:S02]  /*cf50*/  @!P6 LOP3.LUT R87, R87, R86, RZ, 0x3c, !PT ;  /* 0x000000565757e212 */ /* 0x000fe400078e3cff */
[C---:B------:R-:W-:Y:S01]  /*cf60*/  @!P3 LOP3.LUT R10, R11.reuse, R10, RZ, 0x3c, !PT ;  /* 0x0000000a0b0ab212 */ /* 0x040fe200078e3cff */
[----:B------:R-:W2:Y:S01]  /*cf70*/  LDL R13, [R1+0xd30] ;  /* 0x000d3000010d7983 */ /* 0x000ea20000100800 */
[----:B------:R-:W-:Y:S02]  /*cf80*/  PRMT R83, RZ, 0x7610, R83 ;  /* 0x00007610ff537816 */ /* 0x000fe40000000053 */
[----:B------:R-:W-:Y:S01]  /*cf90*/  PRMT R80, RZ, 0x7610, R80 ;  /* 0x00007610ff507816 */ /* 0x000fe20000000050 */
[----:B------:R3:W2:Y:S01]  /*cfa0*/  @!P5 LDG.E.U8 R81, desc[UR18][R88.64] ;  /* 0x000000125851d981 */ /* 0x0006a2000c1e1100 */
[----:B------:R-:W-:-:S03]  /*cfb0*/  @!P3 LOP3.LUT R11, R11, R10, RZ, 0x3c, !PT ;  /* 0x0000000a0b0bb212 */ /* 0x000fc600078e3cff */
[----:B-1----:R-:W2:Y:S04]  /*cfc0*/  LDL R12, [R1+0xd2c] ;  /* 0x000d2c00010c7983 */ /* 0x002ea80000100800 */
[----:B------:R-:W3:Y:S04]  /*cfd0*/  @!P6 LDG.E.U8 R83, desc[UR18][R86.64] ;  /* 0x000000125653e981 */ /* 0x000ee8000c1e1100 */
[----:B------:R-:W3:Y:S04]  /*cfe0*/  LDL R89, [R1+0xd9c] ;  /* 0x000d9c0001597983 */ /* 0x000ee80000100800 */
[----:B------:R-:W3:Y:S04]  /*cff0*/  LDL R90, [R1+0xda0] ;  /* 0x000da000015a7983 */ /* 0x000ee80000100800 */
[----:B------:R-:W3:Y:S04]  /*d000*/  LDL R86, [R1+0xd64] ;  /* 0x000d640001567983 */ /* 0x000ee80000100800 */
[----:B------:R-:W3:Y:S04]  /*d010*/  LDL R87, [R1+0xd68] ;  /* 0x000d680001577983 */ /* 0x000ee80000100800 */
[----:B------:R-:W3:Y:S04]  /*d020*/  LDL R14, [R1+0x1dc] ;  /* 0x0001dc00010e7983 */ /* 0x000ee80000100800 */
[----:B------:R-:W3:Y:S04]  /*d030*/  LDL R15, [R1+0x1e0] ;  /* 0x0001e000010f7983 */ /* 0x000ee80000100800 */
[----:B------:R-:W3:Y:S04]  /*d040*/  @!P3 LDG.E.U8 R80, desc[UR18][R10.64] ;  /* 0x000000120a50b981 */ /* 0x000ee8000c1e1100 */
[----:B----4-:R1:W-:Y:S04]  /*d050*/  STL [R1+0x1534], R34 ;  /* 0x0015342201007387 */ /* 0x0103e80000100800 */
[----:B------:R-:W4:Y:S01]  /*d060*/  LDL.LU.64 R10, [R1+0x17a0] ;  /* 0x0017a000010a7983 */ /* 0x000f220000300a00 */
[----:B------:R-:W-:-:S05]  /*d070*/  VIADD R37, R91, 0xffffff96 ;  /* 0xffffff965b257836 */ /* 0x000fca0000000000 */
[----:B------:R-:W-:Y:S01]  /*d080*/  ISETP.GE.U32.AND P1, PT, R37, 0x7fffff17, PT ;  /* 0x7fffff172500780c */ /* 0x000fe20003f26070 */
[----:B------:R-:W-:Y:S01]  /*d090*/  VIADD R37, R91, 0xffffff8e ;  /* 0xffffff8e5b257836 */ /* 0x000fe20000000000 */
[----:B------:R-:W-:Y:S01]  /*d0a0*/  PRMT R67, RZ, 0x7610, R67 ;  /* 0x00007610ff437816 */ /* 0x000fe20000000043 */
[----:B-1----:R-:W1:Y:S03]  /*d0b0*/  LDC R34, c[0x0][0x3a0] ;  /* 0x0000e800ff227b82 */ /* 0x002e660000000800 */
[----:B------:R-:W-:Y:S01]  /*d0c0*/  ISETP.GE.U32.AND P4, PT, R37, 0x7fffff0f, PT ;  /* 0x7fffff0f2500780c */ /* 0x000fe20003f86070 */
[----:B------:R-:W-:-:S05]  /*d0d0*/  VIADD R37, R91, 0xffffff86 ;  /* 0xffffff865b257836 */ /* 0x000fca0000000000 */
[----:B------:R-:W-:Y:S01]  /*d0e0*/  ISETP.GE.U32.AND P6, PT, R37, 0x7fffff07, PT ;  /* 0x7fffff072500780c */ /* 0x000fe20003fc6070 */
[----:B------:R-:W-:Y:S01]  /*d0f0*/  VIADD R37, R91, 0xfffffffd ;  /* 0xfffffffd5b257836 */ /* 0x000fe20000000000 */
[----:B--2---:R-:W-:-:S04]  /*d100*/  @!P1 LOP3.LUT R13, R13, R12, RZ, 0x3c, !PT ;  /* 0x0000000c0d0d9212 */ /* 0x004fc800078e3cff */
[----:B------:R-:W-:Y:S02]  /*d110*/  @!P1 LOP3.LUT R12, R13, R12, RZ, 0x3c, !PT ;  /* 0x0000000c0d0c9212 */ /* 0x000fe400078e3cff */
[----:B------:R-:W-:Y:S02]  /*d120*/  ISETP.GE.U32.AND P5, PT, R37, 0x7fffff7e, PT ;  /* 0x7fffff7e2500780c */ /* 0x000fe40003fa6070 */
[----:B------:R-:W-:Y:S01]  /*d130*/  @!P1 LOP3.LUT R13, R13, R12, RZ, 0x3c, !PT ;  /* 0x0000000c0d0d9212 */ /* 0x000fe200078e3cff */
[----:B------:R-:W-:Y:S01]  /*d140*/  VIADD R37, R91, 0xfffffff5 ;  /* 0xfffffff55b257836 */ /* 0x000fe20000000000 */
[----:B---3--:R2:W-:Y:S04]  /*d150*/  STL [R1+0x558], R80 ;  /* 0x0005585001007387 */ /* 0x0085e80000100800 */
[----:B------:R-:W3:Y:S04]  /*d160*/  LDL R91, [R1+0x220] ;  /* 0x00022000015b7983 */ /* 0x000ee80000100800 */
[----:B--2---:R-:W2:Y:S04]  /*d170*/  LDL R80, [R1+0x21c] ;  /* 0x00021c0001507983 */ /* 0x004ea80000100800 */
[----:B------:R-:W-:Y:S01]  /*d180*/  STL [R1+0x578], R83 ;  /* 0x0005785301007387 */ /* 0x000fe20000100800 */
[----:B----4-:R-:W-:-:S06]  /*d190*/  PRMT R11, RZ, 0x7610, R11 ;  /* 0x00007610ff0b7816 */ /* 0x010fcc000000000b */
[----:B------:R4:W2:Y:S04]  /*d1a0*/  @!P1 LDG.E.U8 R11, desc[UR18][R12.64] ;  /* 0x000000120c0b9981 */ /* 0x0008a8000c1e1100 */
[----:B------:R-:W4:Y:S01]  /*d1b0*/  LDL.LU.64 R12, [R1+0x1798] ;  /* 0x00179800010c7983 */ /* 0x000f220000300a00 */
[----:B------:R-:W-:Y:S01]  /*d1c0*/  @!P6 IMAD.MOV.U32 R88, RZ, RZ, R90 ;  /* 0x000000ffff58e224 */ /* 0x000fe200078e005a */
[----:B------:R-:W-:Y:S02]  /*d1d0*/  @!P4 LOP3.LUT R87, R87, R86, RZ, 0x3c, !PT ;  /* 0x000000565757c212 */ /* 0x000fe400078e3cff */
[----:B------:R-:W-:Y:S02]  /*d1e0*/  @!P5 LOP3.LUT R15, R15, R14, RZ, 0x3c, !PT ;  /* 0x0000000e0f0fd212 */ /* 0x000fe400078e3cff */
[----:B------:R-:W-:-:S02]  /*d1f0*/  @!P4 LOP3.LUT R86, R87, R86, RZ, 0x3c, !PT ;  /* 0x000000565756c212 */ /* 0x000fc400078e3cff */
[----:B----4-:R-:W-:-:S06]  /*d200*/  PRMT R13, RZ, 0x7610, R13 ;  /* 0x00007610ff0d7816 */ /* 0x010fcc000000000d */
[----:B------:R-:W4:Y:S01]  /*d210*/  @!P6 LDG.E.U8 R13, desc[UR18][R88.64] ;  /* 0x00000012580de981 */ /* 0x000f22000c1e1100 */
[----:B------:R-:W-:Y:S02]  /*d220*/  @!P4 LOP3.LUT R87, R87, R86, RZ, 0x3c, !PT ;  /* 0x000000565757c212 */ /* 0x000fe400078e3cff */
[C---:B------:R-:W-:Y:S01]  /*d230*/  @!P5 LOP3.LUT R14, R15.reuse, R14, RZ, 0x3c, !PT ;  /* 0x0000000e0f0ed212 */ /* 0x040fe200078e3cff */
[----:B------:R0:W-:Y:S01]  /*d240*/  STL [R1+0x574], R81 ;  /* 0x0005745101007387 */ /* 0x0001e20000100800 */
[----:B------:R-:W-:Y:S02]  /*d250*/  PRMT R66, RZ, 0x7610, R66 ;  /* 0x00007610ff427816 */ /* 0x000fe40000000042 */
[----:B------:R-:W-:Y:S01]  /*d260*/  @!P5 LOP3.LUT R15, R15, R14, RZ, 0x3c, !PT ;  /* 0x0000000e0f0fd212 */ /* 0x000fe200078e3cff */
[----:B------:R-:W3:Y:S04]  /*d270*/  @!P4 LDG.E.U8 R67, desc[UR18][R86.64] ;  /* 0x000000125643c981 */ /* 0x000ee8000c1e1100 */
[----:B------:R-:W3:Y:S04]  /*d280*/  @!P5 LDG.E.U8 R66, desc[UR18][R14.64] ;  /* 0x000000120e42d981 */ /* 0x000ee8000c1e1100 */
[----:B0-----:R-:W3:Y:S04]  /*d290*/  LDL R81, [R1+0x25c] ;  /* 0x00025c0001517983 */ /* 0x001ee80000100800 */
[----:B--2---:R0:W-:Y:S04]  /*d2a0*/  STL [R1+0x550], R11 ;  /* 0x0005500b01007387 */ /* 0x0041e80000100800 */
[----:B------:R-:W2:Y:S04]  /*d2b0*/  LDL R86, [R1+0xabc] ;  /* 0x000abc0001567983 */ /* 0x000ea80000100800 */
[----:B------:R-:W2:Y:S04]  /*d2c0*/  LDL R87, [R1+0xac0] ;  /* 0x000ac00001577983 */ /* 0x000ea80000100800 */
[----:B0-----:R-:W2:Y:S04]  /*d2d0*/  LDL R11, [R1+0x260] ;  /* 0x00026000010b7983 */ /* 0x001ea80000100800 */
[----:B------:R-:W2:Y:S04]  /*d2e0*/  LDL.LU R88, [R1+0x1790] ;  /* 0x0017900001587983 */ /* 0x000ea80000300800 */
[----:B------:R-:W2:Y:S04]  /*d2f0*/  LDL R83, [R1+0xafc] ;  /* 0x000afc0001537983 */ /* 0x000ea80000100800 */
[----:B----4-:R0:W-:Y:S04]  /*d300*/  STL [R1+0x538], R13 ;  /* 0x0005380d01007387 */ /* 0x0101e80000100800 */
[----:B0-----:R-:W4:Y:S04]  /*d310*/  LDL R13, [R1+0xb00] ;  /* 0x000b0000010d7983 */ /* 0x001f280000100800 */
[----:B------:R-:W4:Y:S01]  /*d320*/  LDL.LU.64 R14, [R1+0x1788] ;  /* 0x00178800010e7983 */ /* 0x000f220000300a00 */
[----:B------:R-:W-:Y:S01]  /*d330*/  ISETP.GE.U32.AND P0, PT, R37, 0x7fffff76, PT ;  /* 0x7fffff762500780c */ /* 0x000fe20003f06070 */
[----:B-1----:R-:W-:-:S02]  /*d340*/  VIADD R37, R34, 0xffffffed ;  /* 0xffffffed22257836 */ /* 0x002fc40000000000 */
[----:B------:R-:W4:Y:S03]  /*d350*/  LDL R89, [R1+0xb3c] ;  /* 0x000b3c0001597983 */ /* 0x000f260000100800 */
[----:B------:R-:W-:Y:S01]  /*d360*/  ISETP.GE.U32.AND P3, PT, R37, 0x7fffff6e, PT ;  /* 0x7fffff6e2500780c */ /* 0x000fe20003f66070 */
[----:B------:R-:W-:Y:S01]  /*d370*/  VIADD R37, R34, 0xffffffe5 ;  /* 0xffffffe522257836 */ /* 0x000fe20000000000 */
[----:B------:R-:W4:Y:S04]  /*d380*/  LDL R90, [R1+0xb40] ;  /* 0x000b4000015a7983 */ /* 0x000f280000100800 */
[----:B------:R-:W-:Y:S01]  /*d390*/  ISETP.GE.U32.AND P1, PT, R37, 0x7fffff66, PT ;  /* 0x7fffff662500780c */ /* 0x000fe20003f26070 */
[----:B---3--:R0:W-:Y:S01]  /*d3a0*/  STL [R1+0x540], R66 ;  /* 0x0005404201007387 */ /* 0x0081e20000100800 */
[----:B------:R-:W-:-:S03]  /*d3b0*/  PRMT R10, RZ, 0x7610, R10 ;  /* 0x00007610ff0a7816 */ /* 0x000fc6000000000a */
[----:B------:R1:W-:Y:S01]  /*d3c0*/  STL [R1+0x548], R67 ;  /* 0x0005484301007387 */ /* 0x0003e20000100800 */
[----:B------:R-:W-:-:S07]  /*d3d0*/  PRMT R82, RZ, 0x7610, R82 ;  /* 0x00007610ff527816 */ /* 0x000fce0000000052 */
[-C--:B--2---:R-:W-:Y:S01]  /*d3e0*/  @!P1 LOP3.LUT R87, R87, R86.reuse, RZ, 0x3c, !PT ;  /* 0x0000005657579212 */ /* 0x084fe200078e3cff */
[----:B0-----:R-:W-:Y:S02]  /*d3f0*/  @!P0 IMAD.MOV.U32 R66, RZ, RZ, R91 ;  /* 0x000000ffff428224 */ /* 0x001fe400078e005b */
[----:B-1----:R-:W-:Y:S01]  /*d400*/  @!P0 IMAD.MOV.U32 R67, RZ, RZ, R80 ;  /* 0x000000ffff438224 */ /* 0x002fe200078e0050 */
[----:B------:R-:W-:Y:S01]  /*d410*/  @!P1 LOP3.LUT R86, R87, R86, RZ, 0x3c, !PT ;  /* 0x0000005657569212 */ /* 0x000fe200078e3cff */
[----:B------:R-:W-:-:S03]  /*d420*/  @!P3 IMAD.MOV.U32 R80, RZ, RZ, R11 ;  /* 0x000000ffff50b224 */ /* 0x000fc600078e000b */
[----:B------:R-:W-:Y:S02]  /*d430*/  @!P1 LOP3.LUT R87, R87, R86, RZ, 0x3c, !PT ;  /* 0x0000005657579212 */ /* 0x000fe400078e3cff */
[----:B------:R-:W2:Y:S04]  /*d440*/  @!P3 LDG.E.U8 R10, desc[UR18][R80.64] ;  /* 0x00000012500ab981 */ /* 0x000ea8000c1e1100 */
[----:B------:R-:W3:Y:S01]  /*d450*/  @!P1 LDG.E.U8 R82, desc[UR18][R86.64] ;  /* 0x0000001256529981 */ /* 0x000ee2000c1e1100 */
[----:B----4-:R-:W-:-:S06]  /*d460*/  PRMT R15, RZ, 0x7610, R15 ;  /* 0x00007610ff0f7816 */ /* 0x010fcc000000000f */
[----:B------:R-:W4:Y:S01]  /*d470*/  @!P0 LDG.E.U8 R15, desc[UR18][R66.64] ;  /* 0x00000012420f8981 */ /* 0x000f22000c1e1100 */
[----:B------:R-:W-:-:S05]  /*d480*/  VIADD R37, R34, 0xffffffdd ;  /* 0xffffffdd22257836 */ /* 0x000fca0000000000 */
[----:B------:R-:W-:Y:S01]  /*d490*/  ISETP.GE.U32.AND P4, PT, R37, 0x7fffff5e, PT ;  /* 0x7fffff5e2500780c */ /* 0x000fe20003f86070 */
[----:B------:R-:W-:Y:S01]  /*d4a0*/  VIADD R37, R34, 0xffffffd5 ;  /* 0xffffffd522257836 */ /* 0x000fe20000000000 */
[----:B------:R-:W2:Y:S04]  /*d4b0*/  LDL.LU.64 R66, [R1+0x1780] ;  /* 0x0017800001427983 */ /* 0x000ea80000300a00 */
[----:B------:R-:W-:Y:S01]  /*d4c0*/  ISETP.GE.U32.AND P6, PT, R37, 0x7fffff56, PT ;  /* 0x7fffff562500780c */ /* 0x000fe20003fc6070 */
[----:B------:R-:W2:Y:S01]  /*d4d0*/  LDL R91, [R1+0xb7c] ;  /* 0x000b7c00015b7983 */ /* 0x000ea20000100800 */
[----:B------:R-:W-:Y:S02]  /*d4e0*/  PRMT R12, RZ, 0x7610, R12 ;  /* 0x00007610ff0c7816 */ /* 0x000fe4000000000c */
[----:B------:R-:W-:Y:S01]  /*d4f0*/  PRMT R88, RZ, 0x7610, R88 ;  /* 0x00007610ff587816 */ /* 0x000fe20000000058 */
[----:B----4-:R0:W-:Y:S04]  /*d500*/  STL [R1+0x534], R15 ;  /* 0x0005340f01007387 */ /* 0x0101e80000100800 */
[----:B0-----:R-:W4:Y:S04]  /*d510*/  LDL R15, [R1+0xb80] ;  /* 0x000b8000010f7983 */ /* 0x001f280000100800 */
[----:B------:R-:W4:Y:S04]  /*d520*/  LDL.LU.64 R80, [R1+0x1778] ;  /* 0x0017780001507983 */ /* 0x000f280000300a00 */
[----:B--2---:R0:W-:Y:S04]  /*d530*/  STL [R1+0x518], R10 ;  /* 0x0005180a01007387 */ /* 0x0041e80000100800 */
[----:B------:R-:W2:Y:S04]  /*d540*/  LDL R11, [R1+0xbc0] ;  /* 0x000bc000010b7983 */ /* 0x000ea80000100800 */
[----:B------:R-:W2:Y:S04]  /*d550*/  LDL R86, [R1+0xbfc] ;  /* 0x000bfc0001567983 */ /* 0x000ea80000100800 */
[----:B0-----:R-:W2:Y:S04]  /*d560*/  LDL R10, [R1+0xbbc] ;  /* 0x000bbc00010a7983 */ /* 0x001ea80000100800 */
[----:B------:R-:W2:Y:S04]  /*d570*/  LDL R87, [R1+0xc00] ;  /* 0x000c000001577983 */ /* 0x000ea80000100800 */
[----:B---3--:R0:W-:Y:S02]  /*d580*/  STL [R1+0x510], R82 ;  /* 0x0005105201007387 */ /* 0x0081e40000100800 */
[----:B0-----:R-:W-:-:S05]  /*d590*/  @!P4 IMAD.MOV.U32 R82, RZ, RZ, R13 ;  /* 0x000000ffff52c224 */ /* 0x001fca00078e000d */
[----:B------:R0:W3:Y:S02]  /*d5a0*/  @!P4 LDG.E.U8 R12, desc[UR18][R82.64] ;  /* 0x00000012520cc981 */ /* 0x0000e4000c1e1100 */
[----:B0-----:R-:W-:Y:S02]  /*d5b0*/  @!P6 IMAD.MOV.U32 R82, RZ, RZ, R90 ;  /* 0x000000ffff52e224 */ /* 0x001fe400078e005a */
[----:B------:R-:W-:-:S05]  /*d5c0*/  @!P6 IMAD.MOV.U32 R83, RZ, RZ, R89 ;  /* 0x000000ffff53e224 */ /* 0x000fca00078e0059 */
[----:B------:R-:W2:Y:S01]  /*d5d0*/  @!P6 LDG.E.U8 R88, desc[UR18][R82.64] ;  /* 0x000000125258e981 */ /* 0x000ea2000c1e1100 */
[----:B------:R-:W-:-:S05]  /*d5e0*/  VIADD R37, R34, 0xffffffcd ;  /* 0xffffffcd22257836 */ /* 0x000fca0000000000 */
[----:B------:R-:W-:Y:S02]  /*d5f0*/  ISETP.GE.U32.AND P5, PT, R37, 0x7fffff4e, PT ;  /* 0x7fffff4e2500780c */ /* 0x000fe40003fa6070 */
[----:B------:R-:W-:-:S11]  /*d600*/  PRMT R14, RZ, 0x7610, R14 ;  /* 0x00007610ff0e7816 */ /* 0x000fd6000000000e */
[----:B----4-:R-:W-:-:S05]  /*d610*/  @!P5 IMAD.MOV.U32 R90, RZ, RZ, R15 ;  /* 0x000000ffff5ad224 */ /* 0x010fca00078e000f */
[----:B------:R0:W4:Y:S04]  /*d620*/  @!P5 LDG.E.U8 R14, desc[UR18][R90.64] ;  /* 0x000000125a0ed981 */ /* 0x000128000c1e1100 */
[----:B---3--:R1:W-:Y:S04]  /*d630*/  STL [R1+0x508], R12 ;  /* 0x0005080c01007387 */ /* 0x0083e80000100800 */
[----:B------:R-:W3:Y:S04]  /*d640*/  LDL R13, [R1+0xc40] ;  /* 0x000c4000010d7983 */ /* 0x000ee80000100800 */
[----:B-1----:R-:W3:Y:S04]  /*d650*/  LDL R12, [R1+0xc3c] ;  /* 0x000c3c00010c7983 */ /* 0x002ee80000100800 */
[----:B------:R-:W3:Y:S04]  /*d660*/  LDL.LU.64 R82, [R1+0x1770] ;  /* 0x0017700001527983 */ /* 0x000ee80000300a00 */
[----:B--2---:R1:W-:Y:S04]  /*d670*/  STL [R1+0x500], R88 ;  /* 0x0005005801007387 */ /* 0x0043e80000100800 */
[----:B------:R-:W2:Y:S04]  /*d680*/  LDL R89, [R1+0xc80] ;  /* 0x000c800001597983 */ /* 0x000ea80000100800 */
[----:B-1----:R-:W2:Y:S04]  /*d690*/  LDL R88, [R1+0xc7c] ;  /* 0x000c7c0001587983 */ /* 0x002ea80000100800 */
[----:B------:R-:W0:Y:S01]  /*d6a0*/  LDL.LU R90, [R1+0x1768] ;  /* 0x00176800015a7983 */ /* 0x000e220000300800 */
[----:B------:R-:W-:-:S05]  /*d6b0*/  VIADD R37, R34, 0xffffffc5 ;  /* 0xffffffc522257836 */ /* 0x000fca0000000000 */
[----:B------:R-:W-:Y:S01]  /*d6c0*/  ISETP.GE.U32.AND P0, PT, R37, 0x7fffff46, PT ;  /* 0x7fffff462500780c */ /* 0x000fe20003f06070 */
[----:B------:R-:W-:-:S05]  /*d6d0*/  VIADD R37, R34, 0xffffffbd ;  /* 0xffffffbd22257836 */ /* 0x000fca0000000000 */
[----:B------:R-:W-:-:S07]  /*d6e0*/  ISETP.GE.U32.AND P3, PT, R37, 0x7fffff3e, PT ;  /* 0x7fffff3e2500780c */ /* 0x000fce0003f66070 */
[----:B------:R-:W-:-:S04]  /*d6f0*/  @!P0 LOP3.LUT R11, R11, R10, RZ, 0x3c, !PT ;  /* 0x0000000a0b0b8212 */ /* 0x000fc800078e3cff */
[----:B------:R-:W-:Y:S02]  /*d700*/  @!P0 LOP3.LUT R10, R11, R10, RZ, 0x3c, !PT ;  /* 0x0000000a0b0a8212 */ /* 0x000fe400078e3cff */
[----:B------:R-:W-:Y:S02]  /*d710*/  @!P3 LOP3.LUT R87, R87, R86, RZ, 0x3c, !PT ;  /* 0x000000565757b212 */ /* 0x000fe400078e3cff */
[----:B------:R-:W-:Y:S02]  /*d720*/  @!P0 LOP3.LUT R11, R11, R10, RZ, 0x3c, !PT ;  /* 0x0000000a0b0b8212 */ /* 0x000fe400078e3cff */
[C---:B------:R-:W-:Y:S02]  /*d730*/  @!P3 LOP3.LUT R86, R87.reuse, R86, RZ, 0x3c, !PT ;  /* 0x000000565756b212 */ /* 0x040fe400078e3cff */
[----:B------:R-:W-:Y:S02]  /*d740*/  PRMT R81, RZ, 0x7610, R81 ;  /* 0x00007610ff517816 */ /* 0x000fe40000000051 */
[----:B------:R-:W-:-:S05]  /*d750*/  @!P3 LOP3.LUT R87, R87, R86, RZ, 0x3c, !PT ;  /* 0x000000565757b212 */ /* 0x000fca00078e3cff */
[----:B------:R-:W2:Y:S01]  /*d760*/  @!P3 LDG.E.U8 R81, desc[UR18][R86.64] ;  /* 0x000000125651b981 */ /* 0x000ea2000c1e1100 */
[----:B0-----:R-:W-:-:S06]  /*d770*/  PRMT R90, RZ, 0x7610, R90 ;  /* 0x00007610ff5a7816 */ /* 0x001fcc000000005a */
[----:B------:R-:W2:Y:S01]  /*d780*/  @!P0 LDG.E.U8 R90, desc[UR18][R10.64] ;  /* 0x000000120a5a8981 */ /* 0x000ea2000c1e1100 */
[----:B------:R-:W-:-:S05]  /*d790*/  VIADD R37, R34, 0xffffffb5 ;  /* 0xffffffb522257836 */ /* 0x000fca0000000000 */
[----:B------:R-:W-:Y:S01]  /*d7a0*/  ISETP.GE.U32.AND P1, PT, R37, 0x7fffff36, PT ;  /* 0x7fffff362500780c */ /* 0x000fe20003f26070 */
[----:B----4-:R0:W-:Y:S01]  /*d7b0*/  STL [R1+0x4fc], R14 ;  /* 0x0004fc0e01007387 */ /* 0x0101e20000100800 */
[----:B---3--:R-:W-:-:S03]  /*d7c0*/  PRMT R83, RZ, 0x7610, R83 ;  /* 0x00007610ff537816 */ /* 0x008fc60000000053 */
[----:B------:R-:W3:Y:S04]  /*d7d0*/  LDL R15, [R1+0xcc0] ;  /* 0x000cc000010f7983 */ /* 0x000ee80000100800 */
[----:B0-----:R-:W3:Y:S04]  /*d7e0*/  LDL R14, [R1+0xcbc] ;  /* 0x000cbc00010e7983 */ /* 0x001ee80000100800 */
[-C--:B------:R-:W-:Y:S01]  /*d7f0*/  @!P1 LOP3.LUT R13, R13, R12.reuse, RZ, 0x3c, !PT ;  /* 0x0000000c0d0d9212 */ /* 0x080fe200078e3cff */
[----:B------:R-:W4:Y:S03]  /*d800*/  LDL.LU.64 R10, [R1+0x1760] ;  /* 0x00176000010a7983 */ /* 0x000f260000300a00 */
[----:B------:R-:W-:-:S04]  /*d810*/  @!P1 LOP3.LUT R12, R13, R12, RZ, 0x3c, !PT ;  /* 0x0000000c0d0c9212 */ /* 0x000fc800078e3cff */
[----:B------:R-:W-:-:S05]  /*d820*/  @!P1 LOP3.LUT R13, R13, R12, RZ, 0x3c, !PT ;  /* 0x0000000c0d0d9212 */ /* 0x000fca00078e3cff */
[----:B------:R-:W3:Y:S04]  /*d830*/  @!P1 LDG.E.U8 R83, desc[UR18][R12.64] ;  /* 0x000000120c539981 */ /* 0x000ee8000c1e1100 */
[----:B--2---:R0:W-:Y:S04]  /*d840*/  STL [R1+0x4f8], R90 ;  /* 0x0004f85a01007387 */ /* 0x0041e80000100800 */
[----:B------:R-:W2:Y:S04]  /*d850*/  LDL R91, [R1+0xd00] ;  /* 0x000d0000015b7983 */ /* 0x000ea80000100800 */
[----:B0-----:R-:W2:Y:S04]  /*d860*/  LDL R90, [R1+0xcfc] ;  /* 0x000cfc00015a7983 */ /* 0x001ea80000100800 */
[----:B------:R0:W-:Y:S04]  /*d870*/  STL [R1+0x4f4], R81 ;  /* 0x0004f45101007387 */ /* 0x0001e80000100800 */
[----:B------:R-:W4:Y:S04]  /*d880*/  LDL R86, [R1+0xd38] ;  /* 0x000d380001567983 */ /* 0x000f280000100800 */
[----:B0-----:R-:W4:Y:S04]  /*d890*/  LDL R81, [R1+0xd34] ;  /* 0x000d340001517983 */ /* 0x001f280000100800 */
[----:B------:R-:W4:Y:S01]  /*d8a0*/  LDL.LU.64 R12, [R1+0x1758] ;  /* 0x00175800010c7983 */ /* 0x000f220000300a00 */
[----:B------:R-:W-:-:S05]  /*d8b0*/  VIADD R37, R34, 0xffffffad ;  /* 0xffffffad22257836 */ /* 0x000fca0000000000 */
[----:B------:R-:W-:Y:S01]  /*d8c0*/  ISETP.GE.U32.AND P4, PT, R37, 0x7fffff2e, PT ;  /* 0x7fffff2e2500780c */ /* 0x000fe20003f86070 */
[----:B------:R-:W-:-:S05]  /*d8d0*/  VIADD R37, R34, 0xffffffa5 ;  /* 0xffffffa522257836 */ /* 0x000fca0000000000 */
[----:B------:R-:W-:Y:S01]  /*d8e0*/  ISETP.GE.U32.AND P6, PT, R37, 0x7fffff26, PT ;  /* 0x7fffff262500780c */ /* 0x000fe20003fc6070 */
[----:B------:R-:W-:-:S05]  /*d8f0*/  VIADD R37, R34, 0xffffff9d ;  /* 0xffffff9d22257836 */ /* 0x000fca0000000000 */
[----:B------:R-:W-:Y:S02]  /*d900*/  ISETP.GE.U32.AND P5, PT, R37, 0x7fffff1e, PT ;  /* 0x7fffff1e2500780c */ /* 0x000fe40003fa6070 */
[----:B------:R-:W-:-:S05]  /*d910*/  @!P4 LOP3.LUT R89, R89, R88, RZ, 0x3c, !PT ;  /* 0x000000585959c212 */ /* 0x000fca00078e3cff */
[----:B---3--:R-:W-:Y:S02]  /*d920*/  @!P6 LOP3.LUT R15, R15, R14, RZ, 0x3c, !PT ;  /* 0x0000000e0f0fe212 */ /* 0x008fe400078e3cff */
[----:B------:R-:W-:Y:S02]  /*d930*/  @!P4 LOP3.LUT R88, R89, R88, RZ, 0x3c, !PT ;  /* 0x000000585958c212 */ /* 0x000fe400078e3cff */
[----:B------:R-:W-:Y:S02]  /*d940*/  @!P6 LOP3.LUT R14, R15, R14, RZ, 0x3c, !PT ;  /* 0x0000000e0f0ee212 */ /* 0x000fe400078e3cff */
[----:B------:R-:W-:Y:S02]  /*d950*/  PRMT R82, RZ, 0x7610, R82 ;  /* 0x00007610ff527816 */ /* 0x000fe40000000052 */
[----:B------:R-:W-:Y:S02]  /*d960*/  @!P4 LOP3.LUT R89, R89, R88, RZ, 0x3c, !PT ;  /* 0x000000585959c212 */ /* 0x000fe400078e3cff */
[----:B------:R-:W-:-:S02]  /*d970*/  @!P6 LOP3.LUT R15, R15, R14, RZ, 0x3c, !PT ;  /* 0x0000000e0f0fe212 */ /* 0x000fc400078e3cff */
[----:B------:R-:W-:Y:S01]  /*d980*/  PRMT R80, RZ, 0x7610, R80 ;  /* 0x00007610ff507816 */ /* 0x000fe20000000050 */
[----:B------:R-:W3:Y:S04]  /*d990*/  @!P4 LDG.E.U8 R82, desc[UR18][R88.64] ;  /* 0x000000125852c981 */ /* 0x000ee8000c1e1100 */
[----:B------:R0:W-:Y:S04]  /*d9a0*/  STL [R1+0x4e0], R83 ;  /* 0x0004e05301007387 */ /* 0x0001e80000100800 */
[----:B------:R-:W3:Y:S04]  /*d9b0*/  LDL R87, [R1+0xd70] ;  /* 0x000d700001577983 */ /* 0x000ee80000100800 */
[----:B------:R-:W3:Y:S04]  /*d9c0*/  LDL R88, [R1+0xda4] ;  /* 0x000da40001587983 */ /* 0x000ee80000100800 */
[----:B0-----:R-:W3:Y:S04]  /*d9d0*/  LDL R83, [R1+0xd6c] ;  /* 0x000d6c0001537983 */ /* 0x001ee80000100800 */
[----:B------:R-:W3:Y:S01]  /*d9e0*/  LDL R89, [R1+0xda8] ;  /* 0x000da80001597983 */ /* 0x000ee20000100800 */
[----:B--2---:R-:W-:-:S04]  /*d9f0*/  @!P5 LOP3.LUT R91, R91, R90, RZ, 0x3c, !PT ;  /* 0x0000005a5b5bd212 */ /* 0x004fc800078e3cff */
[----:B------:R-:W-:-:S04]  /*da00*/  @!P5 LOP3.LUT R90, R91, R90, RZ, 0x3c, !PT ;  /* 0x0000005a5b5ad212 */ /* 0x000fc800078e3cff */
[----:B------:R-:W-:-:S05]  /*da10*/  @!P5 LOP3.LUT R91, R91, R90, RZ, 0x3c, !PT ;  /* 0x0000005a5b5bd212 */ /* 0x000fca00078e3cff */
[----:B------:R-:W2:Y:S01]  /*da20*/  @!P5 LDG.E.U8 R80, desc[UR18][R90.64] ;  /* 0x000000125a50d981 */ /* 0x000ea2000c1e1100 */
[----:B----4-:R-:W-:-:S06]  /*da30*/  PRMT R13, RZ, 0x7610, R13 ;  /* 0x00007610ff0d7816 */ /* 0x010fcc000000000d */
[----:B------:R-:W4:Y:S04]  /*da40*/  @!P6 LDG.E.U8 R13, desc[UR18][R14.64] ;  /* 0x000000120e0de981 */ /* 0x000f28000c1e1100 */
[----:B------:R-:W2:Y:S01]  /*da50*/  LDL.LU.64 R14, [R1+0x1750] ;  /* 0x00175000010e7983 */ /* 0x000ea20000300a00 */
[----:B------:R-:W-:-:S05]  /*da60*/  VIADD R37, R34, 0xffffff95 ;  /* 0xffffff9522257836 */ /* 0x000fca0000000000 */
[----:B------:R-:W-:Y:S01]  /*da70*/  ISETP.GE.U32.AND P0, PT, R37, 0x7fffff16, PT ;  /* 0x7fffff162500780c */ /* 0x000fe20003f06070 */
[----:B---3--:R0:W-:Y:S04]  /*da80*/  STL [R1+0x4dc], R82 ;  /* 0x0004dc5201007387 */ /* 0x0081e80000100800 */
[----:B0-----:R-:W3:Y:S04]  /*da90*/  LDL R82, [R1+0x1e4] ;  /* 0x0001e40001527983 */ /* 0x001ee80000100800 */
[----:B----4-:R0:W-:Y:S04]  /*daa0*/  STL [R1+0x4d4], R13 ;  /* 0x0004d40d01007387 */ /* 0x0101e80000100800 */
[----:B------:R-:W4:Y:S04]  /*dab0*/  LDL R90, [R1+0x224] ;  /* 0x00022400015a7983 */ /* 0x000f280000100800 */
[----:B------:R-:W4:Y:S01]  /*dac0*/  LDL R91, [R1+0x228] ;  /* 0x00022800015b7983 */ /* 0x000f220000100800 */
[----:B--2---:R-:W-:-:S03]  /*dad0*/  PRMT R15, RZ, 0x7610, R15 ;  /* 0x00007610ff0f7816 */ /* 0x004fc6000000000f */
[----:B0-----:R-:W2:Y:S04]  /*dae0*/  LDL R13, [R1+0x1e8] ;  /* 0x0001e800010d7983 */ /* 0x001ea80000100800 */
[----:B------:R0:W-:Y:S02]  /*daf0*/  STL [R1+0x4d8], R80 ;  /* 0x0004d85001007387 */ /* 0x0001e40000100800 */
[----:B0-----:R-:W-:Y:S02]  /*db00*/  @!P0 IMAD.MOV.U32 R80, RZ, RZ, R86 ;  /* 0x000000ffff508224 */ /* 0x001fe400078e0056 */
[----:B------:R-:W-:Y:S01]  /*db10*/  VIADD R37, R34, 0xffffff8d ;  /* 0xffffff8d22257836 */ /* 0x000fe20000000000 */
[----:B------:R-:W-:Y:S01]  /*db20*/  PRMT R11, RZ, 0x7610, R11 ;  /* 0x00007610ff0b7816 */ /* 0x000fe2000000000b */
[----:B------:R-:W2:Y:S04]  /*db30*/  LDL R86, [R1+0xa84] ;  /* 0x000a840001567983 */ /* 0x000ea80000100800 */
[----:B------:R0:W2:Y:S01]  /*db40*/  @!P0 LDG.E.U8 R15, desc[UR18][R80.64] ;  /* 0x00000012500f8981 */ /* 0x0000a2000c1e1100 */
[----:B------:R-:W-:-:S13]  /*db50*/  ISETP.GE.U32.AND P3, PT, R37, 0x7fffff0e, PT ;  /* 0x7fffff0e2500780c */ /* 0x000fda0003f66070 */
[----:B0-----:R-:W-:Y:S02]  /*db60*/  @!P3 IMAD.MOV.U32 R80, RZ, RZ, R87 ;  /* 0x000000ffff50b224 */ /* 0x001fe400078e0057 */
[----:B------:R-:W-:-:S05]  /*db70*/  @!P3 IMAD.MOV.U32 R81, RZ, RZ, R83 ;  /* 0x000000ffff51b224 */ /* 0x000fca00078e0053 */
[----:B------:R0:W3:Y:S01]  /*db80*/  @!P3 LDG.E.U8 R11, desc[UR18][R80.64] ;  /* 0x00000012500bb981 */ /* 0x0000e2000c1e1100 */
[----:B------:R-:W-:-:S03]  /*db90*/  VIADD R37, R34, 0xffffff85 ;  /* 0xffffff8522257836 */ /* 0x000fc60000000000 */
[----:B--2---:R1:W-:Y:S04]  /*dba0*/  STL [R1+0x4d0], R15 ;  /* 0x0004d00f01007387 */ /* 0x0043e80000100800 */
[----:B-1----:R-:W2:Y:S04]  /*dbb0*/  LDL R15, [R1+0xa88] ;  /* 0x000a8800010f7983 */ /* 0x002ea80000100800 */
[----:B------:R-:W0:Y:S01]  /*dbc0*/  LDL.LU R80, [R1+0x1748] ;  /* 0x0017480001507983 */ /* 0x000e220000300800 */
[----:B------:R-:W-:-:S03]  /*dbd0*/  ISETP.GE.U32.AND P1, PT, R37, 0x7fffff06, PT ;  /* 0x7fffff062500780c */ /* 0x000fc60003f26070 */
[----:B------:R-:W2:Y:S10]  /*dbe0*/  LDL R87, [R1+0xac4] ;  /* 0x000ac40001577983 */ /* 0x000eb40000100800 */
[----:B------:R-:W-:-:S04]  /*dbf0*/  @!P1 LOP3.LUT R89, R89, R88, RZ, 0x3c, !PT ;  /* 0x0000005859599212 */ /* 0x000fc800078e3cff */
[----:B------:R-:W-:-:S04]  /*dc00*/  @!P1 LOP3.LUT R88, R89, R88, RZ, 0x3c, !PT ;  /* 0x0000005859589212 */ /* 0x000fc800078e3cff */
[----:B------:R-:W-:Y:S02]  /*dc10*/  @!P1 LOP3.LUT R89, R89, R88, RZ, 0x3c, !PT ;  /* 0x0000005859599212 */ /* 0x000fe400078e3cff */
[----:B0-----:R-:W-:-:S06]  /*dc20*/  PRMT R80, RZ, 0x7610, R80 ;  /* 0x00007610ff507816 */ /* 0x001fcc0000000050 */
[----:B------:R-:W2:Y:S01]  /*dc30*/  @!P1 LDG.E.U8 R80, desc[UR18][R88.64] ;  /* 0x0000001258509981 */ /* 0x000ea2000c1e1100 */
[----:B------:R-:W-:-:S05]  /*dc40*/  VIADD R37, R34, 0xfffffffc ;  /* 0xfffffffc22257836 */ /* 0x000fca0000000000 */
[----:B------:R-:W-:Y:S01]  /*dc50*/  ISETP.GE.U32.AND P4, PT, R37, 0x7fffff7d, PT ;  /* 0x7fffff7d2500780c */ /* 0x000fe20003f86070 */
[----:B---3--:R0:W-:Y:S01]  /*dc60*/  STL [R1+0x4cc], R11 ;  /* 0x0004cc0b01007387 */ /* 0x0081e20000100800 */
[----:B------:R-:W-:-:S03]  /*dc70*/  PRMT R12, RZ, 0x7610, R12 ;  /* 0x00007610ff0c7816 */ /* 0x000fc6000000000c */
[----:B0-----:R-:W3:Y:S04]  /*dc80*/  LDL R11, [R1+0xac8] ;  /* 0x000ac800010b7983 */ /* 0x001ee80000100800 */
[----:B------:R-:W3:Y:S04]  /*dc90*/  LDL.LU R88, [R1+0x1744] ;  /* 0x0017440001587983 */ /* 0x000ee80000300800 */
[----:B------:R-:W-:Y:S01]  /*dca0*/  @!P4 IMAD.MOV.U32 R81, RZ, RZ, R82 ;  /* 0x000000ffff51c224 */ /* 0x000fe200078e0052 */
[----:B------:R-:W3:Y:S04]  /*dcb0*/  LDL R83, [R1+0xb04] ;  /* 0x000b040001537983 */ /* 0x000ee80000100800 */
[----:B------:R-:W3:Y:S04]  /*dcc0*/  LDL R89, [R1+0xb08] ;  /* 0x000b080001597983 */ /* 0x000ee80000100800 */
[----:B--2---:R0:W-:Y:S02]  /*dcd0*/  STL [R1+0x4c4], R80 ;  /* 0x0004c45001007387 */ /* 0x0041e40000100800 */
[----:B0-----:R-:W-:-:S05]  /*dce0*/  @!P4 IMAD.MOV.U32 R80, RZ, RZ, R13 ;  /* 0x000000ffff50c224 */ /* 0x001fca00078e000d */
[----:B------:R0:W2:Y:S04]  /*dcf0*/  @!P4 LDG.E.U8 R12, desc[UR18][R80.64] ;  /* 0x00000012500cc981 */ /* 0x0000a8000c1e1100 */
[----:B------:R-:W0:Y:S01]  /*dd00*/  LDL.LU R80, [R1+0x1740] ;  /* 0x0017400001507983 */ /* 0x000e220000300800 */
[----:B------:R-:W-:-:S05]  /*dd10*/  VIADD R37, R34, 0xfffffff4 ;  /* 0xfffffff422257836 */ /* 0x000fca0000000000 */
[----:B------:R-:W-:-:S13]  /*dd20*/  ISETP.GE.U32.AND P6, PT, R37, 0x7fffff75, PT ;  /* 0x7fffff752500780c */ /* 0x000fda0003fc6070 */
[----:B----4-:R-:W-:-:S04]  /*dd30*/  @!P6 LOP3.LUT R91, R91, R90, RZ, 0x3c, !PT ;  /* 0x0000005a5b5be212 */ /* 0x010fc800078e3cff */
[----:B------:R-:W-:-:S04]  /*dd40*/  @!P6 LOP3.LUT R90, R91, R90, RZ, 0x3c, !PT ;  /* 0x0000005a5b5ae212 */ /* 0x000fc800078e3cff */
[----:B------:R-:W-:Y:S02]  /*dd50*/  @!P6 LOP3.LUT R91, R91, R90, RZ, 0x3c, !PT ;  /* 0x0000005a5b5be212 */ /* 0x000fe400078e3cff */
[----:B0-----:R-:W-:-:S06]  /*dd60*/  PRMT R80, RZ, 0x7610, R80 ;  /* 0x00007610ff507816 */ /* 0x001fcc0000000050 */
[----:B------:R-:W4:Y:S01]  /*dd70*/  @!P6 LDG.E.U8 R80, desc[UR18][R90.64] ;  /* 0x000000125a50e981 */ /* 0x000f22000c1e1100 */
[----:B------:R-:W-:-:S05]  /*dd80*/  VIADD R37, R34, 0xffffffec ;  /* 0xffffffec22257836 */ /* 0x000fca0000000000 */
[----:B------:R-:W-:Y:S01]  /*dd90*/  ISETP.GE.U32.AND P5, PT, R37, 0x7fffff6d, PT ;  /* 0x7fffff6d2500780c */ /* 0x000fe20003fa6070 */
[----:B------:R-:W-:Y:S01]  /*dda0*/  VIADD R37, R34, 0xffffffe4 ;  /* 0xffffffe422257836 */ /* 0x000fe20000000000 */
[----:B--2---:R0:W-:Y:S01]  /*ddb0*/  STL [R1+0x4c8], R12 ;  /* 0x0004c80c01007387 */ /* 0x0041e20000100800 */
[----:B------:R-:W-:-:S03]  /*ddc0*/  PRMT R14, RZ, 0x7610, R14 ;  /* 0x00007610ff0e7816 */ /* 0x000fc6000000000e */
[----:B------:R-:W-:Y:S01]  /*ddd0*/  ISETP.GE.U32.AND P0, PT, R37, 0x7fffff65, PT ;  /* 0x7fffff652500780c */ /* 0x000fe20003f06070 */
[----:B------:R-:W2:Y:S04]  /*dde0*/  LDL R13, [R1+0xb48] ;  /* 0x000b4800010d7983 */ /* 0x000ea80000100800 */
[----:B------:R-:W2:Y:S02]  /*ddf0*/  LDL R90, [R1+0xb84] ;  /* 0x000b8400015a7983 */ /* 0x000ea40000100800 */
[----:B------:R-:W-:Y:S02]  /*de00*/  @!P5 IMAD.MOV.U32 R81, RZ, RZ, R86 ;  /* 0x000000ffff51d224 */ /* 0x000fe400078e0056 */
[----:B0-----:R-:W2:Y:S04]  /*de10*/  LDL R12, [R1+0xb44] ;  /* 0x000b4400010c7983 */ /* 0x001ea80000100800 */
[----:B------:R-:W2:Y:S01]  /*de20*/  LDL R91, [R1+0xb88] ;  /* 0x000b8800015b7983 */ /* 0x000ea20000100800 */
[----:B------:R-:W-:Y:S01]  /*de30*/  PRMT R10, RZ, 0x7610, R10 ;  /* 0x00007610ff0a7816 */ /* 0x000fe2000000000a */
[----:B---3--:R-:W-:-:S05]  /*de40*/  @!P0 IMAD.MOV.U32 R86, RZ, RZ, R11 ;  /* 0x000000ffff568224 */ /* 0x008fca00078e000b */
[----:B------:R-:W3:Y:S04]  /*de50*/  @!P0 LDG.E.U8 R10, desc[UR18][R86.64] ;  /* 0x00000012560a8981 */ /* 0x000ee8000c1e1100 */
[----:B----4-:R0:W-:Y:S02]  /*de60*/  STL [R1+0x4c0], R80 ;  /* 0x0004c05001007387 */ /* 0x0101e40000100800 */
[----:B0-----:R-:W-:-:S05]  /*de70*/  @!P5 IMAD.MOV.U32 R80, RZ, RZ, R15 ;  /* 0x000000ffff50d224 */ /* 0x001fca00078e000f */
[----:B------:R-:W4:Y:S04]  /*de80*/  @!P5 LDG.E.U8 R14, desc[UR18][R80.64] ;  /* 0x00000012500ed981 */ /* 0x000f28000c1e1100 */
[----:B------:R-:W3:Y:S01]  /*de90*/  LDL.LU.64 R80, [R1+0x1738] ;  /* 0x0017380001507983 */ /* 0x000ee20000300a00 */
[----:B------:R-:W-:-:S05]  /*dea0*/  VIADD R37, R34, 0xffffffdc ;  /* 0xffffffdc22257836 */ /* 0x000fca0000000000 */
[----:B------:R-:W-:Y:S01]  /*deb0*/  ISETP.GE.U32.AND P3, PT, R37, 0x7fffff5d, PT ;  /* 0x7fffff5d2500780c */ /* 0x000fe20003f66070 */
[----:B------:R-:W-:-:S05]  /*dec0*/  VIADD R37, R34, 0xffffffd4 ;  /* 0xffffffd422257836 */ /* 0x000fca0000000000 */
[----:B------:R-:W-:-:S13]  /*ded0*/  ISETP.GE.U32.AND P1, PT, R37, 0x7fffff55, PT ;  /* 0x7fffff552500780c */ /* 0x000fda0003f26070 */
[----:B--2---:R-:W-:-:S04]  /*dee0*/  @!P1 LOP3.LUT R13, R13, R12, RZ, 0x3c, !PT ;  /* 0x0000000c0d0d9212 */ /* 0x004fc800078e3cff */
[----:B------:R-:W-:Y:S01]  /*def0*/  @!P1 LOP3.LUT R12, R13, R12, RZ, 0x3c, !PT ;  /* 0x0000000c0d0c9212 */ /* 0x000fe200078e3cff */
[----:B------:R-:W-:-:S03]  /*df00*/  @!P3 IMAD.MOV.U32 R82, RZ, RZ, R89 ;  /* 0x000000ffff52b224 */ /* 0x000fc600078e0059 */
[----:B------:R-:W-:Y:S01]  /*df10*/  @!P1 LOP3.LUT R13, R13, R12, RZ, 0x3c, !PT ;  /* 0x0000000c0d0d9212 */ /* 0x000fe200078e3cff */
[----:B----4-:R0:W-:Y:S04]  /*df20*/  STL [R1+0x4bc], R14 ;  /* 0x0004bc0e01007387 */ /* 0x0101e80000100800 */
[----:B------:R-:W2:Y:S01]  /*df30*/  LDL R15, [R1+0xbc8] ;  /* 0x000bc800010f7983 */ /* 0x000ea20000100800 */
[----:B---3--:R-:W-:-:S03]  /*df40*/  PRMT R80, RZ, 0x7610, R80 ;  /* 0x00007610ff507816 */ /* 0x008fc60000000050 */
[----:B0-----:R-:W2:Y:S01]  /*df50*/  LDL R14, [R1+0xbc4] ;  /* 0x000bc400010e7983 */ /* 0x001ea20000100800 */
[----:B------:R-:W-:-:S03]  /*df60*/  PRMT R81, RZ, 0x7610, R81 ;  /* 0x00007610ff517816 */ /* 0x000fc60000000051 */
[----:B------:R-:W3:Y:S04]  /*df70*/  LDL.LU.64 R86, [R1+0x1730] ;  /* 0x0017300001567983 */ /* 0x000ee80000300a00 */
[----:B------:R-:W4:Y:S04]  /*df80*/  @!P1 LDG.E.U8 R80, desc[UR18][R12.64] ;  /* 0x000000120c509981 */ /* 0x000f28000c1e1100 */
[----:B------:R0:W-:Y:S04]  /*df90*/  STL [R1+0x4b8], R10 ;  /* 0x0004b80a01007387 */ /* 0x0001e80000100800 */
[----:B------:R-:W3:Y:S04]  /*dfa0*/  @!P3 LDG.E.U8 R81, desc[UR18][R82.64] ;  /* 0x000000125251b981 */ /* 0x000ee8000c1e1100 */
[----:B------:R-:W3:Y:S04]  /*dfb0*/  LDL R11, [R1+0xc08] ;  /* 0x000c0800010b7983 */ /* 0x000ee80000100800 */
[----:B0-----:R-:W3:Y:S01]  /*dfc0*/  LDL R10, [R1+0xc04] ;  /* 0x000c0400010a7983 */ /* 0x001ee20000100800 */
[----:B------:R-:W-:-:S03]  /*dfd0*/  VIADD R37, R34, 0xffffffcc ;  /* 0xffffffcc22257836 */ /* 0x000fc60000000000 */
[----:B------:R-:W3:Y:S02]  /*dfe0*/  LDL R82, [R1+0xc44] ;  /* 0x000c440001527983 */ /* 0x000ee40000100800 */
[----:B------:R-:W-:Y:S01]  /*dff0*/  ISETP.GE.U32.AND P4, PT, R37, 0x7fffff4d, PT ;  /* 0x7fffff4d2500780c */ /* 0x000fe20003f86070 */
[C---:B------:R-:W-:Y:S01]  /*e000*/  VIADD R37, R34.reuse, 0xffffffc4 ;  /* 0xffffffc422257836 */ /* 0x040fe20000000000 */
[----:B------:R-:W3:Y:S04]  /*e010*/  LDL R83, [R1+0xc48] ;  /* 0x000c480001537983 */ /* 0x000ee80000100800 */
[----:B------:R-:W-:Y:S01]  /*e020*/  ISETP.GE.U32.AND P6, PT, R37, 0x7fffff45, PT ;  /* 0x7fffff452500780c */ /* 0x000fe20003fc6070 */
[----:B------:R-:W-:Y:S01]  /*e030*/  VIADD R37, R34, 0xffffffbc ;  /* 0xffffffbc22257836 */ /* 0x000fe20000000000 */
[----:B------:R-:W3:Y:S04]  /*e040*/  LDL.LU.64 R12, [R1+0x1728] ;  /* 0x00172800010c7983 */ /* 0x000ee80000300a00 */
[----:B------:R-:W-:-:S02]  /*e050*/  ISETP.GE.U32.AND P5, PT, R37, 0x7fffff3d, PT ;  /* 0x7fffff3d2500780c */ /* 0x000fc40003fa6070 */
[----:B------:R-:W-:-:S04]  /*e060*/  @!P4 LOP3.LUT R91, R91, R90, RZ, 0x3c, !PT ;  /* 0x0000005a5b5bc212 */ /* 0x000fc800078e3cff */
[C---:B------:R-:W-:Y:S02]  /*e070*/  @!P4 LOP3.LUT R90, R91.reuse, R90, RZ, 0x3c, !PT ;  /* 0x0000005a5b5ac212 */ /* 0x040fe400078e3cff */
[----:B------:R-:W-:Y:S02]  /*e080*/  PRMT R88, RZ, 0x7610, R88 ;  /* 0x00007610ff587816 */ /* 0x000fe40000000058 */
[----:B------:R-:W-:Y:S02]  /*e090*/  @!P4 LOP3.LUT R91, R91, R90, RZ, 0x3c, !PT ;  /* 0x0000005a5b5bc212 */ /* 0x000fe400078e3cff */
[----:B--2---:R-:W-:-:S04]  /*e0a0*/  @!P6 LOP3.LUT R15, R15, R14, RZ, 0x3c, !PT ;  /* 0x0000000e0f0fe212 */ /* 0x004fc800078e3cff */
[C---:B------:R-:W-:Y:S01]  /*e0b0*/  @!P6 LOP3.LUT R14, R15.reuse, R14, RZ, 0x3c, !PT ;  /* 0x0000000e0f0ee212 */ /* 0x040fe200078e3cff */
[----:B----4-:R0:W-:Y:S01]  /*e0c0*/  STL [R1+0x4a0], R80 ;  /* 0x0004a05001007387 */ /* 0x0101e20000100800 */
[----:B---3--:R-:W-:Y:S02]  /*e0d0*/  PRMT R86, RZ, 0x7610, R86 ;  /* 0x00007610ff567816 */ /* 0x008fe40000000056 */
[----:B------:R-:W-:Y:S02]  /*e0e0*/  @!P6 LOP3.LUT R15, R15, R14, RZ, 0x3c, !PT ;  /* 0x0000000e0f0fe212 */ /* 0x000fe400078e3cff */
[----:B------:R-:W-:-:S03]  /*e0f0*/  PRMT R87, RZ, 0x7610, R87 ;  /* 0x00007610ff577816 */ /* 0x000fc60000000057 */
[----:B------:R-:W2:Y:S04]  /*e100*/  @!P6 LDG.E.U8 R86, desc[UR18][R14.64] ;  /* 0x000000120e56e981 */ /* 0x000ea8000c1e1100 */
[----:B0-----:R-:W3:Y:S04]  /*e110*/  LDL R80, [R1+0xc84] ;  /* 0x000c840001507983 */ /* 0x001ee80000100800 */
[----:B------:R0:W-:Y:S01]  /*e120*/  STL [R1+0x4b4], R81 ;  /* 0x0004b45101007387 */ /* 0x0001e20000100800 */
[----:B------:R-:W-:-:S03]  /*e130*/  @!P5 LOP3.LUT R11, R11, R10, RZ, 0x3c, !PT ;  /* 0x0000000a0b0bd212 */ /* 0x000fc600078e3cff */
[----:B------:R-:W4:Y:S01]  /*e140*/  @!P4 LDG.E.U8 R87, desc[UR18][R90.64] ;  /* 0x000000125a57c981 */ /* 0x000f22000c1e1100 */
[----:B------:R-:W-:-:S03]  /*e150*/  @!P5 LOP3.LUT R10, R11, R10, RZ, 0x3c, !PT ;  /* 0x0000000a0b0ad212 */ /* 0x000fc600078e3cff */
[----:B0-----:R-:W3:Y:S01]  /*e160*/  LDL R81, [R1+0xc88] ;  /* 0x000c880001517983 */ /* 0x001ee20000100800 */
[----:B------:R-:W-:-:S03]  /*e170*/  @!P5 LOP3.LUT R11, R11, R10, RZ, 0x3c, !PT ;  /* 0x0000000a0b0bd212 */ /* 0x000fc600078e3cff */
[----:B------:R-:W4:Y:S04]  /*e180*/  LDL R90, [R1+0xcc4] ;  /* 0x000cc400015a7983 */ /* 0x000f280000100800 */
[----:B------:R-:W4:Y:S04]  /*e190*/  @!P5 LDG.E.U8 R88, desc[UR18][R10.64] ;  /* 0x000000120a58d981 */ /* 0x000f28000c1e1100 */
[----:B------:R-:W4:Y:S01]  /*e1a0*/  LDL R91, [R1+0xcc8] ;  /* 0x000cc800015b7983 */ /* 0x000f220000100800 */
[----:B------:R-:W-:Y:S01]  /*e1b0*/  VIADD R37, R34, 0xffffffb4 ;  /* 0xffffffb422257836 */ /* 0x000fe20000000000 */
[----:B------:R-:W-:-:S02]  /*e1c0*/  PRMT R73, RZ, 0x7610, R73 ;  /* 0x00007610ff497816 */ /* 0x000fc40000000049 */
[----:B------:R-:W4:Y:S02]  /*e1d0*/  LDL.LU.64 R14, [R1+0x1720] ;  /* 0x00172000010e7983 */ /* 0x000f240000300a00 */
[----:B------:R-:W-:Y:S01]  /*e1e0*/  ISETP.GE.U32.AND P0, PT, R37, 0x7fffff35, PT ;  /* 0x7fffff352500780c */ /* 0x000fe20003f06070 */
[----:B------:R-:W-:-:S05]  /*e1f0*/  VIADD R37, R34, 0xffffffac ;  /* 0xffffffac22257836 */ /* 0x000fca0000000000 */
[----:B------:R-:W-:Y:S01]  /*e200*/  ISETP.GE.U32.AND P3, PT, R37, 0x7fffff2d, PT ;  /* 0x7fffff2d2500780c */ /* 0x000fe20003f66070 */
[----:B------:R-:W-:-:S05]  /*e210*/  VIADD R37, R34, 0xffffffa4 ;  /* 0xffffffa422257836 */ /* 0x000fca0000000000 */
[----:B------:R-:W-:Y:S02]  /*e220*/  ISETP.GE.U32.AND P1, PT, R37, 0x7fffff25, PT ;  /* 0x7fffff252500780c */ /* 0x000fe40003f26070 */
[----:B------:R-:W-:-:S04]  /*e230*/  @!P0 LOP3.LUT R83, R83, R82, RZ, 0x3c, !PT ;  /* 0x0000005253538212 */ /* 0x000fc800078e3cff */
[C---:B------:R-:W-:Y:S02]  /*e240*/  @!P0 LOP3.LUT R82, R83.reuse, R82, RZ, 0x3c, !PT ;  /* 0x0000005253528212 */ /* 0x040fe400078e3cff */
[----:B------:R-:W-:Y:S02]  /*e250*/  PRMT R77, RZ, 0x7610, R77 ;  /* 0x00007610ff4d7816 */ /* 0x000fe4000000004d */
[----:B------:R-:W-:-:S05]  /*e260*/  @!P0 LOP3.LUT R83, R83, R82, RZ, 0x3c, !PT ;  /* 0x0000005253538212 */ /* 0x000fca00078e3cff */
[----:B------:R-:W4:Y:S01]  /*e270*/  @!P0 LDG.E.U8 R77, desc[UR18][R82.64] ;  /* 0x00000012524d8981 */ /* 0x000f22000c1e1100 */
[----:B------:R-:W-:-:S03]  /*e280*/  PRMT R67, RZ, 0x7610, R67 ;  /* 0x00007610ff437816 */ /* 0x000fc60000000043 */
[----:B--2---:R0:W-:Y:S04]  /*e290*/  STL [R1+0x498], R86 ;  /* 0x0004985601007387 */ /* 0x0041e80000100800 */
[----:B0-----:R-:W2:Y:S01]  /*e2a0*/  LDL R86, [R1+0xd04] ;  /* 0x000d040001567983 */ /* 0x001ea20000100800 */
[----:B---3--:R-:W-:-:S04]  /*e2b0*/  @!P3 LOP3.LUT R81, R81, R80, RZ, 0x3c, !PT ;  /* 0x000000505151b212 */ /* 0x008fc800078e3cff */
[C---:B------:R-:W-:Y:S01]  /*e2c0*/  @!P3 LOP3.LUT R80, R81.reuse, R80, RZ, 0x3c, !PT ;  /* 0x000000505150b212 */ /* 0x040fe200078e3cff */
[----:B----4-:R0:W-:Y:S03]  /*e2d0*/  STL [R1+0x49c], R87 ;  /* 0x00049c5701007387 */ /* 0x0101e60000100800 */
[----:B------:R-:W-:-:S05]  /*e2e0*/  @!P3 LOP3.LUT R81, R81, R80, RZ, 0x3c, !PT ;  /* 0x000000505151b212 */ /* 0x000fca00078e3cff */
[----:B------:R1:W3:Y:S04]  /*e2f0*/  @!P3 LDG.E.U8 R73, desc[UR18][R80.64] ;  /* 0x000000125049b981 */ /* 0x0002e8000c1e1100 */
[----:B0-----:R-:W2:Y:S01]  /*e300*/  LDL R87, [R1+0xd08] ;  /* 0x000d080001577983 */ /* 0x001ea20000100800 */
[----:B------:R-:W-:-:S03]  /*e310*/  @!P1 LOP3.LUT R91, R91, R90, RZ, 0x3c, !PT ;  /* 0x0000005a5b5b9212 */ /* 0x000fc600078e3cff */
[----:B------:R-:W4:Y:S04]  /*e320*/  LDL.LU.64 R10, [R1+0x1718] ;  /* 0x00171800010a7983 */ /* 0x000f280000300a00 */
[----:B------:R0:W-:Y:S04]  /*e330*/  STL [R1+0x494], R88 ;  /* 0x0004945801007387 */ /* 0x0001e80000100800 */
[----:B------:R-:W1:Y:S04]  /*e340*/  LDL R80, [R1+0xdac] ;  /* 0x000dac0001507983 */ /* 0x000e680000100800 */
[----:B------:R-:W1:Y:S04]  /*e350*/  LDL R81, [R1+0xdb0] ;  /* 0x000db00001517983 */ /* 0x000e680000100800 */
[----:B------:R-:W3:Y:S04]  /*e360*/  LDL R82, [R1+0xd74] ;  /* 0x000d740001527983 */ /* 0x000ee80000100800 */
[----:B------:R-:W3:Y:S01]  /*e370*/  LDL R83, [R1+0xd78] ;  /* 0x000d780001537983 */ /* 0x000ee20000100800 */
[----:B------:R-:W-:Y:S01]  /*e380*/  @!P1 LOP3.LUT R90, R91, R90, RZ, 0x3c, !PT ;  /* 0x0000005a5b5a9212 */ /* 0x000fe200078e3cff */
[----:B------:R-:W-:-:S02]  /*e390*/  VIADD R37, R34, 0xffffff9c ;  /* 0xffffff9c22257836 */ /* 0x000fc40000000000 */
[----:B0-----:R-:W4:Y:S01]  /*e3a0*/  LDL R88, [R1+0xd3c] ;  /* 0x000d3c0001587983 */ /* 0x001f220000100800 */
[----:B------:R-:W-:-:S03]  /*e3b0*/  @!P1 LOP3.LUT R91, R91, R90, RZ, 0x3c, !PT ;  /* 0x0000005a5b5b9212 */ /* 0x000fc600078e3cff */
[----:B------:R-:W4:Y:S04]  /*e3c0*/  LDL R89, [R1+0xd40] ;  /* 0x000d400001597983 */ /* 0x000f280000100800 */
[----:B------:R-:W4:Y:S01]  /*e3d0*/  @!P1 LDG.E.U8 R67, desc[UR18][R90.64] ;  /* 0x000000125a439981 */ /* 0x000f22000c1e1100 */
[----:B------:R-:W-:Y:S01]  /*e3e0*/  ISETP.GE.U32.AND P4, PT, R37, 0x7fffff1d, PT ;  /* 0x7fffff1d2500780c */ /* 0x000fe20003f86070 */
[----:B------:R-:W-:-:S05]  /*e3f0*/  VIADD R37, R34, 0xffffff94 ;  /* 0xffffff9422257836 */ /* 0x000fca0000000000 */
[----:B------:R-:W-:Y:S01]  /*e400*/  ISETP.GE.U32.AND P6, PT, R37, 0x7fffff15, PT ;  /* 0x7fffff152500780c */ /* 0x000fe20003fc6070 */
[C---:B------:R-:W-:Y:S01]  /*e410*/  VIADD R37, R34.reuse, 0xffffff8c ;  /* 0xffffff8c22257836 */ /* 0x040fe20000000000 */
[----:B------:R-:W-:Y:S01]  /*e420*/  PRMT R71, RZ, 0x7610, R71 ;  /* 0x00007610ff477816 */ /* 0x000fe20000000047 */
[----:B------:R-:W4:Y:S03]  /*e430*/  LDL.LU.64 R90, [R1+0x1710] ;  /* 0x00171000015a7983 */ /* 0x000f260000300a00 */
[----:B------:R-:W-:Y:S01]  /*e440*/  ISETP.GE.U32.AND P5, PT, R37, 0x7fffff0d, PT ;  /* 0x7fffff0d2500780c */ /* 0x000fe20003fa6070 */
[----:B------:R-:W-:-:S05]  /*e450*/  VIADD R37, R34, 0xffffff84 ;  /* 0xffffff8422257836 */ /* 0x000fca0000000000 */
[----:B------:R-:W-:Y:S02]  /*e460*/  ISETP.GE.U32.AND P0, PT, R37, 0x7fffff05, PT ;  /* 0x7fffff052500780c */ /* 0x000fe40003f06070 */
[----:B------:R-:W-:Y:S02]  /*e470*/  PRMT R78, RZ, 0x7610, R78 ;  /* 0x00007610ff4e7816 */ /* 0x000fe4000000004e */
[----:B------:R-:W-:Y:S01]  /*e480*/  PRMT R79, RZ, 0x7610, R79 ;  /* 0x00007610ff4f7816 */ /* 0x000fe2000000004f */
[----:B------:R0:W-:Y:S04]  /*e490*/  STL [R1+0x490], R77 ;  /* 0x0004904d01007387 */ /* 0x0001e80000100800 */
[----:B0-----:R-:W4:Y:S01]  /*e4a0*/  LDL R77, [R1+0x1ec] ;  /* 0x0001ec00014d7983 */ /* 0x001f220000100800 */
[----:B--2---:R-:W-:-:S04]  /*e4b0*/  @!P4 LOP3.LUT R87, R87, R86, RZ, 0x3c, !PT ;  /* 0x000000565757c212 */ /* 0x004fc800078e3cff */
[----:B------:R-:W-:-:S04]  /*e4c0*/  @!P4 LOP3.LUT R86, R87, R86, RZ, 0x3c, !PT ;  /* 0x000000565756c212 */ /* 0x000fc800078e3cff */
[----:B------:R-:W-:-:S05]  /*e4d0*/  @!P4 LOP3.LUT R87, R87, R86, RZ, 0x3c, !PT ;  /* 0x000000565757c212 */ /* 0x000fca00078e3cff */
[----:B------:R-:W2:Y:S01]  /*e4e0*/  @!P4 LDG.E.U8 R71, desc[UR18][R86.64] ;  /* 0x000000125647c981 */ /* 0x000ea2000c1e1100 */
[----:B-1----:R-:W-:-:S04]  /*e4f0*/  @!P0 LOP3.LUT R81, R81, R80, RZ, 0x3c, !PT ;  /* 0x0000005051518212 */ /* 0x002fc800078e3cff */
[----:B------:R-:W-:Y:S02]  /*e500*/  @!P0 LOP3.LUT R80, R81, R80, RZ, 0x3c, !PT ;  /* 0x0000005051508212 */ /* 0x000fe400078e3cff */
[----:B---3--:R-:W-:-:S04]  /*e510*/  @!P5 LOP3.LUT R83, R83, R82, RZ, 0x3c, !PT ;  /* 0x000000525353d212 */ /* 0x008fc800078e3cff */
[----:B------:R-:W-:Y:S02]  /*e520*/  @!P5 LOP3.LUT R82, R83, R82, RZ, 0x3c, !PT ;  /* 0x000000525352d212 */ /* 0x000fe400078e3cff */
[----:B------:R-:W-:Y:S02]  /*e530*/  @!P0 LOP3.LUT R81, R81, R80, RZ, 0x3c, !PT ;  /* 0x0000005051518212 */ /* 0x000fe400078e3cff */
[----:B------:R-:W-:-:S03]  /*e540*/  @!P5 LOP3.LUT R83, R83, R82, RZ, 0x3c, !PT ;  /* 0x000000525353d212 */ /* 0x000fc600078e3cff */
[----:B------:R-:W3:Y:S04]  /*e550*/  @!P0 LDG.E.U8 R78, desc[UR18][R80.64] ;  /* 0x00000012504e8981 */ /* 0x000ee8000c1e1100 */
[----:B----4-:R0:W-:Y:S04]  /*e560*/  STL [R1+0x484], R67 ;  /* 0x0004844301007387 */ /* 0x0101e80000100800 */
[----:B------:R-:W4:Y:S04]  /*e570*/  @!P5 LDG.E.U8 R79, desc[UR18][R82.64] ;  /* 0x00000012524fd981 */ /* 0x000f28000c1e1100 */
[----:B0-----:R-:W4:Y:S01]  /*e580*/  LDL R67, [R1+0x1f0] ;  /* 0x0001f00001437983 */ /* 0x001f220000100800 */
[----:B------:R-:W-:Y:S01]  /*e590*/  VIADD R37, R34, 0xfffffffb ;  /* 0xfffffffb22257836 */ /* 0x000fe20000000000 */
[----:B------:R-:W-:-:S02]  /*e5a0*/  @!P6 LOP3.LUT R89, R89, R88, RZ, 0x3c, !PT ;  /* 0x000000585959e212 */ /* 0x000fc400078e3cff */
[----:B------:R-:W-:Y:S01]  /*e5b0*/  PRMT R85, RZ, 0x7610, R85 ;  /* 0x00007610ff557816 */ /* 0x000fe20000000055 */
[----:B------:R-:W4:Y:S01]  /*e5c0*/  LDL.LU.64 R86, [R1+0x1708] ;  /* 0x0017080001567983 */ /* 0x000f220000300a00 */
[----:B------:R-:W-:Y:S02]  /*e5d0*/  @!P6 LOP3.LUT R88, R89, R88, RZ, 0x3c, !PT ;  /* 0x000000585958e212 */ /* 0x000fe400078e3cff */
[----:B------:R-:W-:Y:S02]  /*e5e0*/  ISETP.GE.U32.AND P3, PT, R37, 0x7fffff7c, PT ;  /* 0x7fffff7c2500780c */ /* 0x000fe40003f66070 */
[----:B------:R-:W-:Y:S01]  /*e5f0*/  @!P6 LOP3.LUT R89, R89, R88, RZ, 0x3c, !PT ;  /* 0x000000585959e212 */ /* 0x000fe200078e3cff */
[----:B------:R0:W-:Y:S04]  /*e600*/  STL [R1+0x48c], R73 ;  /* 0x00048c4901007387 */ /* 0x0001e80000100800 */
[----:B------:R-:W4:Y:S01]  /*e610*/  @!P6 LDG.E.U8 R85, desc[UR18][R88.64] ;  /* 0x000000125855e981 */ /* 0x000f22000c1e1100 */
[----:B------:R-:W-:-:S03]  /*e620*/  PRMT R66, RZ, 0x7610, R66 ;  /* 0x00007610ff427816 */ /* 0x000fc60000000042 */
[----:B0-----:R-:W4:Y:S04]  /*e630*/  LDL R73, [R1+0x22c] ;  /* 0x00022c0001497983 */ /* 0x001f280000100800 */
[----:B--2---:R0:W-:Y:S04]  /*e640*/  STL [R1+0x488], R71 ;  /* 0x0004884701007387 */ /* 0x0041e80000100800 */
[----:B------:R-:W2:Y:S04]  /*e650*/  LDL R88, [R1+0xa8c] ;  /* 0x000a8c0001587983 */ /* 0x000ea80000100800 */
[----:B------:R-:W2:Y:S04]  /*e660*/  LDL R89, [R1+0xa90] ;  /* 0x000a900001597983 */ /* 0x000ea80000100800 */
[----:B0-----:R-:W2:Y:S04]  /*e670*/  LDL R71, [R1+0x230] ;  /* 0x0002300001477983 */ /* 0x001ea80000100800 */
[----:B------:R-:W2:Y:S04]  /*e680*/  LDL R82, [R1+0xacc] ;  /* 0x000acc0001527983 */ /* 0x000ea80000100800 */
[----:B------:R-:W2:Y:S04]  /*e690*/  LDL R83, [R1+0xad0] ;  /* 0x000ad00001537983 */ /* 0x000ea80000100800 */
[----:B------:R-:W2:Y:S04]  /*e6a0*/  LDL R80, [R1+0xb0c] ;  /* 0x000b0c0001507983 */ /* 0x000ea80000100800 */
[----:B------:R-:W2:Y:S04]  /*e6b0*/  LDL R81, [R1+0xb10] ;  /* 0x000b100001517983 */ /* 0x000ea80000100800 */
[----:B---3--:R0:W-:Y:S04]  /*e6c0*/  STL [R1+0x474], R78 ;  /* 0x0004744e01007387 */ /* 0x0081e80000100800 */
[----:B----4-:R1:W-:Y:S01]  /*e6d0*/  STL [R1+0x47c], R79 ;  /* 0x00047c4f01007387 */ /* 0x0103e20000100800 */
[----:B0-----:R-:W-:-:S02]  /*e6e0*/  @!P3 IMAD.MOV.U32 R78, RZ, RZ, R67 ;  /* 0x000000ffff4eb224 */ /* 0x001fc400078e0043 */
[----:B-1----:R-:W-:-:S05]  /*e6f0*/  @!P3 IMAD.MOV.U32 R79, RZ, RZ, R77 ;  /* 0x000000ffff4fb224 */ /* 0x002fca00078e004d */
[----:B------:R0:W3:Y:S01]  /*e700*/  @!P3 LDG.E.U8 R66, desc[UR18][R78.64] ;  /* 0x000000124e42b981 */ /* 0x0000e2000c1e1100 */
[----:B------:R-:W-:-:S05]  /*e710*/  VIADD R37, R34, 0xfffffff3 ;  /* 0xfffffff322257836 */ /* 0x000fca0000000000 */
[----:B------:R-:W-:Y:S01]  /*e720*/  ISETP.GE.U32.AND P1, PT, R37, 0x7fffff74, PT ;  /* 0x7fffff742500780c */ /* 0x000fe20003f26070 */
[----:B------:R-:W-:-:S05]  /*e730*/  VIADD R37, R34, 0xffffffeb ;  /* 0xffffffeb22257836 */ /* 0x000fca0000000000 */
[----:B------:R-:W-:Y:S01]  /*e740*/  ISETP.GE.U32.AND P4, PT, R37, 0x7fffff6c, PT ;  /* 0x7fffff6c2500780c */ /* 0x000fe20003f86070 */
[----:B------:R-:W-:-:S05]  /*e750*/  VIADD R37, R34, 0xffffffe3 ;  /* 0xffffffe322257836 */ /* 0x000fca0000000000 */
[----:B------:R-:W-:Y:S01]  /*e760*/  ISETP.GE.U32.AND P6, PT, R37, 0x7fffff64, PT ;  /* 0x7fffff642500780c */ /* 0x000fe20003fc6070 */
[----:B------:R-:W-:-:S05]  /*e770*/  VIADD R37, R34, 0xffffffdb ;  /* 0xffffffdb22257836 */ /* 0x000fca0000000000 */
[----:B------:R-:W-:Y:S02]  /*e780*/  ISETP.GE.U32.AND P5, PT, R37, 0x7fffff5c, PT ;  /* 0x7fffff5c2500780c */ /* 0x000fe40003fa6070 */
[----:B------:R-:W-:Y:S01]  /*e790*/  PRMT R68, RZ, 0x7610, R68 ;  /* 0x00007610ff447816 */ /* 0x000fe20000000044 */
[----:B0-----:R-:W-:Y:S01]  /*e7a0*/  @!P1 IMAD.MOV.U32 R79, RZ, RZ, R73 ;  /* 0x000000ffff4f9224 */ /* 0x001fe200078e0049 */
[----:B------:R-:W-:Y:S02]  /*e7b0*/  PRMT R69, RZ, 0x7610, R69 ;  /* 0x00007610ff457816 */ /* 0x000fe40000000045 */
[----:B------:R-:W-:Y:S02]  /*e7c0*/  PRMT R70, RZ, 0x7610, R70 ;  /* 0x00007610ff467816 */ /* 0x000fe40000000046 */
[----:B------:R-:W-:Y:S02]  /*e7d0*/  PRMT R72, RZ, 0x7610, R72 ;  /* 0x00007610ff487816 */ /* 0x000fe40000000048 */
[----:B--2---:R-:W-:-:S04]  /*e7e0*/  @!P4 LOP3.LUT R89, R89, R88, RZ, 0x3c, !PT ;  /* 0x000000585959c212 */ /* 0x004fc800078e3cff */
[----:B------:R-:W-:Y:S01]  /*e7f0*/  @!P4 LOP3.LUT R88, R89, R88, RZ, 0x3c, !PT ;  /* 0x000000585958c212 */ /* 0x000fe200078e3cff */
[----:B------:R-:W-:-:S03]  /*e800*/  @!P1 IMAD.MOV.U32 R78, RZ, RZ, R71 ;  /* 0x000000ffff4e9224 */ /* 0x000fc600078e0047 */
[----:B------:R-:W-:Y:S02]  /*e810*/  @!P4 LOP3.LUT R89, R89, R88, RZ, 0x3c, !PT ;  /* 0x000000585959c212 */ /* 0x000fe400078e3cff */
[----:B------:R-:W2:Y:S01]  /*e820*/  @!P1 LDG.E.U8 R69, desc[UR18][R78.64] ;  /* 0x000000124e459981 */ /* 0x000ea2000c1e1100 */
[----:B------:R-:W-:-:S03]  /*e830*/  @!P6 LOP3.LUT R83, R83, R82, RZ, 0x3c, !PT ;  /* 0x000000525353e212 */ /* 0x000fc600078e3cff */
[----:B------:R-:W4:Y:S01]  /*e840*/  @!P4 LDG.E.U8 R68, desc[UR18][R88.64] ;  /* 0x000000125844c981 */ /* 0x000f22000c1e1100 */
[----:B------:R-:W-:Y:S02]  /*e850*/  @!P6 LOP3.LUT R82, R83, R82, RZ, 0x3c, !PT ;  /* 0x000000525352e212 */ /* 0x000fe400078e3cff */
[----:B------:R-:W-:Y:S02]  /*e860*/  @!P5 LOP3.LUT R81, R81, R80, RZ, 0x3c, !PT ;  /* 0x000000505151d212 */ /* 0x000fe400078e3cff */
[----:B------:R-:W-:Y:S02]  /*e870*/  @!P6 LOP3.LUT R83, R83, R82, RZ, 0x3c, !PT ;  /* 0x000000525353e212 */ /* 0x000fe400078e3cff */
[----:B------:R-:W-:-:S03]  /*e880*/  @!P5 LOP3.LUT R80, R81, R80, RZ, 0x3c, !PT ;  /* 0x000000505150d212 */ /* 0x000fc600078e3cff */
[----:B------:R-:W2:Y:S01]  /*e890*/  @!P6 LDG.E.U8 R70, desc[UR18][R82.64] ;  /* 0x000000125246e981 */ /* 0x000ea2000c1e1100 */
[----:B------:R-:W-:-:S05]  /*e8a0*/  @!P5 LOP3.LUT R81, R81, R80, RZ, 0x3c, !PT ;  /* 0x000000505151d212 */ /* 0x000fca00078e3cff */
[----:B------:R-:W2:Y:S04]  /*e8b0*/  @!P5 LDG.E.U8 R72, desc[UR18][R80.64] ;  /* 0x000000125048d981 */ /* 0x000ea8000c1e1100 */
[----:B---3--:R0:W-:Y:S04]  /*e8c0*/  STL [R1+0x478], R66 ;  /* 0x0004784201007387 */ /* 0x0081e80000100800 */
[----:B------:R-:W3:Y:S04]  /*e8d0*/  LDL R67, [R1+0xb50] ;  /* 0x000b500001437983 */ /* 0x000ee80000100800 */
[----:B0-----:R-:W3:Y:S01]  /*e8e0*/  LDL R66, [R1+0xb4c] ;  /* 0x000b4c0001427983 */ /* 0x001ee20000100800 */
[----:B------:R-:W-:-:S05]  /*e8f0*/  VIADD R37, R34, 0xffffffd3 ;  /* 0xffffffd322257836 */ /* 0x000fca0000000000 */
[----:B------:R-:W-:Y:S01]  /*e900*/  ISETP.GE.U32.AND P0, PT, R37, 0x7fffff54, PT ;  /* 0x7fffff542500780c */ /* 0x000fe20003f06070 */
[----:B------:R-:W-:Y:S04]  /*e910*/  STL [R1+0x480], R85 ;  /* 0x0004805501007387 */ /* 0x000fe80000100800 */
[----:B------:R-:W3:Y:S04]  /*e920*/  LDL R78, [R1+0xb8c] ;  /* 0x000b8c00014e7983 */ /* 0x000ee80000100800 */
[----:B------:R-:W3:Y:S04]  /*e930*/  LDL R79, [R1+0xb90] ;  /* 0x000b9000014f7983 */ /* 0x000ee80000100800 */
[----:B------:R-:W3:Y:S01]  /*e940*/  LDL.LU.64 R88, [R1+0x1700] ;  /* 0x0017000001587983 */ /* 0x000ee20000300a00 */
[----:B------:R-:W-:-:S03]  /*e950*/  PRMT R76, RZ, 0x7610, R76 ;  /* 0x00007610ff4c7816 */ /* 0x000fc6000000004c */
[----:B----4-:R0:W-:Y:S04]  /*e960*/  STL [R1+0x45c], R68 ;  /* 0x00045c4401007387 */ /* 0x0101e80000100800 */
[----:B0-----:R-:W4:Y:S04]  /*e970*/  LDL R68, [R1+0xbcc] ;  /* 0x000bcc0001447983 */ /* 0x001f280000100800 */
[----:B--2---:R0:W-:Y:S04]  /*e980*/  STL [R1+0x460], R69 ;  /* 0x0004604501007387 */ /* 0x0041e80000100800 */
[----:B0-----:R-:W4:Y:S04]  /*e990*/  LDL R69, [R1+0xbd0] ;  /* 0x000bd00001457983 */ /* 0x001f280000100800 */
[----:B------:R-:W2:Y:S01]  /*e9a0*/  LDL.LU.64 R82, [R1+0x16f8] ;  /* 0x0016f80001527983 */ /* 0x000ea20000300a00 */
[----:B---3--:R-:W-:-:S04]  /*e9b0*/  @!P0 LOP3.LUT R67, R67, R66, RZ, 0x3c, !PT ;  /* 0x0000004243438212 */ /* 0x008fc800078e3cff */
[C---:B------:R-:W-:Y:S01]  /*e9c0*/  @!P0 LOP3.LUT R66, R67.reuse, R66, RZ, 0x3c, !PT ;  /* 0x0000004243428212 */ /* 0x040fe200078e3cff */
[----:B------:R0:W-:Y:S03]  /*e9d0*/  STL [R1+0x458], R70 ;  /* 0x0004584601007387 */ /* 0x0001e60000100800 */
[----:B------:R-:W-:Y:S01]  /*e9e0*/  @!P0 LOP3.LUT R67, R67, R66, RZ, 0x3c, !PT ;  /* 0x0000004243438212 */ /* 0x000fe200078e3cff */
[----:B------:R-:W3:Y:S04]  /*e9f0*/  LDL R71, [R1+0xc10] ;  /* 0x000c100001477983 */ /* 0x000ee80000100800 */
[----:B------:R-:W2:Y:S04]  /*ea00*/  @!P0 LDG.E.U8 R76, desc[UR18][R66.64] ;  /* 0x00000012424c8981 */ /* 0x000ea8000c1e1100 */
[----:B0-----:R-:W3:Y:S04]  /*ea10*/  LDL R70, [R1+0xc0c] ;  /* 0x000c0c0001467983 */ /* 0x001ee80000100800 */
[----:B------:R-:W3:Y:S04]  /*ea20*/  LDL.LU.64 R80, [R1+0x16f0] ;  /* 0x0016f00001507983 */ /* 0x000ee80000300a00 */
[----:B------:R0:W-:Y:S04]  /*ea30*/  STL [R1+0x454], R72 ;  /* 0x0004544801007387 */ /* 0x0001e80000100800 */
[----:B------:R-:W3:Y:S04]  /*ea40*/  LDL R73, [R1+0xc50] ;  /* 0x000c500001497983 */ /* 0x000ee80000100800 */
[----:B0-----:R-:W3:Y:S01]  /*ea50*/  LDL R72, [R1+0xc4c] ;  /* 0x000c4c0001487983 */ /* 0x001ee20000100800 */
[----:B------:R-:W-:Y:S01]  /*ea60*/  VIADD R37, R34, 0xffffffcb ;  /* 0xffffffcb22257836 */ /* 0x000fe20000000000 */
[----:B------:R-:W-:-:S02]  /*ea70*/  PRMT R75, RZ, 0x7610, R75 ;  /* 0x00007610ff4b7816 */ /* 0x000fc4000000004b */
[----:B------:R-:W3:Y:S02]  /*ea80*/  LDL.LU.64 R66, [R1+0x16e8] ;  /* 0x0016e80001427983 */ /* 0x000ee40000300a00 */
[----:B------:R-:W-:Y:S01]  /*ea90*/  ISETP.GE.U32.AND P3, PT, R37, 0x7fffff4c, PT ;  /* 0x7fffff4c2500780c */ /* 0x000fe20003f66070 */
[----:B------:R-:W-:-:S05]  /*eaa0*/  VIADD R37, R34, 0xffffffc3 ;  /* 0xffffffc322257836 */ /* 0x000fca0000000000 */
        /* <DEDUP_REMOVED lines=8> */
[----:B------:R-:W-:Y:S02]  /*eb30*/  @!P3 LOP3.LUT R79, R79, R78, RZ, 0x3c, !PT ;  /* 0x0000004e4f4fb212 */ /* 0x000fe400078e3cff */
[----:B------:R-:W-:-:S03]  /*eb40*/  PRMT R62, RZ, 0x7610, R62 ;  /* 0x00007610ff3e7816 */ /* 0x000fc6000000003e */
[----:B------:R-:W3:Y:S01]  /*eb50*/  @!P3 LDG.E.U8 R75, desc[UR18][R78.64] ;  /* 0x000000124e4bb981 */ /* 0x000ee2000c1e1100 */
[----:B------:R-:W-:Y:S02]  /*eb60*/  PRMT R63, RZ, 0x7610, R63 ;  /* 0x00007610ff3f7816 */ /* 0x000fe4000000003f */
[----:B----4-:R-:W-:-:S04]  /*eb70*/  @!P1 LOP3.LUT R69, R69, R68, RZ, 0x3c, !PT ;  /* 0x0000004445459212 */ /* 0x010fc800078e3cff */
[----:B------:R-:W-:-:S04]  /*eb80*/  @!P1 LOP3.LUT R68, R69, R68, RZ, 0x3c, !PT ;  /* 0x0000004445449212 */ /* 0x000fc800078e3cff */
[----:B------:R-:W-:-:S05]  /*eb90*/  @!P1 LOP3.LUT R69, R69, R68, RZ, 0x3c, !PT ;  /* 0x0000004445459212 */ /* 0x000fca00078e3cff */
[----:B------:R-:W4:Y:S04]  /*eba0*/  @!P1 LDG.E.U8 R74, desc[UR18][R68.64] ;  /* 0x00000012444a9981 */ /* 0x000f28000c1e1100 */
[----:B--2---:R0:W-:Y:S04]  /*ebb0*/  STL [R1+0x450], R76 ;  /* 0x0004504c01007387 */ /* 0x0041e80000100800 */
[----:B------:R-:W2:Y:S01]  /*ebc0*/  LDL R77, [R1+0xc90] ;  /* 0x000c9000014d7983 */ /* 0x000ea20000100800 */
[----:B---3--:R-:W-:-:S03]  /*ebd0*/  @!P4 LOP3.LUT R71, R71, R70, RZ, 0x3c, !PT ;  /* 0x000000464747c212 */ /* 0x008fc600078e3cff */
[----:B------:R-:W3:Y:S04]  /*ebe0*/  LDL R78, [R1+0xccc] ;  /* 0x000ccc00014e7983 */ /* 0x000ee80000100800 */
[----:B0-----:R-:W2:Y:S01]  /*ebf0*/  LDL R76, [R1+0xc8c] ;  /* 0x000c8c00014c7983 */ /* 0x001ea20000100800 */
[----:B------:R-:W-:-:S03]  /*ec00*/  @!P4 LOP3.LUT R70, R71, R70, RZ, 0x3c, !PT ;  /* 0x000000464746c212 */ /* 0x000fc600078e3cff */
[----:B------:R-:W3:Y:S01]  /*ec10*/  LDL R79, [R1+0xcd0] ;  /* 0x000cd000014f7983 */ /* 0x000ee20000100800 */
[----:B------:R-:W-:Y:S01]  /*ec20*/  @!P6 LOP3.LUT R73, R73, R72, RZ, 0x3c, !PT ;  /* 0x000000484949e212 */ /* 0x000fe200078e3cff */
[----:B------:R-:W-:Y:S01]  /*ec30*/  VIADD R37, R34, 0xffffffab ;  /* 0xffffffab22257836 */ /* 0x000fe20000000000 */
[----:B------:R-:W-:Y:S01]  /*ec40*/  @!P4 LOP3.LUT R71, R71, R70, RZ, 0x3c, !PT ;  /* 0x000000464747c212 */ /* 0x000fe200078e3cff */
[----:B------:R-:W3:Y:S01]  /*ec50*/  LDL.LU.64 R68, [R1+0x16e0] ;  /* 0x0016e00001447983 */ /* 0x000ee20000300a00 */
[----:B------:R-:W-:-:S03]  /*ec60*/  @!P6 LOP3.LUT R72, R73, R72, RZ, 0x3c, !PT ;  /* 0x000000484948e212 */ /* 0x000fc600078e3cff */
[----:B------:R-:W3:Y:S01]  /*ec70*/  @!P4 LDG.E.U8 R63, desc[UR18][R70.64] ;  /* 0x00000012463fc981 */ /* 0x000ee2000c1e1100 */
[----:B------:R-:W-:-:S05]  /*ec80*/  @!P6 LOP3.LUT R73, R73, R72, RZ, 0x3c, !PT ;  /* 0x000000484949e212 */ /* 0x000fca00078e3cff */
[----:B------:R-:W3:Y:S01]  /*ec90*/  @!P6 LDG.E.U8 R62, desc[UR18][R72.64] ;  /* 0x00000012483ee981 */ /* 0x000ee2000c1e1100 */
[----:B------:R-:W-:Y:S01]  /*eca0*/  ISETP.GE.U32.AND P5, PT, R37, 0x7fffff2c, PT ;  /* 0x7fffff2c2500780c */ /* 0x000fe20003fa6070 */
[----:B------:R-:W-:-:S05]  /*ecb0*/  VIADD R37, R34, 0xffffffa3 ;  /* 0xffffffa322257836 */ /* 0x000fca0000000000 */
[----:B------:R-:W-:Y:S02]  /*ecc0*/  ISETP.GE.U32.AND P0, PT, R37, 0x7fffff24, PT ;  /* 0x7fffff242500780c */ /* 0x000fe40003f06070 */
[----:B------:R-:W-:Y:S02]  /*ecd0*/  PRMT R65, RZ, 0x7610, R65 ;  /* 0x00007610ff417816 */ /* 0x000fe40000000041 */
[----:B------:R-:W-:Y:S01]  /*ece0*/  PRMT R64, RZ, 0x7610, R64 ;  /* 0x00007610ff407816 */ /* 0x000fe20000000040 */
[----:B----4-:R0:W-:Y:S04]  /*ecf0*/  STL [R1+0x448], R74 ;  /* 0x0004484a01007387 */ /* 0x0101e80000100800 */
[----:B0-----:R-:W4:Y:S04]  /*ed00*/  LDL R74, [R1+0xd0c] ;  /* 0x000d0c00014a7983 */ /* 0x001f280000100800 */
[----:B------:R0:W-:Y:S04]  /*ed10*/  STL [R1+0x44c], R75 ;  /* 0x00044c4b01007387 */ /* 0x0001e80000100800 */
[----:B0-----:R-:W4:Y:S01]  /*ed20*/  LDL R75, [R1+0xd10] ;  /* 0x000d1000014b7983 */ /* 0x001f220000100800 */
[----:B--2---:R-:W-:-:S03]  /*ed30*/  @!P5 LOP3.LUT R77, R77, R76, RZ, 0x3c, !PT ;  /* 0x0000004c4d4dd212 */ /* 0x004fc600078e3cff */
[----:B------:R-:W2:Y:S01]  /*ed40*/  LDL.LU.64 R70, [R1+0x16d8] ;  /* 0x0016d80001467983 */ /* 0x000ea20000300a00 */
[----:B------:R-:W-:-:S03]  /*ed50*/  @!P5 LOP3.LUT R76, R77, R76, RZ, 0x3c, !PT ;  /* 0x0000004c4d4cd212 */ /* 0x000fc600078e3cff */
[----:B------:R-:W2:Y:S01]  /*ed60*/  LDL.LU.64 R72, [R1+0x16d0] ;  /* 0x0016d00001487983 */ /* 0x000ea20000300a00 */
[----:B---3--:R-:W-:Y:S02]  /*ed70*/  @!P0 LOP3.LUT R79, R79, R78, RZ, 0x3c, !PT ;  /* 0x0000004e4f4f8212 */ /* 0x008fe400078e3cff */
[----:B------:R-:W-:Y:S02]  /*ed80*/  @!P5 LOP3.LUT R77, R77, R76, RZ, 0x3c, !PT ;  /* 0x0000004c4d4dd212 */ /* 0x000fe400078e3cff */
[----:B------:R-:W-:-:S03]  /*ed90*/  @!P0 LOP3.LUT R78, R79, R78, RZ, 0x3c, !PT ;  /* 0x0000004e4f4e8212 */ /* 0x000fc600078e3cff */
[----:B------:R-:W3:Y:S01]  /*eda0*/  @!P5 LDG.E.U8 R65, desc[UR18][R76.64] ;  /* 0x000000124c41d981 */ /* 0x000ee2000c1e1100 */
[----:B------:R-:W-:-:S05]  /*edb0*/  @!P0 LOP3.LUT R79, R79, R78, RZ, 0x3c, !PT ;  /* 0x0000004e4f4f8212 */ /* 0x000fca00078e3cff */
[----:B------:R-:W2:Y:S04]  /*edc0*/  @!P0 LDG.E.U8 R64, desc[UR18][R78.64] ;  /* 0x000000124e408981 */ /* 0x000ea8000c1e1100 */
[----:B------:R0:W-:Y:S04]  /*edd0*/  STL [R1+0x440], R62 ;  /* 0x0004403e01007387 */ /* 0x0001e80000100800 */
[----:B0-----:R-:W4:Y:S04]  /*ede0*/  LDL R62, [R1+0xd44] ;  /* 0x000d4400013e7983 */ /* 0x001f280000100800 */
[----:B------:R0:W-:Y:S04]  /*edf0*/  STL [R1+0x444], R63 ;  /* 0x0004443f01007387 */ /* 0x0001e80000100800 */
[----:B------:R-:W4:Y:S04]  /*ee00*/  LDL R76, [R1+0xd7c] ;  /* 0x000d7c00014c7983 */ /* 0x000f280000100800 */
[----:B------:R-:W4:Y:S04]  /*ee10*/  LDL R77, [R1+0xd80] ;  /* 0x000d8000014d7983 */ /* 0x000f280000100800 */
[----:B0-----:R-:W4:Y:S04]  /*ee20*/  LDL R63, [R1+0xd48] ;  /* 0x000d4800013f7983 */ /* 0x001f280000100800 */
[----:B------:R-:W4:Y:S04]  /*ee30*/  LDL R78, [R1+0xdb4] ;  /* 0x000db400014e7983 */ /* 0x000f280000100800 */
[----:B------:R-:W4:Y:S01]  /*ee40*/  LDL R79, [R1+0xdb8] ;  /* 0x000db800014f7983 */ /* 0x000f220000100800 */
        /* <DEDUP_REMOVED lines=8> */
[----:B------:R-:W-:Y:S02]  /*eed0*/  PRMT R57, RZ, 0x7610, R57 ;  /* 0x00007610ff397816 */ /* 0x000fe40000000039 */
[----:B------:R-:W-:Y:S02]  /*eee0*/  PRMT R59, RZ, 0x7610, R59 ;  /* 0x00007610ff3b7816 */ /* 0x000fe4000000003b */
[----:B------:R-:W-:Y:S02]  /*eef0*/  PRMT R55, RZ, 0x7610, R55 ;  /* 0x00007610ff377816 */ /* 0x000fe40000000037 */
[----:B------:R-:W-:Y:S01]  /*ef00*/  PRMT R61, RZ, 0x7610, R61 ;  /* 0x00007610ff3d7816 */ /* 0x000fe2000000003d */
[----:B--2---:R4:W-:Y:S04]  /*ef10*/  STL [R1+0x420], R64 ;  /* 0x0004204001007387 */ /* 0x0049e80000100800 */
[----:B---3--:R0:W-:Y:S01]  /*ef20*/  STL [R1+0x43c], R65 ;  /* 0x00043c4101007387 */ /* 0x0081e20000100800 */
[----:B----4-:R-:W-:-:S03]  /*ef30*/  @!P3 IMAD.MOV.U32 R64, RZ, RZ, R75 ;  /* 0x000000ffff40b224 */ /* 0x010fc600078e004b */
[----:B------:R-:W2:Y:S01]  /*ef40*/  LDL R75, [R1+0x1f8] ;  /* 0x0001f800014b7983 */ /* 0x000ea20000100800 */
[----:B------:R-:W-:Y:S02]  /*ef50*/  @!P4 LOP3.LUT R77, R77, R76, RZ, 0x3c, !PT ;  /* 0x0000004c4d4dc212 */ /* 0x000fe400078e3cff */
[----:B------:R-:W-:Y:S02]  /*ef60*/  @!P1 LOP3.LUT R63, R63, R62, RZ, 0x3c, !PT ;  /* 0x0000003e3f3f9212 */ /* 0x000fe400078e3cff */
[----:B------:R-:W-:Y:S02]  /*ef70*/  @!P4 LOP3.LUT R76, R77, R76, RZ, 0x3c, !PT ;  /* 0x0000004c4d4cc212 */ /* 0x000fe400078e3cff */
[----:B------:R-:W-:Y:S02]  /*ef80*/  @!P1 LOP3.LUT R62, R63, R62, RZ, 0x3c, !PT ;  /* 0x0000003e3f3e9212 */ /* 0x000fe400078e3cff */
[----:B------:R-:W-:Y:S02]  /*ef90*/  @!P4 LOP3.LUT R77, R77, R76, RZ, 0x3c, !PT ;  /* 0x0000004c4d4dc212 */ /* 0x000fe400078e3cff */
[----:B------:R-:W-:-:S02]  /*efa0*/  @!P6 LOP3.LUT R79, R79, R78, RZ, 0x3c, !PT ;  /* 0x0000004e4f4fe212 */ /* 0x000fc400078e3cff */
[----:B------:R-:W-:Y:S01]  /*efb0*/  @!P1 LOP3.LUT R63, R63, R62, RZ, 0x3c, !PT ;  /* 0x0000003e3f3f9212 */ /* 0x000fe200078e3cff */
[----:B------:R1:W3:Y:S01]  /*efc0*/  @!P4 LDG.E.U8 R57, desc[UR18][R76.64] ;  /* 0x000000124c39c981 */ /* 0x0002e2000c1e1100 */
[C---:B------:R-:W-:Y:S01]  /*efd0*/  @!P6 LOP3.LUT R78, R79.reuse, R78, RZ, 0x3c, !PT ;  /* 0x0000004e4f4ee212 */ /* 0x040fe200078e3cff */
[----:B0-----:R-:W-:Y:S02]  /*efe0*/  @!P3 IMAD.MOV.U32 R65, RZ, RZ, R74 ;  /* 0x000000ffff41b224 */ /* 0x001fe400078e004a */
[----:B------:R0:W4:Y:S01]  /*eff0*/  @!P1 LDG.E.U8 R59, desc[UR18][R62.64] ;  /* 0x000000123e3b9981 */ /* 0x000122000c1e1100 */
[----:B------:R-:W-:-:S03]  /*f000*/  @!P6 LOP3.LUT R79, R79, R78, RZ, 0x3c, !PT ;  /* 0x0000004e4f4fe212 */ /* 0x000fc600078e3cff */
[----:B------:R-:W2:Y:S04]  /*f010*/  LDL R74, [R1+0x1f4] ;  /* 0x0001f400014a7983 */ /* 0x000ea80000100800 */
[----:B------:R-:W1:Y:S04]  /*f020*/  LDL R76, [R1+0xad4] ;  /* 0x000ad400014c7983 */ /* 0x000e680000100800 */
[----:B------:R-:W1:Y:S04]  /*f030*/  LDL R77, [R1+0xad8] ;  /* 0x000ad800014d7983 */ /* 0x000e680000100800 */
[----:B------:R-:W0:Y:S04]  /*f040*/  LDL R62, [R1+0xa94] ;  /* 0x000a9400013e7983 */ /* 0x000e280000100800 */
[----:B------:R-:W0:Y:S04]  /*f050*/  LDL R63, [R1+0xa98] ;  /* 0x000a9800013f7983 */ /* 0x000e280000100800 */
[----:B------:R0:W3:Y:S04]  /*f060*/  @!P6 LDG.E.U8 R55, desc[UR18][R78.64] ;  /* 0x000000124e37e981 */ /* 0x0000e8000c1e1100 */
[----:B------:R0:W3:Y:S04]  /*f070*/  @!P3 LDG.E.U8 R61, desc[UR18][R64.64] ;  /* 0x00000012403db981 */ /* 0x0000e8000c1e1100 */
[----:B------:R-:W3:Y:S04]  /*f080*/  LDL R78, [R1+0xb14] ;  /* 0x000b1400014e7983 */ /* 0x000ee80000100800 */
[----:B------:R-:W3:Y:S04]  /*f090*/  LDL R79, [R1+0xb18] ;  /* 0x000b1800014f7983 */ /* 0x000ee80000100800 */
        /* <DEDUP_REMOVED lines=15> */
[----:B------:R-:W-:Y:S02]  /*f190*/  PRMT R44, RZ, 0x7610, R44 ;  /* 0x00007610ff2c7816 */ /* 0x000fe4000000002c */
[----:B------:R-:W-:-:S02]  /*f1a0*/  PRMT R45, RZ, 0x7610, R45 ;  /* 0x00007610ff2d7816 */ /* 0x000fc4000000002d */
[----:B--2---:R-:W-:Y:S02]  /*f1b0*/  @!P5 LOP3.LUT R75, R75, R74, RZ, 0x3c, !PT ;  /* 0x0000004a4b4bd212 */ /* 0x004fe400078e3cff */
[----:B-1----:R-:W-:-:S04]  /*f1c0*/  @!P1 LOP3.LUT R77, R77, R76, RZ, 0x3c, !PT ;  /* 0x0000004c4d4d9212 */ /* 0x002fc800078e3cff */
[----:B------:R-:W-:Y:S02]  /*f1d0*/  @!P1 LOP3.LUT R76, R77, R76, RZ, 0x3c, !PT ;  /* 0x0000004c4d4c9212 */ /* 0x000fe400078e3cff */
[----:B0-----:R-:W-:Y:S02]  /*f1e0*/  @!P3 LOP3.LUT R63, R63, R62, RZ, 0x3c, !PT ;  /* 0x0000003e3f3fb212 */ /* 0x001fe400078e3cff */
[----:B------:R-:W-:Y:S02]  /*f1f0*/  @!P5 LOP3.LUT R74, R75, R74, RZ, 0x3c, !PT ;  /* 0x0000004a4b4ad212 */ /* 0x000fe400078e3cff */
[----:B------:R-:W-:Y:S02]  /*f200*/  @!P3 LOP3.LUT R62, R63, R62, RZ, 0x3c, !PT ;  /* 0x0000003e3f3eb212 */ /* 0x000fe400078e3cff */
[----:B------:R-:W-:Y:S02]  /*f210*/  @!P1 LOP3.LUT R77, R77, R76, RZ, 0x3c, !PT ;  /* 0x0000004c4d4d9212 */ /* 0x000fe400078e3cff */
[----:B------:R-:W-:-:S02]  /*f220*/  @!P3 LOP3.LUT R63, R63, R62, RZ, 0x3c, !PT ;  /* 0x0000003e3f3fb212 */ /* 0x000fc400078e3cff */
[----:B------:R-:W-:Y:S01]  /*f230*/  @!P5 LOP3.LUT R75, R75, R74, RZ, 0x3c, !PT ;  /* 0x0000004a4b4bd212 */ /* 0x000fe200078e3cff */
[----:B------:R-:W2:Y:S04]  /*f240*/  @!P1 LDG.E.U8 R42, desc[UR18][R76.64] ;  /* 0x000000124c2a9981 */ /* 0x000ea8000c1e1100 */
[----:B------:R-:W2:Y:S01]  /*f250*/  @!P3 LDG.E.U8 R43, desc[UR18][R62.64] ;  /* 0x000000123e2bb981 */ /* 0x000ea2000c1e1100 */
[----:B---3--:R-:W-:-:S03]  /*f260*/  @!P4 LOP3.LUT R79, R79, R78, RZ, 0x3c, !PT ;  /* 0x0000004e4f4fc212 */ /* 0x008fc600078e3cff */
[----:B------:R-:W3:Y:S01]  /*f270*/  @!P5 LDG.E.U8 R47, desc[UR18][R74.64] ;  /* 0x000000124a2fd981 */ /* 0x000ee2000c1e1100 */
[----:B------:R-:W-:Y:S02]  /*f280*/  @!P4 LOP3.LUT R78, R79, R78, RZ, 0x3c, !PT ;  /* 0x0000004e4f4ec212 */ /* 0x000fe400078e3cff */
[----:B----4-:R-:W-:Y:S02]  /*f290*/  @!P0 LOP3.LUT R65, R65, R64, RZ, 0x3c, !PT ;  /* 0x0000004041418212 */ /* 0x010fe400078e3cff */
[----:B------:R-:W-:Y:S02]  /*f2a0*/  @!P4 LOP3.LUT R79, R79, R78, RZ, 0x3c, !PT ;  /* 0x0000004e4f4fc212 */ /* 0x000fe400078e3cff */
[----:B------:R-:W-:-:S03]  /*f2b0*/  @!P0 LOP3.LUT R64, R65, R64, RZ, 0x3c, !PT ;  /* 0x0000004041408212 */ /* 0x000fc600078e3cff */
[----:B------:R-:W4:Y:S01]  /*f2c0*/  @!P4 LDG.E.U8 R44, desc[UR18][R78.64] ;  /* 0x000000124e2cc981 */ /* 0x000f22000c1e1100 */
[----:B------:R-:W-:-:S05]  /*f2d0*/  @!P0 LOP3.LUT R65, R65, R64, RZ, 0x3c, !PT ;  /* 0x0000004041418212 */ /* 0x000fca00078e3cff */
[----:B------:R-:W3:Y:S04]  /*f2e0*/  @!P0 LDG.E.U8 R45, desc[UR18][R64.64] ;  /* 0x00000012402d8981 */ /* 0x000ee8000c1e1100 */
[----:B------:R-:W-:Y:S04]  /*f2f0*/  STL [R1+0x41c], R61 ;  /* 0x00041c3d01007387 */ /* 0x000fe80000100800 */
[----:B------:R-:W4:Y:S04]  /*f300*/  LDL.LU.64 R74, [R1+0x16c8] ;  /* 0x0016c800014a7983 */ /* 0x000f280000300a00 */
[----:B------:R-:W-:Y:S04]  /*f310*/  STL [R1+0x418], R59 ;  /* 0x0004183b01007387 */ /* 0x000fe80000100800 */
[----:B------:R-:W4:Y:S04]  /*f320*/  LDL R64, [R1+0xb54] ;  /* 0x000b540001407983 */ /* 0x000f280000100800 */
[----:B------:R-:W4:Y:S04]  /*f330*/  LDL R65, [R1+0xb58] ;  /* 0x000b580001417983 */ /* 0x000f280000100800 */
[----:B------:R-:W-:Y:S04]  /*f340*/  STL [R1+0x414], R57 ;  /* 0x0004143901007387 */ /* 0x000fe80000100800 */
[----:B------:R-:W4:Y:S04]  /*f350*/  LDL R62, [R1+0xb94] ;  /* 0x000b9400013e7983 */ /* 0x000f280000100800 */
[----:B------:R-:W4:Y:S04]  /*f360*/  LDL R63, [R1+0xb98] ;  /* 0x000b9800013f7983 */ /* 0x000f280000100800 */
[----:B------:R-:W-:Y:S04]  /*f370*/  STL [R1+0x410], R55 ;  /* 0x0004103701007387 */ /* 0x000fe80000100800 */
[----:B------:R-:W4:Y:S04]  /*f380*/  LDL.LU.64 R76, [R1+0x16c0] ;  /* 0x0016c000014c7983 */ /* 0x000f280000300a00 */
[----:B--2---:R0:W-:Y:S04]  /*f390*/  STL [R1+0x400], R42 ;  /* 0x0004002a01007387 */ /* 0x0041e80000100800 */
[----:B0-----:R-:W2:Y:S04]  /*f3a0*/  LDL R42, [R1+0xbd4] ;  /* 0x000bd400012a7983 */ /* 0x001ea80000100800 */
[----:B------:R0:W-:Y:S04]  /*f3b0*/  STL [R1+0x404], R43 ;  /* 0x0004042b01007387 */ /* 0x0001e80000100800 */
[----:B0-----:R-:W2:Y:S04]  /*f3c0*/  LDL R43, [R1+0xbd8] ;  /* 0x000bd800012b7983 */ /* 0x001ea80000100800 */
[----:B---3--:R-:W-:Y:S04]  /*f3d0*/  STL [R1+0x40c], R47 ;  /* 0x00040c2f01007387 */ /* 0x008fe80000100800 */
[----:B------:R-:W3:Y:S04]  /*f3e0*/  LDL.LU.64 R78, [R1+0x16b8] ;  /* 0x0016b800014e7983 */ /* 0x000ee80000300a00 */
[----:B----4-:R0:W-:Y:S04]  /*f3f0*/  STL [R1+0x3fc], R44 ;  /* 0x0003fc2c01007387 */ /* 0x0101e80000100800 */
[----:B0-----:R-:W4:Y:S04]  /*f400*/  LDL R44, [R1+0xc14] ;  /* 0x000c1400012c7983 */ /* 0x001f280000100800 */
[----:B------:R0:W-:Y:S01]  /*f410*/  STL [R1+0x408], R45 ;  /* 0x0004082d01007387 */ /* 0x0001e20000100800 */
[----:B------:R-:W-:Y:S01]  /*f420*/  VIADD R37, R34, 0xffffffd2 ;  /* 0xffffffd222257836 */ /* 0x000fe20000000000 */
[----:B------:R-:W-:-:S02]  /*f430*/  PRMT R49, RZ, 0x7610, R49 ;  /* 0x00007610ff317816 */ /* 0x000fc40000000031 */
[----:B------:R-:W-:Y:S01]  /*f440*/  PRMT R51, RZ, 0x7610, R51 ;  /* 0x00007610ff337816 */ /* 0x000fe20000000033 */
[----:B------:R-:W3:Y:S01]  /*f450*/  LDL R47, [R1+0xc58] ;  /* 0x000c5800012f7983 */ /* 0x000ee20000100800 */
[----:B------:R-:W-:Y:S02]  /*f460*/  PRMT R53, RZ, 0x7610, R53 ;  /* 0x00007610ff357816 */ /* 0x000fe40000000035 */
[----:B------:R-:W-:Y:S01]  /*f470*/  PRMT R60, RZ, 0x7610, R60 ;  /* 0x00007610ff3c7816 */ /* 0x000fe2000000003c */
[----:B------:R-:W3:Y:S04]  /*f480*/  LDL R61, [R1+0xc54] ;  /* 0x000c5400013d7983 */ /* 0x000ee80000100800 */
[----:B0-----:R-:W4:Y:S01]  /*f490*/  LDL R45, [R1+0xc18] ;  /* 0x000c1800012d7983 */ /* 0x001f220000100800 */
[----:B------:R-:W-:Y:S01]  /*f4a0*/  ISETP.GE.U32.AND P6, PT, R37, 0x7fffff53, PT ;  /* 0x7fffff532500780c */ /* 0x000fe20003fc6070 */
[----:B------:R-:W-:-:S05]  /*f4b0*/  VIADD R37, R34, 0xffffffca ;  /* 0xffffffca22257836 */ /* 0x000fca0000000000 */
[----:B------:R-:W-:Y:S01]  /*f4c0*/  ISETP.GE.U32.AND P5, PT, R37, 0x7fffff4b, PT ;  /* 0x7fffff4b2500780c */ /* 0x000fe20003fa6070 */
[----:B------:R-:W-:-:S05]  /*f4d0*/  VIADD R37, R34, 0xffffffc2 ;  /* 0xffffffc222257836 */ /* 0x000fca0000000000 */
[----:B------:R-:W-:Y:S01]  /*f4e0*/  ISETP.GE.U32.AND P0, PT, R37, 0x7fffff43, PT ;  /* 0x7fffff432500780c */ /* 0x000fe20003f06070 */
[----:B------:R-:W-:Y:S01]  /*f4f0*/  VIADD R37, R34, 0xffffffba ;  /* 0xffffffba22257836 */ /* 0x000fe20000000000 */
[----:B------:R-:W-:-:S04]  /*f500*/  @!P6 LOP3.LUT R65, R65, R64, RZ, 0x3c, !PT ;  /* 0x000000404141e212 */ /* 0x000fc800078e3cff */
[----:B------:R-:W-:Y:S02]  /*f510*/  ISETP.GE.U32.AND P3, PT, R37, 0x7fffff3b, PT ;  /* 0x7fffff3b2500780c */ /* 0x000fe40003f66070 */
[----:B------:R-:W-:Y:S02]  /*f520*/  @!P6 LOP3.LUT R64, R65, R64, RZ, 0x3c, !PT ;  /* 0x000000404140e212 */ /* 0x000fe400078e3cff */
[----:B------:R-:W-:Y:S02]  /*f530*/  @!P5 LOP3.LUT R63, R63, R62, RZ, 0x3c, !PT ;  /* 0x0000003e3f3fd212 */ /* 0x000fe400078e3cff */
[----:B------:R-:W-:Y:S02]  /*f540*/  @!P6 LOP3.LUT R65, R65, R64, RZ, 0x3c, !PT ;  /* 0x000000404141e212 */ /* 0x000fe400078e3cff */
[----:B------:R-:W-:-:S03]  /*f550*/  @!P5 LOP3.LUT R62, R63, R62, RZ, 0x3c, !PT ;  /* 0x0000003e3f3ed212 */ /* 0x000fc600078e3cff */
[----:B------:R-:W3:Y:S01]  /*f560*/  @!P6 LDG.E.U8 R49, desc[UR18][R64.64] ;  /* 0x000000124031e981 */ /* 0x000ee2000c1e1100 */
[----:B------:R-:W-:-:S05]  /*f570*/  @!P5 LOP3.LUT R63, R63, R62, RZ, 0x3c, !PT ;  /* 0x0000003e3f3fd212 */ /* 0x000fca00078e3cff */
[----:B------:R-:W3:Y:S01]  /*f580*/  @!P5 LDG.E.U8 R51, desc[UR18][R62.64] ;  /* 0x000000123e33d981 */ /* 0x000ee2000c1e1100 */
[-C--:B--2---:R-:W-:Y:S01]  /*f590*/  @!P0 LOP3.LUT R43, R43, R42.reuse, RZ, 0x3c, !PT ;  /* 0x0000002a2b2b8212 */ /* 0x084fe200078e3cff */
[----:B------:R-:W-:Y:S02]  /*f5a0*/  VIADD R37, R34, 0xffffffb2 ;  /* 0xffffffb222257836 */ /* 0x000fe40000000000 */
[----:B------:R-:W2:Y:S01]  /*f5b0*/  LDL.LU.64 R64, [R1+0x16b0] ;  /* 0x0016b00001407983 */ /* 0x000ea20000300a00 */
[----:B------:R-:W-:Y:S02]  /*f5c0*/  @!P0 LOP3.LUT R42, R43, R42, RZ, 0x3c, !PT ;  /* 0x0000002a2b2a8212 */ /* 0x000fe400078e3cff */
[----:B----4-:R-:W-:Y:S01]  /*f5d0*/  @!P3 LOP3.LUT R45, R45, R44, RZ, 0x3c, !PT ;  /* 0x0000002c2d2db212 */ /* 0x010fe200078e3cff */
[----:B------:R-:W4:Y:S01]  /*f5e0*/  LDL R59, [R1+0xc94] ;  /* 0x000c9400013b7983 */ /* 0x000f220000100800 */
[----:B------:R-:W-:Y:S02]  /*f5f0*/  @!P0 LOP3.LUT R43, R43, R42, RZ, 0x3c, !PT ;  /* 0x0000002a2b2b8212 */ /* 0x000fe400078e3cff */
[----:B------:R-:W-:-:S03]  /*f600*/  @!P3 LOP3.LUT R44, R45, R44, RZ, 0x3c, !PT ;  /* 0x0000002c2d2cb212 */ /* 0x000fc600078e3cff */
[----:B------:R-:W2:Y:S01]  /*f610*/  @!P0 LDG.E.U8 R53, desc[UR18][R42.64] ;  /* 0x000000122a358981 */ /* 0x000ea2000c1e1100 */
[----:B------:R-:W-:-:S05]  /*f620*/  @!P3 LOP3.LUT R45, R45, R44, RZ, 0x3c, !PT ;  /* 0x0000002c2d2db212 */ /* 0x000fca00078e3cff */
[----:B------:R-:W4:Y:S01]  /*f630*/  @!P3 LDG.E.U8 R60, desc[UR18][R44.64] ;  /* 0x000000122c3cb981 */ /* 0x000f22000c1e1100 */
[----:B------:R-:W-:Y:S02]  /*f640*/  ISETP.GE.U32.AND P1, PT, R37, 0x7fffff33, PT ;  /* 0x7fffff332500780c */ /* 0x000fe40003f26070 */
[----:B------:R-:W-:Y:S01]  /*f650*/  PRMT R46, RZ, 0x7610, R46 ;  /* 0x00007610ff2e7816 */ /* 0x000fe2000000002e */
[----:B---3--:R0:W-:Y:S04]  /*f660*/  STL [R1+0x3e0], R49 ;  /* 0x0003e03101007387 */ /* 0x0081e80000100800 */
[----:B0-----:R-:W3:Y:S04]  /*f670*/  LDL R49, [R1+0xc98] ;  /* 0x000c980001317983 */ /* 0x001ee80000100800 */
[----:B------:R-:W3:Y:S04]  /*f680*/  LDL.LU.64 R62, [R1+0x16a8] ;  /* 0x0016a800013e7983 */ /* 0x000ee80000300a00 */
[----:B------:R-:W3:Y:S04]  /*f690*/  LDL R57, [R1+0xcd4] ;  /* 0x000cd40001397983 */ /* 0x000ee80000100800 */
[----:B------:R0:W-:Y:S04]  /*f6a0*/  STL [R1+0x3dc], R51 ;  /* 0x0003dc3301007387 */ /* 0x0001e80000100800 */
[----:B0-----:R-:W3:Y:S04]  /*f6b0*/  LDL R51, [R1+0xcd8] ;  /* 0x000cd80001337983 */ /* 0x001ee80000100800 */
[----:B------:R-:W3:Y:S04]  /*f6c0*/  LDL.LU.64 R42, [R1+0x16a0] ;  /* 0x0016a000012a7983 */ /* 0x000ee80000300a00 */
[----:B------:R-:W3:Y:S04]  /*f6d0*/  LDL R55, [R1+0xd14] ;  /* 0x000d140001377983 */ /* 0x000ee80000100800 */
[----:B--2---:R0:W-:Y:S04]  /*f6e0*/  STL [R1+0x3d8], R53 ;  /* 0x0003d83501007387 */ /* 0x0041e80000100800 */
[----:B0-----:R-:W2:Y:S04]  /*f6f0*/  LDL R53, [R1+0xd18] ;  /* 0x000d180001357983 */ /* 0x001ea80000100800 */
[----:B------:R-:W2:Y:S04]  /*f700*/  LDL.LU.64 R44, [R1+0x1698] ;  /* 0x00169800012c7983 */ /* 0x000ea80000300a00 */
[----:B----4-:R0:W-:Y:S02]  /*f710*/  STL [R1+0x3d4], R60 ;  /* 0x0003d43c01007387 */ /* 0x0101e40000100800 */
[----:B0-----:R-:W-:-:S05]  /*f720*/  @!P1 IMAD.MOV.U32 R60, RZ, RZ, R47 ;  /* 0x000000ffff3c9224 */ /* 0x001fca00078e002f */
[----:B------:R3:W4:Y:S01]  /*f730*/  @!P1 LDG.E.U8 R46, desc[UR18][R60.64] ;  /* 0x000000123c2e9981 */ /* 0x000722000c1e1100 */
[----:B------:R-:W-:-:S05]  /*f740*/  VIADD R37, R34, 0xffffffaa ;  /* 0xffffffaa22257836 */ /* 0x000fca0000000000 */
[----:B------:R-:W-:Y:S02]  /*f750*/  ISETP.GE.U32.AND P4, PT, R37, 0x7fffff2b, PT ;  /* 0x7fffff2b2500780c */ /* 0x000fe40003f86070 */
[----:B------:R-:W-:-:S11]  /*f760*/  PRMT R48, RZ, 0x7610, R48 ;  /* 0x00007610ff307816 */ /* 0x000fd60000000030 */
[----:B---3--:R-:W-:Y:S02]  /*f770*/  @!P4 IMAD.MOV.U32 R60, RZ, RZ, R49 ;  /* 0x000000ffff3cc224 */ /* 0x008fe400078e0031 */
[----:B------:R-:W-:-:S05]  /*f780*/  @!P4 IMAD.MOV.U32 R61, RZ, RZ, R59 ;  /* 0x000000ffff3dc224 */ /* 0x000fca00078e003b */
[----:B------:R-:W3:Y:S01]  /*f790*/  @!P4 LDG.E.U8 R48, desc[UR18][R60.64] ;  /* 0x000000123c30c981 */ /* 0x000ee2000c1e1100 */
[----:B------:R-:W-:-:S03]  /*f7a0*/  VIADD R37, R34, 0xffffffa2 ;  /* 0xffffffa222257836 */ /* 0x000fc60000000000 */
[----:B----4-:R0:W-:Y:S04]  /*f7b0*/  STL [R1+0x3d0], R46 ;  /* 0x0003d02e01007387 */ /* 0x0101e80000100800 */
[----:B------:R-:W4:Y:S04]  /*f7c0*/  LDL R47, [R1+0xd50] ;  /* 0x000d5000012f7983 */ /* 0x000f280000100800 */
[----:B0-----:R-:W4:Y:S01]  /*f7d0*/  LDL R46, [R1+0xd4c] ;  /* 0x000d4c00012e7983 */ /* 0x001f220000100800 */
[----:B------:R-:W-:Y:S01]  /*f7e0*/  ISETP.GE.U32.AND P6, PT, R37, 0x7fffff23, PT ;  /* 0x7fffff232500780c */ /* 0x000fe20003fc6070 */
[----:B------:R-:W-:-:S05]  /*f7f0*/  VIADD R37, R34, 0xffffff9a ;  /* 0xffffff9a22257836 */ /* 0x000fca0000000000 */
[----:B------:R-:W-:Y:S01]  /*f800*/  ISETP.GE.U32.AND P5, PT, R37, 0x7fffff1b, PT ;  /* 0x7fffff1b2500780c */ /* 0x000fe20003fa6070 */
[----:B------:R-:W-:-:S05]  /*f810*/  VIADD R37, R34, 0xffffff92 ;  /* 0xffffff9222257836 */ /* 0x000fca0000000000 */
[----:B------:R-:W-:Y:S01]  /*f820*/  ISETP.GE.U32.AND P0, PT, R37, 0x7fffff13, PT ;  /* 0x7fffff132500780c */ /* 0x000fe20003f06070 */
[----:B---3--:R0:W-:Y:S01]  /*f830*/  STL [R1+0x3cc], R48 ;  /* 0x0003cc3001007387 */ /* 0x0081e20000100800 */
[----:B------:R-:W-:Y:S01]  /*f840*/  PRMT R50, RZ, 0x7610, R50 ;  /* 0x00007610ff327816 */ /* 0x000fe20000000032 */
[----:B------:R-:W-:Y:S02]  /*f850*/  @!P6 IMAD.MOV.U32 R60, RZ, RZ, R51 ;  /* 0x000000ffff3ce224 */ /* 0x000fe400078e0033 */
[----:B------:R-:W3:Y:S01]  /*f860*/  LDL R49, [R1+0xd88] ;  /* 0x000d880001317983 */ /* 0x000ee20000100800 */
[----:B------:R-:W-:-:S03]  /*f870*/  @!P6 IMAD.MOV.U32 R61, RZ, RZ, R57 ;  /* 0x000000ffff3de224 */ /* 0x000fc600078e0039 */
[----:B0-----:R-:W3:Y:S01]  /*f880*/  LDL R48, [R1+0xd84] ;  /* 0x000d840001307983 */ /* 0x001ee20000100800 */
[----:B------:R-:W-:-:S03]  /*f890*/  PRMT R52, RZ, 0x7610, R52 ;  /* 0x00007610ff347816 */ /* 0x000fc60000000034 */
[----:B------:R2:W3:Y:S01]  /*f8a0*/  @!P6 LDG.E.U8 R50, desc[UR18][R60.64] ;  /* 0x000000123c32e981 */ /* 0x0004e2000c1e1100 */
[----:B------:R-:W-:Y:S01]  /*f8b0*/  PRMT R54, RZ, 0x7610, R54 ;  /* 0x00007610ff367816 */ /* 0x000fe20000000036 */
[----:B--2---:R-:W-:Y:S02]  /*f8c0*/  @!P5 IMAD.MOV.U32 R60, RZ, RZ, R53 ;  /* 0x000000ffff3cd224 */ /* 0x004fe400078e0035 */
[----:B------:R-:W-:-:S05]  /*f8d0*/  @!P5 IMAD.MOV.U32 R61, RZ, RZ, R55 ;  /* 0x000000ffff3dd224 */ /* 0x000fca00078e0037 */
[----:B------:R-:W2:Y:S01]  /*f8e0*/  @!P5 LDG.E.U8 R52, desc[UR18][R60.64] ;  /* 0x000000123c34d981 */ /* 0x000ea2000c1e1100 */
[----:B----4-:R-:W-:-:S04]  /*f8f0*/  @!P0 LOP3.LUT R47, R47, R46, RZ, 0x3c, !PT ;  /* 0x0000002e2f2f8212 */ /* 0x010fc800078e3cff */
[----:B------:R-:W-:-:S04]  /*f900*/  @!P0 LOP3.LUT R46, R47, R46, RZ, 0x3c, !PT ;  /* 0x0000002e2f2e8212 */ /* 0x000fc800078e3cff */
[----:B------:R-:W-:-:S05]  /*f910*/  @!P0 LOP3.LUT R47, R47, R46, RZ, 0x3c, !PT ;  /* 0x0000002e2f2f8212 */ /* 0x000fca00078e3cff */
[----:B------:R-:W4:Y:S01]  /*f920*/  @!P0 LDG.E.U8 R54, desc[UR18][R46.64] ;  /* 0x000000122e368981 */ /* 0x000f22000c1e1100 */
[----:B------:R-:W-:-:S05]  /*f930*/  VIADD R37, R34, 0xffffff8a ;  /* 0xffffff8a22257836 */ /* 0x000fca0000000000 */
[----:B------:R-:W-:Y:S02]  /*f940*/  ISETP.GE.U32.AND P3, PT, R37, 0x7fffff0b, PT ;  /* 0x7fffff0b2500780c */ /* 0x000fe40003f66070 */
[----:B------:R-:W-:-:S11]  /*f950*/  PRMT R56, RZ, 0x7610, R56 ;  /* 0x00007610ff387816 */ /* 0x000fd60000000038 */
[----:B---3--:R-:W-:-:S04]  /*f960*/  @!P3 LOP3.LUT R49, R49, R48, RZ, 0x3c, !PT ;  /* 0x000000303131b212 */ /* 0x008fc800078e3cff */
[C---:B------:R-:W-:Y:S01]  /*f970*/  @!P3 LOP3.LUT R48, R49.reuse, R48, RZ, 0x3c, !PT ;  /* 0x000000303130b212 */ /* 0x040fe200078e3cff */
[----:B------:R0:W-:Y:S03]  /*f980*/  STL [R1+0x3c8], R50 ;  /* 0x0003c83201007387 */ /* 0x0001e60000100800 */
[----:B------:R-:W-:Y:S01]  /*f990*/  @!P3 LOP3.LUT R49, R49, R48, RZ, 0x3c, !PT ;  /* 0x000000303131b212 */ /* 0x000fe200078e3cff */
[----:B------:R-:W3:Y:S04]  /*f9a0*/  LDL R51, [R1+0xdc0] ;  /* 0x000dc00001337983 */ /* 0x000ee80000100800 */
[----:B------:R-:W3:Y:S04]  /*f9b0*/  @!P3 LDG.E.U8 R56, desc[UR18][R48.64] ;  /* 0x000000123038b981 */ /* 0x000ee8000c1e1100 */
[----:B0-----:R-:W3:Y:S04]  /*f9c0*/  LDL R50, [R1+0xdbc] ;  /* 0x000dbc0001327983 */ /* 0x001ee80000100800 */
[----:B--2---:R0:W-:Y:S04]  /*f9d0*/  STL [R1+0x3c4], R52 ;  /* 0x0003c43401007387 */ /* 0x0041e80000100800 */
[----:B------:R-:W2:Y:S04]  /*f9e0*/  LDL R53, [R1+0x200] ;  /* 0x0002000001357983 */ /* 0x000ea80000100800 */
[----:B------:R-:W2:Y:S04]  /*f9f0*/  LDL R60, [R1+0x23c] ;  /* 0x00023c00013c7983 */ /* 0x000ea80000100800 */
[----:B0-----:R-:W2:Y:S04]  /*fa00*/  LDL R52, [R1+0x1fc] ;  /* 0x0001fc0001347983 */ /* 0x001ea80000100800 */
[----:B------:R-:W2:Y:S04]  /*fa10*/  LDL R61, [R1+0x240] ;  /* 0x00024000013d7983 */ /* 0x000ea80000100800 */
[----:B------:R-:W2:Y:S04]  /*fa20*/  LDL.LU.64 R46, [R1+0x1690] ;  /* 0x00169000012e7983 */ /* 0x000ea80000300a00 */
[----:B----4-:R0:W-:Y:S04]  /*fa30*/  STL [R1+0x3c0], R54 ;  /* 0x0003c03601007387 */ /* 0x0101e80000100800 */
[----:B------:R-:W4:Y:S04]  /*fa40*/  LDL R55, [R1+0xaa0] ;  /* 0x000aa00001377983 */ /* 0x000f280000100800 */
[----:B0-----:R-:W4:Y:S01]  /*fa50*/  LDL R54, [R1+0xa9c] ;  /* 0x000a9c0001367983 */ /* 0x001f220000100800 */
[----:B------:R-:W-:-:S03]  /*fa60*/  VIADD R37, R34, 0xffffff82 ;  /* 0xffffff8222257836 */ /* 0x000fc60000000000 */
[----:B------:R-:W4:Y:S02]  /*fa70*/  LDL.LU.64 R48, [R1+0x1688] ;  /* 0x0016880001307983 */ /* 0x000f240000300a00 */
[----:B------:R-:W-:Y:S01]  /*fa80*/  ISETP.GE.U32.AND P1, PT, R37, 0x7fffff03, PT ;  /* 0x7fffff032500780c */ /* 0x000fe20003f26070 */
[----:B------:R-:W-:-:S05]  /*fa90*/  VIADD R37, R34, 0xfffffff9 ;  /* 0xfffffff922257836 */ /* 0x000fca0000000000 */
[----:B------:R-:W-:Y:S01]  /*faa0*/  ISETP.GE.U32.AND P4, PT, R37, 0x7fffff7a, PT ;  /* 0x7fffff7a2500780c */ /* 0x000fe20003f86070 */
[----:B------:R-:W-:-:S05]  /*fab0*/  VIADD R37, R34, 0xfffffff1 ;  /* 0xfffffff122257836 */ /* 0x000fca0000000000 */
[----:B------:R-:W-:Y:S01]  /*fac0*/  ISETP.GE.U32.AND P6, PT, R37, 0x7fffff72, PT ;  /* 0x7fffff722500780c */ /* 0x000fe20003fc6070 */
[----:B------:R-:W-:-:S05]  /*fad0*/  VIADD R37, R34, 0xffffffe9 ;  /* 0xffffffe922257836 */ /* 0x000fca0000000000 */
[----:B------:R-:W-:Y:S02]  /*fae0*/  ISETP.GE.U32.AND P5, PT, R37, 0x7fffff6a, PT ;  /* 0x7fffff6a2500780c */ /* 0x000fe40003fa6070 */
[-C--:B---3--:R-:W-:Y:S01]  /*faf0*/  @!P1 LOP3.LUT R51, R51, R50.reuse, RZ, 0x3c, !PT ;  /* 0x0000003233339212 */ /* 0x088fe200078e3cff */
[----:B------:R0:W-:Y:S03]  /*fb00*/  STL [R1+0x3bc], R56 ;  /* 0x0003bc3801007387 */ /* 0x0001e60000100800 */
[----:B------:R-:W-:Y:S01]  /*fb10*/  @!P1 LOP3.LUT R50, R51, R50, RZ, 0x3c, !PT ;  /* 0x0000003233329212 */ /* 0x000fe200078e3cff */
[----:B------:R-:W3:Y:S01]  /*fb20*/  LDL R57, [R1+0xae0] ;  /* 0x000ae00001397983 */ /* 0x000ee20000100800 */
[----:B------:R-:W-:-:S03]  /*fb30*/  PRMT R58, RZ, 0x7610, R58 ;  /* 0x00007610ff3a7816 */ /* 0x000fc6000000003a */
[----:B0-----:R-:W3:Y:S01]  /*fb40*/  LDL R56, [R1+0xadc] ;  /* 0x000adc0001387983 */ /* 0x001ee20000100800 */
[----:B------:R-:W-:Y:S02]  /*fb50*/  @!P1 LOP3.LUT R51, R51, R50, RZ, 0x3c, !PT ;  /* 0x0000003233339212 */ /* 0x000fe400078e3cff */
[----:B------:R-:W-:Y:S02]  /*fb60*/  PRMT R33, RZ, 0x7610, R33 ;  /* 0x00007610ff217816 */ /* 0x000fe40000000021 */
[----:B------:R-:W-:Y:S01]  /*fb70*/  PRMT R32, RZ, 0x7610, R32 ;  /* 0x00007610ff207816 */ /* 0x000fe20000000020 */
[----:B------:R-:W3:Y:S01]  /*fb80*/  @!P1 LDG.E.U8 R58, desc[UR18][R50.64] ;  /* 0x00000012323a9981 */ /* 0x000ee2000c1e1100 */
[----:B--2---:R-:W-:-:S04]  /*fb90*/  @!P6 LOP3.LUT R61, R61, R60, RZ, 0x3c, !PT ;  /* 0x0000003c3d3de212 */ /* 0x004fc800078e3cff */
[----:B------:R-:W-:Y:S01]  /*fba0*/  @!P6 LOP3.LUT R60, R61, R60, RZ, 0x3c, !PT ;  /* 0x0000003c3d3ce212 */ /* 0x000fe200078e3cff */
[----:B------:R-:W-:Y:S01]  /*fbb0*/  VIADD R37, R34, 0xffffffe1 ;  /* 0xffffffe122257836 */ /* 0x000fe20000000000 */
[----:B------:R-:W-:Y:S01]  /*fbc0*/  @!P4 LOP3.LUT R53, R53, R52, RZ, 0x3c, !PT ;  /* 0x000000343535c212 */ /* 0x000fe200078e3cff */
[----:B------:R-:W2:Y:S01]  /*fbd0*/  LDL.LU.64 R50, [R1+0x1680] ;  /* 0x0016800001327983 */ /* 0x000ea20000300a00 */
[----:B------:R-:W-:-:S05]  /*fbe0*/  @!P6 LOP3.LUT R61, R61, R60, RZ, 0x3c, !PT ;  /* 0x0000003c3d3de212 */ /* 0x000fca00078e3cff */
[----:B------:R-:W2:Y:S01]  /*fbf0*/  @!P6 LDG.E.U8 R33, desc[UR18][R60.64] ;  /* 0x000000123c21e981 */ /* 0x000ea2000c1e1100 */
[----:B----4-:R-:W-:-:S04]  /*fc00*/  @!P5 LOP3.LUT R55, R55, R54, RZ, 0x3c, !PT ;  /* 0x000000363737d212 */ /* 0x010fc800078e3cff */
[----:B------:R-:W-:-:S04]  /*fc10*/  @!P5 LOP3.LUT R54, R55, R54, RZ, 0x3c, !PT ;  /* 0x000000363736d212 */ /* 0x000fc800078e3cff */
[----:B------:R-:W-:-:S05]  /*fc20*/  @!P5 LOP3.LUT R55, R55, R54, RZ, 0x3c, !PT ;  /* 0x000000363737d212 */ /* 0x000fca00078e3cff */
[----:B------:R-:W4:Y:S01]  /*fc30*/  @!P5 LDG.E.U8 R32, desc[UR18][R54.64] ;  /* 0x000000123620d981 */ /* 0x000f22000c1e1100 */
[----:B------:R-:W-:Y:S02]  /*fc40*/  ISETP.GE.U32.AND P0, PT, R37, 0x7fffff62, PT ;  /* 0x7fffff622500780c */ /* 0x000fe40003f06070 */
[C---:B------:R-:W-:Y:S02]  /*fc50*/  @!P4 LOP3.LUT R52, R53.reuse, R52, RZ, 0x3c, !PT ;  /* 0x000000343534c212 */ /* 0x040fe400078e3cff */
[----:B------:R-:W-:Y:S02]  /*fc60*/  PRMT R41, RZ, 0x7610, R41 ;  /* 0x00007610ff297816 */ /* 0x000fe40000000029 */
[----:B------:R-:W-:Y:S02]  /*fc70*/  @!P4 LOP3.LUT R53, R53, R52, RZ, 0x3c, !PT ;  /* 0x000000343535c212 */ /* 0x000fe400078e3cff */
[----:B------:R-:W-:-:S03]  /*fc80*/  PRMT R40, RZ, 0x7610, R40 ;  /* 0x00007610ff287816 */ /* 0x000fc60000000028 */
[----:B------:R-:W4:Y:S02]  /*fc90*/  @!P4 LDG.E.U8 R41, desc[UR18][R52.64] ;  /* 0x000000123429c981 */ /* 0x000f24000c1e1100 */
[----:B---3--:R-:W-:-:S04]  /*fca0*/  @!P0 LOP3.LUT R57, R57, R56, RZ, 0x3c, !PT ;  /* 0x0000003839398212 */ /* 0x008fc800078e3cff */
[C---:B------:R-:W-:Y:S01]  /*fcb0*/  @!P0 LOP3.LUT R56, R57.reuse, R56, RZ, 0x3c, !PT ;  /* 0x0000003839388212 */ /* 0x040fe200078e3cff */
[----:B------:R0:W-:Y:S03]  /*fcc0*/  STL [R1+0x3a0], R58 ;  /* 0x0003a03a01007387 */ /* 0x0001e60000100800 */
[----:B------:R-:W-:Y:S01]  /*fcd0*/  @!P0 LOP3.LUT R57, R57, R56, RZ, 0x3c, !PT ;  /* 0x0000003839398212 */ /* 0x000fe200078e3cff */
[----:B------:R-:W3:Y:S04]  /*fce0*/  LDL R59, [R1+0xb20] ;  /* 0x000b2000013b7983 */ /* 0x000ee80000100800 */
[----:B------:R-:W3:Y:S04]  /*fcf0*/  @!P0 LDG.E.U8 R40, desc[UR18][R56.64] ;  /* 0x0000001238288981 */ /* 0x000ee8000c1e1100 */
[----:B0-----:R-:W3:Y:S04]  /*fd00*/  LDL R58, [R1+0xb1c] ;  /* 0x000b1c00013a7983 */ /* 0x001ee80000100800 */
[----:B------:R-:W3:Y:S04]  /*fd10*/  LDL.LU.64 R52, [R1+0x1678] ;  /* 0x0016780001347983 */ /* 0x000ee80000300a00 */
[----:B------:R-:W3:Y:S04]  /*fd20*/  LDL R60, [R1+0xb5c] ;  /* 0x000b5c00013c7983 */ /* 0x000ee80000100800 */
[----:B------:R-:W3:Y:S04]  /*fd30*/  LDL R61, [R1+0xb60] ;  /* 0x000b6000013d7983 */ /* 0x000ee80000100800 */
[----:B------:R-:W3:Y:S04]  /*fd40*/  LDL.LU.64 R54, [R1+0x1670] ;  /* 0x0016700001367983 */ /* 0x000ee80000300a00 */
[----:B--2---:R0:W-:Y:S04]  /*fd50*/  STL [R1+0x398], R33 ;  /* 0x0003982101007387 */ /* 0x0041e80000100800 */
[----:B0-----:R-:W2:Y:S04]  /*fd60*/  LDL R33, [R1+0xb9c] ;  /* 0x000b9c0001217983 */ /* 0x001ea80000100800 */
[----:B----4-:R0:W-:Y:S04]  /*fd70*/  STL [R1+0x394], R32 ;  /* 0x0003942001007387 */ /* 0x0101e80000100800 */
[----:B------:R-:W4:Y:S04]  /*fd80*/  LDL R56, [R1+0xbdc] ;  /* 0x000bdc0001387983 */ /* 0x000f280000100800 */
[----:B------:R-:W4:Y:S04]  /*fd90*/  LDL R57, [R1+0xbe0] ;  /* 0x000be00001397983 */ /* 0x000f280000100800 */
[----:B0-----:R-:W2:Y:S01]  /*fda0*/  LDL R32, [R1+0xba0] ;  /* 0x000ba00001207983 */ /* 0x001ea20000100800 */
        /* <DEDUP_REMOVED lines=8> */
[----:B------:R0:W-:Y:S01]  /*fe30*/  STL [R1+0x39c], R41 ;  /* 0x00039c2901007387 */ /* 0x0001e20000100800 */
[----:B------:R-:W-:-:S03]  /*fe40*/  PRMT R39, RZ, 0x7610, R39 ;  /* 0x00007610ff277816 */ /* 0x000fc60000000027 */
[----:B---3--:R1:W-:Y:S01]  /*fe50*/  STL [R1+0x390], R40 ;  /* 0x0003902801007387 */ /* 0x0083e20000100800 */
[----:B0-----:R-:W-:Y:S01]  /*fe60*/  @!P3 IMAD.MOV.U32 R41, RZ, RZ, R58 ;  /* 0x000000ffff29b224 */ /* 0x001fe200078e003a */
[----:B------:R-:W-:Y:S02]  /*fe70*/  PRMT R30, RZ, 0x7610, R30 ;  /* 0x00007610ff1e7816 */ /* 0x000fe4000000001e */
[----:B------:R-:W3:Y:S01]  /*fe80*/  LDL R58, [R1+0xc5c] ;  /* 0x000c5c00013a7983 */ /* 0x000ee20000100800 */
[----:B-1----:R-:W-:-:S03]  /*fe90*/  @!P3 IMAD.MOV.U32 R40, RZ, RZ, R59 ;  /* 0x000000ffff28b224 */ /* 0x002fc600078e003b */
[----:B------:R-:W3:Y:S01]  /*fea0*/  LDL R59, [R1+0xc60] ;  /* 0x000c6000013b7983 */ /* 0x000ee20000100800 */
[----:B------:R-:W-:-:S03]  /*feb0*/  @!P1 LOP3.LUT R61, R61, R60, RZ, 0x3c, !PT ;  /* 0x0000003c3d3d9212 */ /* 0x000fc600078e3cff */
[----:B------:R0:W3:Y:S01]  /*fec0*/  @!P3 LDG.E.U8 R39, desc[UR18][R40.64] ;  /* 0x000000122827b981 */ /* 0x0000e2000c1e1100 */
[C---:B------:R-:W-:Y:S02]  /*fed0*/  @!P1 LOP3.LUT R60, R61.reuse, R60, RZ, 0x3c, !PT ;  /* 0x0000003c3d3c9212 */ /* 0x040fe400078e3cff */
[----:B------:R-:W-:Y:S01]  /*fee0*/  PRMT R28, RZ, 0x7610, R28 ;  /* 0x00007610ff1c7816 */ /* 0x000fe2000000001c */
[----:B------:R-:W0:Y:S04]  /*fef0*/  LDL R40, [R1+0xc1c] ;  /* 0x000c1c0001287983 */ /* 0x000e280000100800 */
[----:B------:R-:W0:Y:S01]  /*ff00*/  LDL R41, [R1+0xc20] ;  /* 0x000c200001297983 */ /* 0x000e220000100800 */
[----:B------:R-:W-:Y:S02]  /*ff10*/  PRMT R36, RZ, 0x7610, R36 ;  /* 0x00007610ff247816 */ /* 0x000fe40000000024 */
[----:B------:R-:W-:-:S05]  /*ff20*/  @!P1 LOP3.LUT R61, R61, R60, RZ, 0x3c, !PT ;  /* 0x0000003c3d3d9212 */ /* 0x000fca00078e3cff */
[----:B------:R-:W3:Y:S01]  /*ff30*/  @!P1 LDG.E.U8 R36, desc[UR18][R60.64] ;  /* 0x000000123c249981 */ /* 0x000ee2000c1e1100 */
[----:B------:R-:W-:Y:S01]  /*ff40*/  VIADD R37, R34, 0xffffffb9 ;  /* 0xffffffb922257836 */ /* 0x000fe20000000000 */
[-C--:B----4-:R-:W-:Y:S02]  /*ff50*/  @!P6 LOP3.LUT R57, R57, R56.reuse, RZ, 0x3c, !PT ;  /* 0x000000383939e212 */ /* 0x090fe400078e3cff */
[----:B------:R-:W4:Y:S02]  /*ff60*/  LDL R60, [R1+0xc9c] ;  /* 0x000c9c00013c7983 */ /* 0x000f240000100800 */
[C---:B------:R-:W-:Y:S02]  /*ff70*/  @!P6 LOP3.LUT R56, R57.reuse, R56, RZ, 0x3c, !PT ;  /* 0x000000383938e212 */ /* 0x040fe400078e3cff */
[----:B--2---:R-:W2:Y:S02]  /*ff80*/  @!P4 LDG.E.U8 R30, desc[UR18][R32.64] ;  /* 0x00000012201ec981 */ /* 0x004ea4000c1e1100 */
[----:B------:R-:W-:-:S02]  /*ff90*/  @!P6 LOP3.LUT R57, R57, R56, RZ, 0x3c, !PT ;  /* 0x000000383939e212 */ /* 0x000fc400078e3cff */
[----:B------:R-:W4:Y:S04]  /*ffa0*/  LDL R61, [R1+0xca0] ;  /* 0x000ca000013d7983 */ /* 0x000f280000100800 */
[----:B------:R-:W4:Y:S04]  /*ffb0*/  @!P6 LDG.E.U8 R28, desc[UR18][R56.64] ;  /* 0x00000012381ce981 */ /* 0x000f28000c1e1100 */
[----:B------:R-:W4:Y:S04]  /*ffc0*/  LDL R33, [R1+0xcdc] ;  /* 0x000cdc0001217983 */ /* 0x000f280000100800 */
[----:B------:R-:W4:Y:S01]  /*ffd0*/  LDL R32, [R1+0xce0] ;  /* 0x000ce00001207983 */ /* 0x000f220000100800 */
[----:B------:R-:W-:Y:S01]  /*ffe0*/  ISETP.GE.U32.AND P5, PT, R37, 0x7fffff3a, PT ;  /* 0x7fffff3a2500780c */ /* 0x000fe20003fa6070 */
[C---:B------:R-:W-:Y:S01]  /*fff0*/  VIADD R37, R34.reuse, 0xffffffb1 ;  /* 0xffffffb122257836 */ /* 0x040fe20000000000 */
[----:B------:R-:W-:Y:S01]  /*10000*/  PRMT R27, RZ, 0x7610, R27 ;  /* 0x00007610ff1b7816 */ /* 0x000fe2000000001b */
[----:B------:R-:W4:Y:S03]  /*10010*/  LDL.LU.64 R56, [R1+0x1668] ;  /* 0x0016680001387983 */ /* 0x000f260000300a00 */
[----:B------:R-:W-:Y:S01]  /*10020*/  ISETP.GE.U32.AND P0, PT, R37, 0x7fffff32, PT ;  /* 0x7fffff322500780c */ /* 0x000fe20003f06070 */
[----:B------:R-:W-:-:S05]  /*10030*/  VIADD R37, R34, 0xffffffa9 ;  /* 0xffffffa922257836 */ /* 0x000fca0000000000 */
[----:B------:R-:W-:Y:S01]  /*10040*/  ISETP.GE.U32.AND P3, PT, R37, 0x7fffff2a, PT ;  /* 0x7fffff2a2500780c */ /* 0x000fe20003f66070 */
[----:B------:R-:W-:Y:S01]  /*10050*/  VIADD R37, R34, 0xffffffa1 ;  /* 0xffffffa122257836 */ /* 0x000fe20000000000 */
[----:B------:R-:W-:-:S04]  /*10060*/  PRMT R26, RZ, 0x7610, R26 ;  /* 0x00007610ff1a7816 */ /* 0x000fc8000000001a */
[----:B------:R-:W-:Y:S02]  /*10070*/  ISETP.GE.U32.AND P1, PT, R37, 0x7fffff22, PT ;  /* 0x7fffff222500780c */ /* 0x000fe40003f26070 */
[----:B---3--:R-:W-:-:S04]  /*10080*/  @!P0 LOP3.LUT R59, R59, R58, RZ, 0x3c, !PT ;  /* 0x0000003a3b3b8212 */ /* 0x008fc800078e3cff */
[----:B------:R-:W-:-:S04]  /*10090*/  @!P0 LOP3.LUT R58, R59, R58, RZ, 0x3c, !PT ;  /* 0x0000003a3b3a8212 */ /* 0x000fc800078e3cff */
[----:B------:R-:W-:Y:S02]  /*100a0*/  @!P0 LOP3.LUT R59, R59, R58, RZ, 0x3c, !PT ;  /* 0x0000003a3b3b8212 */ /* 0x000fe400078e3cff */
[----:B------:R-:W-:-:S03]  /*100b0*/  PRMT R7, RZ, 0x7610, R7 ;  /* 0x00007610ff077816 */ /* 0x000fc60000000007 */
[----:B------:R-:W3:Y:S01]  /*100c0*/  @!P0 LDG.E.U8 R26, desc[UR18][R58.64] ;  /* 0x000000123a1a8981 */ /* 0x000ee2000c1e1100 */
[----:B0-----:R-:W-:-:S04]  /*100d0*/  @!P5 LOP3.LUT R41, R41, R40, RZ, 0x3c, !PT ;  /* 0x000000282929d212 */ /* 0x001fc800078e3cff */
[----:B------:R-:W-:-:S04]  /*100e0*/  @!P5 LOP3.LUT R40, R41, R40, RZ, 0x3c, !PT ;  /* 0x000000282928d212 */ /* 0x000fc800078e3cff */
[----:B------:R-:W-:-:S05]  /*100f0*/  @!P5 LOP3.LUT R41, R41, R40, RZ, 0x3c, !PT ;  /* 0x000000282929d212 */ /* 0x000fca00078e3cff */
[----:B------:R-:W3:Y:S04]  /*10100*/  @!P5 LDG.E.U8 R27, desc[UR18][R40.64] ;  /* 0x00000012281bd981 */ /* 0x000ee8000c1e1100 */
[----:B--2---:R0:W-:Y:S04]  /*10110*/  STL [R1+0x384], R30 ;  /* 0x0003841e01007387 */ /* 0x0041e80000100800 */
[----:B0-----:R-:W2:Y:S04]  /*10120*/  LDL R30, [R1+0xd1c] ;  /* 0x000d1c00011e7983 */ /* 0x001ea80000100800 */
[----:B----4-:R0:W-:Y:S04]  /*10130*/  STL [R1+0x380], R28 ;  /* 0x0003801c01007387 */ /* 0x0101e80000100800 */
[----:B------:R2:W4:Y:S04]  /*10140*/  @!P1 LDG.E.U8 R7, desc[UR18][R32.64] ;  /* 0x0000001220079981 */ /* 0x000528000c1e1100 */
[----:B0-----:R-:W4:Y:S04]  /*10150*/  LDL R28, [R1+0xd20] ;  /* 0x000d2000011c7983 */ /* 0x001f280000100800 */
[----:B------:R-:W-:Y:S04]  /*10160*/  STL [R1+0x38c], R39 ;  /* 0x00038c2701007387 */ /* 0x000fe80000100800 */
[----:B------:R-:W-:Y:S04]  /*10170*/  STL [R1+0x388], R36 ;  /* 0x0003882401007387 */ /* 0x000fe80000100800 */
[----:B------:R-:W4:Y:S04]  /*10180*/  LDL R40, [R1+0xd54] ;  /* 0x000d540001287983 */ /* 0x000f280000100800 */
[----:B------:R-:W4:Y:S01]  /*10190*/  LDL R41, [R1+0xd58] ;  /* 0x000d580001297983 */ /* 0x000f220000100800 */
[----:B------:R-:W-:Y:S01]  /*101a0*/  VIADD R37, R34, 0xffffff99 ;  /* 0xffffff9922257836 */ /* 0x000fe20000000000 */
[----:B------:R-:W-:-:S02]  /*101b0*/  @!P3 LOP3.LUT R61, R61, R60, RZ, 0x3c, !PT ;  /* 0x0000003c3d3db212 */ /* 0x000fc400078e3cff */
[----:B------:R-:W-:Y:S01]  /*101c0*/  PRMT R35, RZ, 0x7610, R35 ;  /* 0x00007610ff237816 */ /* 0x000fe20000000023 */
[----:B------:R-:W4:Y:S01]  /*101d0*/  LDL.LU.64 R58, [R1+0x1660] ;  /* 0x00166000013a7983 */ /* 0x000f220000300a00 */
[----:B------:R-:W-:Y:S01]  /*101e0*/  ISETP.GE.U32.AND P4, PT, R37, 0x7fffff1a, PT ;  /* 0x7fffff1a2500780c */ /* 0x000fe20003f86070 */
[----:B------:R-:W-:-:S05]  /*101f0*/  VIADD R37, R34, 0xffffff91 ;  /* 0xffffff9122257836 */ /* 0x000fca0000000000 */
[----:B------:R-:W-:Y:S02]  /*10200*/  ISETP.GE.U32.AND P6, PT, R37, 0x7fffff12, PT ;  /* 0x7fffff122500780c */ /* 0x000fe40003fc6070 */
[C---:B------:R-:W-:Y:S01]  /*10210*/  @!P3 LOP3.LUT R60, R61.reuse, R60, RZ, 0x3c, !PT ;  /* 0x0000003c3d3cb212 */ /* 0x040fe200078e3cff */
[----:B---3--:R0:W-:Y:S03]  /*10220*/  STL [R1+0x360], R26 ;  /* 0x0003601a01007387 */ /* 0x0081e60000100800 */
[----:B------:R-:W-:Y:S02]  /*10230*/  @!P3 LOP3.LUT R61, R61, R60, RZ, 0x3c, !PT ;  /* 0x0000003c3d3db212 */ /* 0x000fe400078e3cff */
[----:B------:R-:W-:-:S03]  /*10240*/  PRMT R20, RZ, 0x7610, R20 ;  /* 0x00007610ff147816 */ /* 0x000fc60000000014 */
[----:B------:R-:W3:Y:S04]  /*10250*/  @!P3 LDG.E.U8 R35, desc[UR18][R60.64] ;  /* 0x000000123c23b981 */ /* 0x000ee8000c1e1100 */
[----:B0-----:R-:W3:Y:S04]  /*10260*/  LDL R26, [R1+0xd8c] ;  /* 0x000d8c00011a7983 */ /* 0x001ee80000100800 */
[----:B------:R0:W-:Y:S01]  /*10270*/  STL [R1+0x37c], R27 ;  /* 0x00037c1b01007387 */ /* 0x0001e20000100800 */
[----:B------:R-:W-:-:S03]  /*10280*/  PRMT R21, RZ, 0x7610, R21 ;  /* 0x00007610ff157816 */ /* 0x000fc60000000015 */
[----:B0-----:R-:W3:Y:S04]  /*10290*/  LDL R27, [R1+0xd90] ;  /* 0x000d9000011b7983 */ /* 0x001ee80000100800 */
[----:B------:R-:W3:Y:S01]  /*102a0*/  LDL.LU.64 R60, [R1+0x1658] ;  /* 0x00165800013c7983 */ /* 0x000ee20000300a00 */
[----:B--2---:R-:W-:-:S03]  /*102b0*/  @!P4 IMAD.MOV.U32 R33, RZ, RZ, R30 ;  /* 0x000000ffff21c224 */ /* 0x004fc600078e001e */
[----:B----4-:R0:W-:Y:S01]  /*102c0*/  STL [R1+0x358], R7 ;  /* 0x0003580701007387 */ /* 0x0101e20000100800 */
[----:B------:R-:W-:-:S03]  /*102d0*/  @!P4 IMAD.MOV.U32 R32, RZ, RZ, R28 ;  /* 0x000000ffff20c224 */ /* 0x000fc600078e001c */
[----:B------:R-:W2:Y:S04]  /*102e0*/  LDL R30, [R1+0x244] ;  /* 0x00024400011e7983 */ /* 0x000ea80000100800 */
[----:B0-----:R-:W4:Y:S04]  /*102f0*/  LDL R7, [R1+0xdc8] ;  /* 0x000dc80001077983 */ /* 0x001f280000100800 */
[----:B------:R-:W2:Y:S01]  /*10300*/  @!P4 LDG.E.U8 R21, desc[UR18][R32.64] ;  /* 0x000000122015c981 */ /* 0x000ea2000c1e1100 */
[----:B------:R-:W-:Y:S01]  /*10310*/  VIADD R37, R34, 0xffffff89 ;  /* 0xffffff8922257836 */ /* 0x000fe20000000000 */
[----:B------:R-:W-:-:S02]  /*10320*/  PRMT R24, RZ, 0x7610, R24 ;  /* 0x00007610ff187816 */ /* 0x000fc40000000018 */
[----:B------:R-:W2:Y:S01]  /*10330*/  LDL R28, [R1+0x248] ;  /* 0x00024800011c7983 */ /* 0x000ea20000100800 */
[----:B------:R-:W-:-:S03]  /*10340*/  @!P6 LOP3.LUT R41, R41, R40, RZ, 0x3c, !PT ;  /* 0x000000282929e212 */ /* 0x000fc600078e3cff */
[----:B------:R-:W2:Y:S01]  /*10350*/  LDL R33, [R1+0x204] ;  /* 0x0002040001217983 */ /* 0x000ea20000100800 */
[----:B------:R-:W-:-:S03]  /*10360*/  @!P6 LOP3.LUT R40, R41, R40, RZ, 0x3c, !PT ;  /* 0x000000282928e212 */ /* 0x000fc600078e3cff */
[----:B------:R-:W2:Y:S01]  /*10370*/  LDL R32, [R1+0x208] ;  /* 0x0002080001207983 */ /* 0x000ea20000100800 */
[----:B------:R-:W-:-:S05]  /*10380*/  @!P6 LOP3.LUT R41, R41, R40, RZ, 0x3c, !PT ;  /* 0x000000282929e212 */ /* 0x000fca00078e3cff */
[----:B------:R-:W2:Y:S01]  /*10390*/  @!P6 LDG.E.U8 R20, desc[UR18][R40.64] ;  /* 0x000000122814e981 */ /* 0x000ea2000c1e1100 */
[----:B------:R-:W-:Y:S01]  /*103a0*/  ISETP.GE.U32.AND P5, PT, R37, 0x7fffff0a, PT ;  /* 0x7fffff0a2500780c */ /* 0x000fe20003fa6070 */
[----:B------:R-:W-:-:S05]  /*103b0*/  VIADD R37, R34, 0xffffff81 ;  /* 0xffffff8122257836 */ /* 0x000fca0000000000 */
[----:B------:R-:W-:Y:S01]  /*103c0*/  ISETP.GE.U32.AND P0, PT, R37, 0x7fffff02, PT ;  /* 0x7fffff022500780c */ /* 0x000fe20003f06070 */
[----:B------:R-:W-:Y:S01]  /*103d0*/  VIADD R37, R34, 0xfffffff8 ;  /* 0xfffffff822257836 */ /* 0x000fe20000000000 */
[----:B------:R-:W2:Y:S04]  /*103e0*/  LDL.LU.64 R40, [R1+0x1650] ;  /* 0x0016500001287983 */ /* 0x000ea80000300a00 */
[----:B------:R-:W-:Y:S02]  /*103f0*/  ISETP.GE.U32.AND P3, PT, R37, 0x7fffff79, PT ;  /* 0x7fffff792500780c */ /* 0x000fe40003f66070 */
[----:B------:R-:W-:Y:S02]  /*10400*/  PRMT R22, RZ, 0x7610, R22 ;  /* 0x00007610ff167816 */ /* 0x000fe40000000016 */
[----:B---3--:R-:W-:-:S04]  /*10410*/  @!P5 LOP3.LUT R27, R27, R26, RZ, 0x3c, !PT ;  /* 0x0000001a1b1bd212 */ /* 0x008fc800078e3cff */
[----:B------:R-:W-:-:S04]  /*10420*/  @!P5 LOP3.LUT R26, R27, R26, RZ, 0x3c, !PT ;  /* 0x0000001a1b1ad212 */ /* 0x000fc800078e3cff */
[----:B------:R-:W-:Y:S02]  /*10430*/  @!P5 LOP3.LUT R27, R27, R26, RZ, 0x3c, !PT ;  /* 0x0000001a1b1bd212 */ /* 0x000fe400078e3cff */
[----:B------:R-:W-:-:S03]  /*10440*/  PRMT R31, RZ, 0x7610, R31 ;  /* 0x00007610ff1f7816 */ /* 0x000fc6000000001f */
[----:B------:R-:W3:Y:S01]  /*10450*/  @!P5 LDG.E.U8 R24, desc[UR18][R26.64] ;  /* 0x000000121a18d981 */ /* 0x000ee2000c1e1100 */
[----:B----4-:R-:W-:-:S04]  /*10460*/  @!P0 LOP3.LUT R7, R7, R6, RZ, 0x3c, !PT ;  /* 0x0000000607078212 */ /* 0x010fc800078e3cff */
[----:B------:R-:W-:-:S04]  /*10470*/  @!P0 LOP3.LUT R6, R7, R6, RZ, 0x3c, !PT ;  /* 0x0000000607068212 */ /* 0x000fc800078e3cff */
[----:B------:R-:W-:-:S05]  /*10480*/  @!P0 LOP3.LUT R7, R7, R6, RZ, 0x3c, !PT ;  /* 0x0000000607078212 */ /* 0x000fca00078e3cff */
[----:B------:R-:W4:Y:S04]  /*10490*/  @!P0 LDG.E.U8 R22, desc[UR18][R6.64] ;  /* 0x0000001206168981 */ /* 0x000f28000c1e1100 */
[----:B--2---:R-:W2:Y:S04]  /*104a0*/  @!P3 LDG.E.U8 R31, desc[UR18][R32.64] ;  /* 0x00000012201fb981 */ /* 0x004ea8000c1e1100 */
[----:B------:R0:W-:Y:S04]  /*104b0*/  STL [R1+0x350], R20 ;  /* 0x0003501401007387 */ /* 0x0001e80000100800 */
[----:B0-----:R-:W2:Y:S04]  /*104c0*/  LDL R20, [R1+0xaa4] ;  /* 0x000aa40001147983 */ /* 0x001ea80000100800 */
[----:B------:R0:W-:Y:S04]  /*104d0*/  STL [R1+0x354], R21 ;  /* 0x0003541501007387 */ /* 0x0001e80000100800 */
[----:B0-----:R-:W2:Y:S04]  /*104e0*/  LDL R21, [R1+0xaa8] ;  /* 0x000aa80001157983 */ /* 0x001ea80000100800 */
[----:B------:R-:W-:Y:S04]  /*104f0*/  STL [R1+0x35c], R35 ;  /* 0x00035c2301007387 */ /* 0x000fe80000100800 */
[----:B------:R-:W2:Y:S04]  /*10500*/  LDL R26, [R1+0xae4] ;  /* 0x000ae400011a7983 */ /* 0x000ea80000100800 */
[----:B------:R-:W2:Y:S01]  /*10510*/  LDL R27, [R1+0xae8] ;  /* 0x000ae800011b7983 */ /* 0x000ea20000100800 */
[----:B------:R-:W-:-:S03]  /*10520*/  VIADD R37, R34, 0xfffffff0 ;  /* 0xfffffff022257836 */ /* 0x000fc60000000000 */
[----:B------:R-:W2:Y:S02]  /*10530*/  LDL.LU.64 R6, [R1+0x1648] ;  /* 0x0016480001067983 */ /* 0x000ea40000300a00 */
[----:B------:R-:W-:Y:S01]  /*10540*/  ISETP.GE.U32.AND P1, PT, R37, 0x7fffff71, PT ;  /* 0x7fffff712500780c */ /* 0x000fe20003f26070 */
[----:B------:R-:W-:-:S05]  /*10550*/  VIADD R37, R34, 0xffffffe8 ;  /* 0xffffffe822257836 */ /* 0x000fca0000000000 */
[----:B------:R-:W-:Y:S01]  /*10560*/  ISETP.GE.U32.AND P4, PT, R37, 0x7fffff69, PT ;  /* 0x7fffff692500780c */ /* 0x000fe20003f86070 */
[----:B------:R-:W-:-:S05]  /*10570*/  VIADD R37, R34, 0xffffffe0 ;  /* 0xffffffe022257836 */ /* 0x000fca0000000000 */
[----:B------:R-:W-:Y:S01]  /*10580*/  ISETP.GE.U32.AND P6, PT, R37, 0x7fffff61, PT ;  /* 0x7fffff612500780c */ /* 0x000fe20003fc6070 */
[----:B---3--:R0:W-:Y:S01]  /*10590*/  STL [R1+0x34c], R24 ;  /* 0x00034c1801007387 */ /* 0x0081e20000100800 */
[----:B------:R-:W-:Y:S02]  /*105a0*/  PRMT R23, RZ, 0x7610, R23 ;  /* 0x00007610ff177816 */ /* 0x000fe40000000017 */
[----:B------:R-:W-:Y:S01]  /*105b0*/  PRMT R25, RZ, 0x7610, R25 ;  /* 0x00007610ff197816 */ /* 0x000fe20000000019 */
[----:B0-----:R-:W3:Y:S04]  /*105c0*/  LDL R24, [R1+0xb24] ;  /* 0x000b240001187983 */ /* 0x001ee80000100800 */
[----:B----4-:R0:W-:Y:S04]  /*105d0*/  STL [R1+0x348], R22 ;  /* 0x0003481601007387 */ /* 0x0101e80000100800 */
[----:B0-----:R-:W4:Y:S04]  /*105e0*/  LDL R22, [R1+0xb28] ;  /* 0x000b280001167983 */ /* 0x001f280000100800 */
[----:B--2---:R0:W-:Y:S02]  /*105f0*/  STL [R1+0x344], R31 ;  /* 0x0003441f01007387 */ /* 0x0041e40000100800 */
[----:B0-----:R-:W-:-:S02]  /*10600*/  @!P1 IMAD.MOV.U32 R31, RZ, RZ, R30 ;  /* 0x000000ffff1f9224 */ /* 0x001fc400078e001e */
[----:B------:R-:W-:Y:S02]  /*10610*/  @!P1 IMAD.MOV.U32 R30, RZ, RZ, R28 ;  /* 0x000000ffff1e9224 */ /* 0x000fe400078e001c */
[----:B------:R-:W-:Y:S01]  /*10620*/  VIADD R37, R34, 0xffffffd8 ;  /* 0xffffffd822257836 */ /* 0x000fe20000000000 */
[----:B------:R-:W2:Y:S04]  /*10630*/  LDL R28, [R1+0xb64] ;  /* 0x000b6400011c7983 */ /* 0x000ea80000100800 */
[----:B------:R0:W2:Y:S01]  /*10640*/  @!P1 LDG.E.U8 R23, desc[UR18][R30.64] ;  /* 0x000000121e179981 */ /* 0x0000a2000c1e1100 */
[----:B------:R-:W-:-:S04]  /*10650*/  @!P6 LOP3.LUT R27, R27, R26, RZ, 0x3c, !PT ;  /* 0x0000001a1b1be212 */ /* 0x000fc800078e3cff */
[----:B------:R-:W-:-:S04]  /*10660*/  @!P6 LOP3.LUT R26, R27, R26, RZ, 0x3c, !PT ;  /* 0x0000001a1b1ae212 */ /* 0x000fc800078e3cff */
[----:B------:R-:W-:-:S05]  /*10670*/  @!P6 LOP3.LUT R27, R27, R26, RZ, 0x3c, !PT ;  /* 0x0000001a1b1be212 */ /* 0x000fca00078e3cff */
[----:B------:R-:W3:Y:S01]  /*10680*/  @!P6 LDG.E.U8 R25, desc[UR18][R26.64] ;  /* 0x000000121a19e981 */ /* 0x000ee2000c1e1100 */
[----:B------:R-:W-:Y:S01]  /*10690*/  ISETP.GE.U32.AND P5, PT, R37, 0x7fffff59, PT ;  /* 0x7fffff592500780c */ /* 0x000fe20003fa6070 */
[----:B0-----:R-:W-:Y:S02]  /*106a0*/  @!P4 IMAD.MOV.U32 R30, RZ, RZ, R21 ;  /* 0x000000ffff1ec224 */ /* 0x001fe400078e0015 */
[----:B------:R-:W-:Y:S01]  /*106b0*/  @!P4 IMAD.MOV.U32 R31, RZ, RZ, R20 ;  /* 0x000000ffff1fc224 */ /* 0x000fe200078e0014 */
[----:B------:R-:W-:Y:S02]  /*106c0*/  PRMT R8, RZ, 0x7610, R8 ;  /* 0x00007610ff087816 */ /* 0x000fe40000000008 */
[----:B------:R-:W-:-:S06]  /*106d0*/  PRMT R29, RZ, 0x7610, R29 ;  /* 0x00007610ff1d7816 */ /* 0x000fcc000000001d */
[----:B------:R-:W4:Y:S04]  /*106e0*/  @!P4 LDG.E.U8 R29, desc[UR18][R30.64] ;  /* 0x000000121e1dc981 */ /* 0x000f28000c1e1100 */
[----:B--2---:R0:W-:Y:S04]  /*106f0*/  STL [R1+0x340], R23 ;  /* 0x0003401701007387 */ /* 0x0041e80000100800 */
[----:B------:R-:W2:Y:S04]  /*10700*/  LDL R20, [R1+0xba4] ;  /* 0x000ba40001147983 */ /* 0x000ea80000100800 */
[----:B------:R-:W2:Y:S04]  /*10710*/  LDL R21, [R1+0xba8] ;  /* 0x000ba80001157983 */ /* 0x000ea80000100800 */
[----:B0-----:R-:W2:Y:S04]  /*10720*/  LDL R23, [R1+0xb68] ;  /* 0x000b680001177983 */ /* 0x001ea80000100800 */
[----:B------:R-:W2:Y:S04]  /*10730*/  LDL R26, [R1+0xbe4] ;  /* 0x000be400011a7983 */ /* 0x000ea80000100800 */
[----:B------:R-:W2:Y:S04]  /*10740*/  LDL R27, [R1+0xbe8] ;  /* 0x000be800011b7983 */ /* 0x000ea80000100800 */
[----:B---3--:R0:W-:Y:S02]  /*10750*/  STL [R1+0x300], R25 ;  /* 0x0003001901007387 */ /* 0x0081e40000100800 */
[----:B0-----:R-:W-:-:S02]  /*10760*/  @!P5 IMAD.MOV.U32 R25, RZ, RZ, R24 ;  /* 0x000000ffff19d224 */ /* 0x001fc400078e0018 */
[----:B----4-:R-:W-:Y:S02]  /*10770*/  @!P5 IMAD.MOV.U32 R24, RZ, RZ, R22 ;  /* 0x000000ffff18d224 */ /* 0x010fe400078e0016 */
[----:B------:R-:W-:Y:S01]  /*10780*/  VIADD R37, R34, 0xffffffd0 ;  /* 0xffffffd022257836 */ /* 0x000fe20000000000 */
[----:B------:R-:W3:Y:S04]  /*10790*/  LDL R22, [R1+0xc64] ;  /* 0x000c640001167983 */ /* 0x000ee80000100800 */
[----:B------:R-:W4:Y:S01]  /*107a0*/  @!P5 LDG.E.U8 R8, desc[UR18][R24.64] ;  /* 0x000000121808d981 */ /* 0x000f22000c1e1100 */
[----:B------:R-:W-:Y:S02]  /*107b0*/  ISETP.GE.U32.AND P0, PT, R37, 0x7fffff51, PT ;  /* 0x7fffff512500780c */ /* 0x000fe40003f06070 */
[----:B------:R-:W-:Y:S01]  /*107c0*/  PRMT R19, RZ, 0x7610, R19 ;  /* 0x00007610ff137816 */ /* 0x000fe20000000013 */
[----:B------:R-:W2:Y:S04]  /*107d0*/  LDL R25, [R1+0xc24] ;  /* 0x000c240001197983 */ /* 0x000ea80000100800 */
[----:B------:R-:W2:Y:S04]  /*107e0*/  LDL R24, [R1+0xc28] ;  /* 0x000c280001187983 */ /* 0x000ea80000100800 */
[----:B----4-:R0:W-:Y:S04]  /*107f0*/  STL [R1+0x2fc], R8 ;  /* 0x0002fc0801007387 */ /* 0x0101e80000100800 */
[----:B0-----:R-:W4:Y:S04]  /*10800*/  LDL R8, [R1+0xc68] ;  /* 0x000c680001087983 */ /* 0x001f280000100800 */
[----:B------:R0:W-:Y:S02]  /*10810*/  STL [R1+0x33c], R29 ;  /* 0x00033c1d01007387 */ /* 0x0001e40000100800 */
[----:B0-----:R-:W-:-:S02]  /*10820*/  @!P0 IMAD.MOV.U32 R29, RZ, RZ, R28 ;  /* 0x000000ffff1d8224 */ /* 0x001fc400078e001c */
[----:B--2---:R-:W-:Y:S02]  /*10830*/  @!P0 IMAD.MOV.U32 R28, RZ, RZ, R23 ;  /* 0x000000ffff1c8224 */ /* 0x004fe400078e0017 */
[----:B------:R-:W-:Y:S01]  /*10840*/  VIADD R37, R34, 0xffffffc8 ;  /* 0xffffffc822257836 */ /* 0x000fe20000000000 */
[----:B------:R-:W2:Y:S04]  /*10850*/  LDL R23, [R1+0x1294] ;  /* 0x0012940001177983 */ /* 0x000ea80000100800 */
[----:B------:R0:W2:Y:S01]  /*10860*/  @!P0 LDG.E.U8 R19, desc[UR18][R28.64] ;  /* 0x000000121c138981 */ /* 0x0000a2000c1e1100 */
[----:B------:R-:W-:-:S13]  /*10870*/  ISETP.GE.U32.AND P3, PT, R37, 0x7fffff49, PT ;  /* 0x7fffff492500780c */ /* 0x000fda0003f66070 */
[----:B0-----:R-:W-:Y:S02]  /*10880*/  @!P3 IMAD.MOV.U32 R28, RZ, RZ, R21 ;  /* 0x000000ffff1cb224 */ /* 0x001fe400078e0015 */
[----:B------:R-:W-:Y:S01]  /*10890*/  @!P3 IMAD.MOV.U32 R29, RZ, RZ, R20 ;  /* 0x000000ffff1db224 */ /* 0x000fe200078e0014 */
[----:B------:R-:W-:-:S06]  /*108a0*/  PRMT R16, RZ, 0x7610, R16 ;  /* 0x00007610ff107816 */ /* 0x000fcc0000000010 */
[----:B------:R-:W3:Y:S01]  /*108b0*/  @!P3 LDG.E.U8 R16, desc[UR18][R28.64] ;  /* 0x000000121c10b981 */ /* 0x000ee2000c1e1100 */
[----:B------:R-:W-:-:S05]  /*108c0*/  VIADD R37, R34, 0xffffffc0 ;  /* 0xffffffc022257836 */ /* 0x000fca0000000000 */
[----:B------:R-:W-:Y:S01]  /*108d0*/  ISETP.GE.U32.AND P1, PT, R37, 0x7fffff41, PT ;  /* 0x7fffff412500780c */ /* 0x000fe20003f26070 */
[----:B--2---:R0:W-:Y:S04]  /*108e0*/  STL [R1+0x2f8], R19 ;  /* 0x0002f81301007387 */ /* 0x0041e80000100800 */
[----:B------:R-:W2:Y:S04]  /*108f0*/  LDL R20, [R1+0xca4] ;  /* 0x000ca40001147983 */ /* 0x000ea80000100800 */
[----:B------:R-:W2:Y:S01]  /*10900*/  LDL R21, [R1+0xca8] ;  /* 0x000ca80001157983 */ /* 0x000ea20000100800 */
[----:B------:R-:W-:-:S03]  /*10910*/  VIADD R37, R34, 0xffffffb8 ;  /* 0xffffffb822257836 */ /* 0x000fc60000000000 */
[----:B------:R-:W-:Y:S02]  /*10920*/  @!P1 LOP3.LUT R27, R27, R26, RZ, 0x3c, !PT ;  /* 0x0000001a1b1b9212 */ /* 0x000fe400078e3cff */
[----:B------:R-:W-:Y:S01]  /*10930*/  PRMT R17, RZ, 0x7610, R17 ;  /* 0x00007610ff117816 */ /* 0x000fe20000000011 */
[----:B0-----:R-:W2:Y:S01]  /*10940*/  LDL R19, [R1+0x1260] ;  /* 0x0012600001137983 */ /* 0x001ea20000100800 */
[----:B------:R-:W-:Y:S01]  /*10950*/  ISETP.GE.U32.AND P4, PT, R37, 0x7fffff39, PT ;  /* 0x7fffff392500780c */ /* 0x000fe20003f86070 */
[----:B------:R-:W-:-:S05]  /*10960*/  VIADD R37, R34, 0xffffffb0 ;  /* 0xffffffb022257836 */ /* 0x000fca0000000000 */
[----:B------:R-:W-:Y:S01]  /*10970*/  ISETP.GE.U32.AND P6, PT, R37, 0x7fffff31, PT ;  /* 0x7fffff312500780c */ /* 0x000fe20003fc6070 */
[----:B------:R-:W-:Y:S01]  /*10980*/  VIADD R37, R34, 0xffffffa8 ;  /* 0xffffffa822257836 */ /* 0x000fe20000000000 */
[----:B------:R-:W-:-:S04]  /*10990*/  @!P1 LOP3.LUT R26, R27, R26, RZ, 0x3c, !PT ;  /* 0x0000001a1b1a9212 */ /* 0x000fc800078e3cff */
[----:B------:R-:W-:Y:S02]  /*109a0*/  ISETP.GE.U32.AND P5, PT, R37, 0x7fffff29, PT ;  /* 0x7fffff292500780c */ /* 0x000fe40003fa6070 */
[----:B------:R-:W-:Y:S02]  /*109b0*/  @!P1 LOP3.LUT R27, R27, R26, RZ, 0x3c, !PT ;  /* 0x0000001a1b1b9212 */ /* 0x000fe400078e3cff */
[----:B------:R-:W-:-:S03]  /*109c0*/  PRMT R5, RZ, 0x7610, R5 ;  /* 0x00007610ff057816 */ /* 0x000fc60000000005 */
[----:B------:R-:W2:Y:S01]  /*109d0*/  @!P1 LDG.E.U8 R17, desc[UR18][R26.64] ;  /* 0x000000121a119981 */ /* 0x000ea2000c1e1100 */
[----:B------:R-:W-:-:S03]  /*109e0*/  PRMT R9, RZ, 0x7610, R9 ;  /* 0x00007610ff097816 */ /* 0x000fc60000000009 */
[----:B------:R4:W2:Y:S01]  /*109f0*/  @!P4 LDG.E.U8 R5, desc[UR18][R24.64] ;  /* 0x000000121805c981 */ /* 0x0008a2000c1e1100 */
[----:B------:R-:W-:Y:S01]  /*10a00*/  PRMT R18, RZ, 0x7610, R18 ;  /* 0x00007610ff127816 */ /* 0x000fe20000000012 */
[----:B----4-:R-:W-:Y:S02]  /*10a10*/  @!P6 IMAD.MOV.U32 R24, RZ, RZ, R8 ;  /* 0x000000ffff18e224 */ /* 0x010fe400078e0008 */
[----:B---3--:R-:W-:-:S05]  /*10a20*/  @!P6 IMAD.MOV.U32 R25, RZ, RZ, R22 ;  /* 0x000000ffff19e224 */ /* 0x008fca00078e0016 */
[----:B------:R-:W3:Y:S04]  /*10a30*/  @!P6 LDG.E.U8 R9, desc[UR18][R24.64] ;  /* 0x000000121809e981 */ /* 0x000ee8000c1e1100 */
[----:B------:R0:W-:Y:S04]  /*10a40*/  STL [R1+0x2f4], R16 ;  /* 0x0002f41001007387 */ /* 0x0001e80000100800 */
[----:B0-----:R-:W4:Y:S01]  /*10a50*/  LDL R16, [R1+0x1228] ;  /* 0x0012280001107983 */ /* 0x001f220000100800 */
[----:B--2---:R-:W-:-:S04]  /*10a60*/  @!P5 LOP3.LUT R21, R21, R20, RZ, 0x3c, !PT ;  /* 0x000000141515d212 */ /* 0x004fc800078e3cff */
[----:B------:R-:W-:-:S04]  /*10a70*/  @!P5 LOP3.LUT R20, R21, R20, RZ, 0x3c, !PT ;  /* 0x000000141514d212 */ /* 0x000fc800078e3cff */
[----:B------:R-:W-:-:S05]  /*10a80*/  @!P5 LOP3.LUT R21, R21, R20, RZ, 0x3c, !PT ;  /* 0x000000141515d212 */ /* 0x000fca00078e3cff */
[----:B------:R-:W2:Y:S01]  /*10a90*/  @!P5 LDG.E.U8 R18, desc[UR18][R20.64] ;  /* 0x000000121412d981 */ /* 0x000ea2000c1e1100 */
[----:B------:R-:W-:-:S05]  /*10aa0*/  VIADD R37, R34, 0xffffffa0 ;  /* 0xffffffa022257836 */ /* 0x000fca0000000000 */
[----:B------:R-:W-:Y:S01]  /*10ab0*/  ISETP.GE.U32.AND P0, PT, R37, 0x7fffff21, PT ;  /* 0x7fffff212500780c */ /* 0x000fe20003f06070 */
[----:B------:R-:W-:-:S05]  /*10ac0*/  VIADD R37, R34, 0xffffff98 ;  /* 0xffffff9822257836 */ /* 0x000fca0000000000 */
[----:B------:R-:W-:Y:S01]  /*10ad0*/  ISETP.GE.U32.AND P3, PT, R37, 0x7fffff19, PT ;  /* 0x7fffff192500780c */ /* 0x000fe20003f66070 */
[----:B------:R-:W-:Y:S01]  /*10ae0*/  VIADD R37, R34, 0xffffff90 ;  /* 0xffffff9022257836 */ /* 0x000fe20000000000 */
[----:B------:R0:W-:Y:S04]  /*10af0*/  STL [R1+0x2f0], R17 ;  /* 0x0002f01101007387 */ /* 0x0001e80000100800 */
[----:B------:R-:W-:Y:S01]  /*10b00*/  ISETP.GE.U32.AND P1, PT, R37, 0x7fffff11, PT ;  /* 0x7fffff112500780c */ /* 0x000fe20003f26070 */
[----:B------:R-:W-:Y:S01]  /*10b10*/  IMAD R37, R4, 0x5f, RZ ;  /* 0x0000005f04257824 */ /* 0x000fe200078e02ff */
[----:B0-----:R-:W2:Y:S04]  /*10b20*/  LDL R17, [R1+0x11b8] ;  /* 0x0011b80001117983 */ /* 0x001ea80000100800 */
[----:B------:R0:W-:Y:S04]  /*10b30*/  STL [R1+0x2ec], R5 ;  /* 0x0002ec0501007387 */ /* 0x0001e80000100800 */
[----:B------:R-:W2:Y:S01]  /*10b40*/  LDL R8, [R1+0x1160] ;  /* 0x0011600001087983 */ /* 0x000ea20000100800 */
[----:B0-----:R-:W-:-:S05]  /*10b50*/  IADD3 R5, P4, PT, R37, R2, RZ ;  /* 0x0000000225057210 */ /* 0x001fca0007f9e0ff */
[----:B------:R-:W-:Y:S04]  /*10b60*/  STL [R1+0xce8], R5 ;  /* 0x000ce80501007387 */ /* 0x000fe80000100800 */
[----:B---3--:R0:W-:Y:S01]  /*10b70*/  STL [R1+0x2e0], R9 ;  /* 0x0002e00901007387 */ /* 0x0081e20000100800 */
[----:B------:R-:W-:Y:S02]  /*10b80*/  ISETP.GE.AND P6, PT, R23, RZ, PT ;  /* 0x000000ff1700720c */ /* 0x000fe40003fc6270 */
[----:B------:R-:W-:Y:S02]  /*10b90*/  PRMT R0, RZ, 0x7610, R0 ;  /* 0x00007610ff007816 */ /* 0x000fe40000000000 */
[----:B0-----:R-:W-:Y:S02]  /*10ba0*/  LEA.HI.X.SX32 R9, R37, R3, 0x1, P4 ;  /* 0x0000000325097211 */ /* 0x001fe400020f0eff */
[----:B------:R-:W-:-:S03]  /*10bb0*/  ISETP.GE.AND P4, PT, R19, RZ, PT ;  /* 0x000000ff1300720c */ /* 0x000fc60003f86270 */
[----:B------:R-:W-:Y:S01]  /*10bc0*/  STL [R1+0xce4], R9 ;  /* 0x000ce40901007387 */ /* 0x000fe20000100800 */
[----:B------:R-:W-:-:S03]  /*10bd0*/  @!P0 IMAD.MOV.U32 R19, RZ, RZ, R9 ;  /* 0x000000ffff138224 */ /* 0x000fc600078e0009 */
[----:B------:R-:W-:Y:S01]  /*10be0*/  @!P6 IMAD.MOV R13, RZ, RZ, -R13 ;  /* 0x000000ffff0de224 */ /* 0x000fe200078e0a0d */
[----:B----4-:R-:W-:Y:S01]  /*10bf0*/  ISETP.GE.AND P5, PT, R16, RZ, PT ;  /* 0x000000ff1000720c */ /* 0x010fe20003fa6270 */
[----:B--2---:R0:W-:Y:S02]  /*10c00*/  STL [R1+0x2dc], R18 ;  /* 0x0002dc1201007387 */ /* 0x0041e40000100800 */
[----:B0-----:R-:W-:-:S05]  /*10c10*/  @!P0 IMAD.MOV.U32 R18, RZ, RZ, R5 ;  /* 0x000000ffff128224 */ /* 0x001fca00078e0005 */
[----:B------:R0:W2:Y:S04]  /*10c20*/  @!P0 LDG.E.U8 R0, desc[UR18][R18.64] ;  /* 0x0000001212008981 */ /* 0x0000a8000c1e1100 */
[----:B------:R-:W-:Y:S04]  /*10c30*/  STL [R1+0x1538], R13 ;  /* 0x0015380d01007387 */ /* 0x000fe80000100800 */
[----:B------:R-:W3:Y:S04]  /*10c40*/  LDL.LU R20, [R1+0x3c] ;  /* 0x00003c0001147983 */ /* 0x000ee80000300800 */
[----:B------:R-:W4:Y:S04]  /*10c50*/  LDL.LU R21, [R1+0x38] ;  /* 0x0000380001157983 */ /* 0x000f280000300800 */
[----:B------:R-:W3:Y:S01]  /*10c60*/  LDL.LU R16, [R1+0x34] ;  /* 0x0000340001107983 */ /* 0x000ee20000300800 */
[----:B------:R-:W1:Y:S01]  /*10c70*/  S2R R33, SR_TID.X ;  /* 0x0000000000217919 */ /* 0x000e620000002100 */
[----:B------:R-:W-:Y:S01]  /*10c80*/  @!P5 IMAD.MOV R15, RZ, RZ, -R15 ;  /* 0x000000ffff0fd224 */ /* 0x000fe200078e0a0f */
[----:B------:R-:W-:-:S02]  /*10c90*/  ISETP.GE.AND P5, PT, R8, RZ, PT ;  /* 0x000000ff0800720c */ /* 0x000fc40003fa6270 */
[----:B------:R-:W-:Y:S02]  /*10ca0*/  ISETP.GE.AND P0, PT, R17, RZ, PT ;  /* 0x000000ff1100720c */ /* 0x000fe40003f06270 */
[----:B------:R0:W-:Y:S01]  /*10cb0*/  STL [R1+0x153c], R15 ;  /* 0x00153c0f01007387 */ /* 0x0001e20000100800 */
[----:B------:R-:W-:Y:S01]  /*10cc0*/  @!P4 IMAD.MOV R12, RZ, RZ, -R12 ;  /* 0x000000ffff0cc224 */ /* 0x000fe200078e0a0c */
[----:B------:R-:W-:Y:S01]  /*10cd0*/  ISETP.NE.AND P4, PT, R11, RZ, PT ;  /* 0x000000ff0b00720c */ /* 0x000fe20003f85270 */
[----:B------:R-:W-:Y:S01]  /*10ce0*/  VIADD R8, R34, 0xffffff88 ;  /* 0xffffff8822087836 */ /* 0x000fe20000000000 */
[----:B------:R-:W-:Y:S01]  /*10cf0*/  LOP3.LUT R11, RZ, R11, RZ, 0x33, !PT ;  /* 0x0000000bff0b7212 */ /* 0x000fe200078e33ff */
[----:B------:R-:W-:-:S04]  /*10d00*/  IMAD R17, R4, 0x67, RZ ;  /* 0x0000006704117824 */ /* 0x000fc800078e02ff */
[----:B------:R-:W-:Y:S01]  /*10d10*/  @!P5 IMAD.MOV R10, RZ, RZ, -R10 ;  /* 0x000000ffff0ad224 */ /* 0x000fe200078e0a0a */
[C---:B------:R-:W-:Y:S02]  /*10d20*/  SEL R91, R11.reuse, R91, !P4 ;  /* 0x0000005b0b5b7207 */ /* 0x040fe40006000000 */
[C---:B------:R-:W-:Y:S01]  /*10d30*/  SEL R90, R11.reuse, R90, !P4 ;  /* 0x0000005a0b5a7207 */ /* 0x040fe20006000000 */
[C---:B0-----:R-:W-:Y:S01]  /*10d40*/  IMAD R18, R4.reuse, 0x6f, RZ ;  /* 0x0000006f04127824 */ /* 0x041fe200078e02ff */
[C---:B------:R-:W-:Y:S01]  /*10d50*/  SEL R88, R11.reuse, R88, !P4 ;  /* 0x000000580b587207 */ /* 0x040fe20006000000 */
[----:B------:R-:W-:Y:S01]  /*10d60*/  @!P0 IMAD.MOV R14, RZ, RZ, -R14 ;  /* 0x000000ffff0e8224 */ /* 0x000fe200078e0a0e */
[C---:B------:R-:W-:Y:S02]  /*10d70*/  SEL R84, R11.reuse, R84, !P4 ;  /* 0x000000540b547207 */ /* 0x040fe40006000000 */
[----:B------:R-:W-:Y:S02]  /*10d80*/  SEL R82, R11, R82, !P4 ;  /* 0x000000520b527207 */ /* 0x000fe40006000000 */
[----:B-1----:R-:W-:Y:S01]  /*10d90*/  LOP3.LUT R33, R33, 0x7f, RZ, 0xc0, !PT ;  /* 0x0000007f21217812 */ /* 0x002fe200078ec0ff */
[----:B------:R-:W-:Y:S01]  /*10da0*/  IMAD R9, R4, 0x77, RZ ;  /* 0x0000007704097824 */ /* 0x000fe200078e02ff */
[----:B------:R-:W-:-:S02]  /*10db0*/  SEL R67, R11, R67, !P4 ;  /* 0x000000430b437207 */ /* 0x000fc40006000000 */
[----:B------:R-:W-:Y:S01]  /*10dc0*/  SEL R28, R11, R43, !P4 ;  /* 0x0000002b0b1c7207 */ /* 0x000fe20006000000 */
[----:B------:R-:W-:Y:S01]  /*10dd0*/  IMAD R43, R91, UR5, RZ ;  /* 0x000000055b2b7c24 */ /* 0x000fe2000f8e02ff */
[C---:B------:R-:W-:Y:S01]  /*10de0*/  SEL R5, R11.reuse, R49, !P4 ;  /* 0x000000310b057207 */ /* 0x040fe20006000000 */
[----:B------:R-:W-:Y:S01]  /*10df0*/  IMAD R49, R84, UR17, RZ ;  /* 0x0000001154317c24 */ /* 0x000fe2000f8e02ff */
[C---:B------:R-:W-:Y:S01]  /*10e00*/  SEL R69, R11.reuse, R69, !P4 ;  /* 0x000000450b457207 */ /* 0x040fe20006000000 */
[----:B------:R-:W0:Y:S01]  /*10e10*/  LDCU UR5, c[0x0][0x3b0] ;  /* 0x00007600ff0577ac */ /* 0x000e220008000800 */
[----:B------:R-:W-:Y:S01]  /*10e20*/  SEL R31, R11, R53, !P4 ;  /* 0x000000350b1f7207 */ /* 0x000fe20006000000 */
[----:B------:R-:W-:Y:S02]  /*10e30*/  IMAD R53, R67, UR23, RZ ;  /* 0x0000001743357c24 */ /* 0x000fe4000f8e02ff */
[----:B------:R-:W-:Y:S01]  /*10e40*/  IMAD R69, R69, UR25, RZ ;  /* 0x0000001945457c24 */ /* 0x000fe2000f8e02ff */
[----:B------:R-:W-:-:S02]  /*10e50*/  SEL R71, R11, R71, !P4 ;  /* 0x000000470b477207 */ /* 0x000fc40006000000 */
[C---:B------:R-:W-:Y:S02]  /*10e60*/  SEL R73, R11.reuse, R73, !P4 ;  /* 0x000000490b497207 */ /* 0x040fe40006000000 */
[----:B------:R-:W-:Y:S01]  /*10e70*/  SEL R86, R11, R86, !P4 ;  /* 0x000000560b567207 */ /* 0x000fe20006000000 */
[----:B------:R-:W-:Y:S02]  /*10e80*/  IMAD R71, R71, UR27, RZ ;  /* 0x0000001b47477c24 */ /* 0x000fe4000f8e02ff */
[----:B------:R-:W-:Y:S01]  /*10e90*/  IMAD R73, R73, UR29, RZ ;  /* 0x0000001d49497c24 */ /* 0x000fe2000f8e02ff */
[C---:B------:R-:W-:Y:S02]  /*10ea0*/  SEL R87, R11.reuse, R87, !P4 ;  /* 0x000000570b577207 */ /* 0x040fe40006000000 */
[C---:B------:R-:W-:Y:S02]  /*10eb0*/  SEL R75, R11.reuse, R75, !P4 ;  /* 0x0000004b0b4b7207 */ /* 0x040fe40006000000 */
[----:B------:R-:W-:-:S03]  /*10ec0*/  SEL R76, R11, R76, !P4 ;  /* 0x0000004c0b4c7207 */ /* 0x000fc60006000000 */
[----:B------:R-:W-:Y:S01]  /*10ed0*/  IMAD R75, R75, UR31, RZ ;  /* 0x0000001f4b4b7c24 */ /* 0x000fe2000f8e02ff */
[C---:B------:R-:W-:Y:S01]  /*10ee0*/  SEL R15, R11.reuse, R55, !P4 ;  /* 0x000000370b0f7207 */ /* 0x040fe20006000000 */
[----:B------:R-:W-:Y:S01]  /*10ef0*/  IMAD R76, R76, UR33, RZ ;  /* 0x000000214c4c7c24 */ /* 0x000fe2000f8e02ff */
[----:B------:R-:W-:Y:S01]  /*10f00*/  SEL R78, R11, R78, !P4 ;  /* 0x0000004e0b4e7207 */ /* 0x000fe20006000000 */
[----:B------:R-:W-:Y:S01]  /*10f10*/  IMAD R55, R87, UR14, RZ ;  /* 0x0000000e57377c24 */ /* 0x000fe2000f8e02ff */
[C---:B------:R-:W-:Y:S01]  /*10f20*/  SEL R66, R11.reuse, R66, !P4 ;  /* 0x000000420b427207 */ /* 0x040fe20006000000 */
[----:B------:R-:W1:Y:S02]  /*10f30*/  LDCU UR14, c[0x0][0x3b0] ;  /* 0x00007600ff0e77ac */ /* 0x000e640008000800 */
[----:B------:R-:W-:Y:S01]  /*10f40*/  IMAD R78, R78, UR35, RZ ;  /* 0x000000234e4e7c24 */ /* 0x000fe2000f8e02ff */
[C---:B------:R-:W-:Y:S01]  /*10f50*/  SEL R64, R11.reuse, R64, !P4 ;  /* 0x000000400b407207 */ /* 0x040fe20006000000 */
[----:B------:R-:W-:Y:S01]  /*10f60*/  IMAD R66, R66, UR37, RZ ;  /* 0x0000002542427c24 */ /* 0x000fe2000f8e02ff */
[----:B------:R-:W-:-:S02]  /*10f70*/  SEL R42, R11, R42, !P4 ;  /* 0x0000002a0b2a7207 */ /* 0x000fc40006000000 */
[C---:B------:R-:W-:Y:S01]  /*10f80*/  SEL R83, R11.reuse, R83, !P4 ;  /* 0x000000530b537207 */ /* 0x040fe20006000000 */
[----:B------:R-:W-:Y:S01]  /*10f90*/  IMAD R64, R64, UR39, RZ ;  /* 0x0000002740407c24 */ /* 0x000fe2000f8e02ff */
[C---:B------:R-:W-:Y:S01]  /*10fa0*/  SEL R44, R11.reuse, R44, !P4 ;  /* 0x0000002c0b2c7207 */ /* 0x040fe20006000000 */
[----:B------:R-:W-:Y:S01]  /*10fb0*/  IMAD R42, R42, UR41, RZ ;  /* 0x000000292a2a7c24 */ /* 0x000fe2000f8e02ff */
[C---:B------:R-:W-:Y:S02]  /*10fc0*/  SEL R46, R11.reuse, R46, !P4 ;  /* 0x0000002e0b2e7207 */ /* 0x040fe40006000000 */
[C---:B------:R-:W-:Y:S01]  /*10fd0*/  SEL R81, R11.reuse, R81, !P4 ;  /* 0x000000510b517207 */ /* 0x040fe20006000000 */
[----:B------:R-:W-:Y:S01]  /*10fe0*/  IMAD R44, R44, UR43, RZ ;  /* 0x0000002b2c2c7c24 */ /* 0x000fe2000f8e02ff */
[C---:B------:R-:W-:Y:S01]  /*10ff0*/  SEL R48, R11.reuse, R48, !P4 ;  /* 0x000000300b307207 */ /* 0x040fe20006000000 */
[----:B------:R-:W-:Y:S01]  /*11000*/  IMAD R46, R46, UR45, RZ ;  /* 0x0000002d2e2e7c24 */ /* 0x000fe2000f8e02ff */
[----:B------:R-:W-:-:S02]  /*11010*/  SEL R92, R11, R92, !P4 ;  /* 0x0000005c0b5c7207 */ /* 0x000fc40006000000 */
[C---:B------:R-:W-:Y:S02]  /*11020*/  SEL R89, R11.reuse, R89, !P4 ;  /* 0x000000590b597207 */ /* 0x040fe40006000000 */
[C---:B------:R-:W-:Y:S02]  /*11030*/  SEL R68, R11.reuse, R68, !P4 ;  /* 0x000000440b447207 */ /* 0x040fe40006000000 */
[C---:B------:R-:W-:Y:S02]  /*11040*/  SEL R70, R11.reuse, R70, !P4 ;  /* 0x000000460b467207 */ /* 0x040fe40006000000 */
[C---:B------:R-:W-:Y:S02]  /*11050*/  SEL R72, R11.reuse, R72, !P4 ;  /* 0x000000480b487207 */ /* 0x040fe40006000000 */
[C---:B------:R-:W-:Y:S02]  /*11060*/  SEL R74, R11.reuse, R74, !P4 ;  /* 0x0000004a0b4a7207 */ /* 0x040fe40006000000 */
        /* <DEDUP_REMOVED lines=16> */
[----:B------:R-:W-:Y:S01]  /*11170*/  SEL R38, R11, R38, !P4 ;  /* 0x000000260b267207 */ /* 0x000fe20006000000 */
[----:B--2---:R2:W-:Y:S04]  /*11180*/  STL [R1+0x2c0], R0 ;  /* 0x0002c00001007387 */ /* 0x0045e80000100800 */
[----:B------:R-:W-:Y:S04]  /*11190*/  STL [R1+0x12c0], R4 ;  /* 0x0012c00401007387 */ /* 0x000fe80000100800 */
[----:B------:R-:W-:Y:S04]  /*111a0*/  STL [R1+0x131c], R4 ;  /* 0x00131c0401007387 */ /* 0x000fe80000100800 */
[----:B------:R-:W-:Y:S04]  /*111b0*/  STL [R1+0x1334], R4 ;  /* 0x0013340401007387 */ /* 0x000fe80000100800 */
[----:B------:R-:W-:Y:S04]  /*111c0*/  STL [R1+0x1368], R4 ;  /* 0x0013680401007387 */ /* 0x000fe80000100800 */
[----:B------:R-:W-:Y:S04]  /*111d0*/  STL [R1+0x13a0], R4 ;  /* 0x0013a00401007387 */ /* 0x000fe80000100800 */
[----:B------:R-:W-:Y:S01]  /*111e0*/  STL [R1+0x13d8], R4 ;  /* 0x0013d80401007387 */ /* 0x000fe20000100800 */
[----:B--2---:R-:W-:-:S03]  /*111f0*/  VIADD R0, R34, 0x7f ;  /* 0x0000007f22007836 */ /* 0x004fc60000000000 */
[----:B------:R-:W-:Y:S04]  /*11200*/  STL [R1+0x1410], R4 ;  /* 0x0014100401007387 */ /* 0x000fe80000100800 */
[----:B------:R-:W-:Y:S01]  /*11210*/  STL [R1+0x1490], R4 ;  /* 0x0014900401007387 */ /* 0x000fe20000100800 */
[----:B---3--:R-:W-:-:S03]  /*11220*/  SEL R39, R11, R16, !P4 ;  /* 0x000000100b277207 */ /* 0x008fc60006000000 */
[----:B------:R4:W-:Y:S01]  /*11230*/  STL [R1+0x1628], R4 ;  /* 0x0016280401007387 */ /* 0x0009e20000100800 */
[----:B------:R-:W-:-:S03]  /*11240*/  IADD3 R16, P5, PT, R17, R2, RZ ;  /* 0x0000000211107210 */ /* 0x000fc60007fbe0ff */
[----:B------:R-:W-:Y:S04]  /*11250*/  STL [R1+0x1640], R8 ;  /* 0x0016400801007387 */ /* 0x000fe80000100800 */
[----:B------:R-:W-:Y:S01]  /*11260*/  STL [R1+0x1644], R34 ;  /* 0x0016442201007387 */ /* 0x000fe20000100800 */
[----:B------:R-:W-:-:S03]  /*11270*/  ISETP.GT.AND P0, PT, R0, 0x7f, PT ;  /* 0x0000007f0000780c */ /* 0x000fc60003f04270 */
[----:B------:R-:W-:Y:S01]  /*11280*/  STL [R1+0x1540], R33 ;  /* 0x0015402101007387 */ /* 0x000fe20000100800 */
[----:B------:R-:W-:-:S03]  /*11290*/  IMAD R0, R4, 0x7f, RZ ;  /* 0x0000007f04007824 */ /* 0x000fc600078e02ff */
[----:B------:R-:W-:Y:S01]  /*112a0*/  STL [R1+0x1544], R10 ;  /* 0x0015440a01007387 */ /* 0x000fe20000100800 */
[----:B----4-:R-:W-:-:S03]  /*112b0*/  SEL R4, R11, R21, !P4 ;  /* 0x000000150b047207 */ /* 0x010fc60006000000 */
[----:B------:R-:W-:Y:S01]  /*112c0*/  STL [R1+0x1548], R11 ;  /* 0x0015480b01007387 */ /* 0x000fe20000100800 */
[----:B------:R-:W-:-:S03]  /*112d0*/  LEA.HI.X.SX32 R17, R17, R3, 0x1, P5 ;  /* 0x0000000311117211 */ /* 0x000fc600028f0eff */
[----:B------:R-:W-:Y:S01]  /*112e0*/  STL [R1+0x1614], R91 ;  /* 0x0016145b01007387 */ /* 0x000fe20000100800 */
[----:B------:R-:W-:-:S03]  /*112f0*/  IADD3 R21, P5, PT, R18, R2, RZ ;  /* 0x0000000212157210 */ /* 0x000fc60007fbe0ff */
[----:B------:R-:W-:Y:S04]  /*11300*/  STL [R1+0x15ac], R90 ;  /* 0x0015ac5a01007387 */ /* 0x000fe80000100800 */
[----:B------:R-:W-:Y:S04]  /*11310*/  STL [R1+0x15a4], R88 ;  /* 0x0015a45801007387 */ /* 0x000fe80000100800 */
[----:B------:R-:W-:Y:S01]  /*11320*/  STL [R1+0x160c], R84 ;  /* 0x00160c5401007387 */ /* 0x000fe20000100800 */
[----:B------:R-:W-:-:S03]  /*11330*/  LEA.HI.X.SX32 R18, R18, R3, 0x1, P5 ;  /* 0x0000000312127211 */ /* 0x000fc600028f0eff */
[----:B------:R-:W-:Y:S04]  /*11340*/  STL [R1+0x1608], R82 ;  /* 0x0016085201007387 */ /* 0x000fe80000100800 */
[----:B------:R-:W-:Y:S01]  /*11350*/  STL [R1+0x1558], R67 ;  /* 0x0015584301007387 */ /* 0x000fe20000100800 */
[----:B------:R-:W-:-:S03]  /*11360*/  IADD3 R19, P5, PT, R9, R2, RZ ;  /* 0x0000000209137210 */ /* 0x000fc60007fbe0ff */
[----:B------:R-:W-:Y:S04]  /*11370*/  STL [R1+0x268], R16 ;  /* 0x0002681001007387 */ /* 0x000fe80000100800 */
[----:B------:R-:W-:Y:S04]  /*11380*/  STL [R1+0x154c], R16 ;  /* 0x00154c1001007387 */ /* 0x000fe80000100800 */
[----:B------:R-:W-:Y:S01]  /*11390*/  STL [R1+0x264], R17 ;  /* 0x0002641101007387 */ /* 0x000fe20000100800 */
[----:B------:R-:W-:-:S03]  /*113a0*/  SEL R37, R11, R20, !P4 ;  /* 0x000000140b257207 */ /* 0x000fc60006000000 */
[----:B------:R-:W-:Y:S01]  /*113b0*/  STL [R1+0x1550], R17 ;  /* 0x0015501101007387 */ /* 0x000fe20000100800 */
[----:B------:R-:W-:-:S03]  /*113c0*/  LEA.HI.X.SX32 R20, R9, R3, 0x1, P5 ;  /* 0x0000000309147211 */ /* 0x000fc600028f0eff */
[----:B------:R-:W-:Y:S04]  /*113d0*/  STL [R1+0x270], R21 ;  /* 0x0002701501007387 */ /* 0x000fe80000100800 */
[----:B------:R-:W-:Y:S04]  /*113e0*/  STL [R1+0x1554], R21 ;  /* 0x0015541501007387 */ /* 0x000fe80000100800 */
[----:B------:R-:W-:Y:S01]  /*113f0*/  STL [R1+0x26c], R18 ;  /* 0x00026c1201007387 */ /* 0x000fe20000100800 */
[----:B------:R-:W-:-:S03]  /*11400*/  IADD3 R9, P5, PT, R0, R2, RZ ;  /* 0x0000000200097210 */ /* 0x000fc60007fbe0ff */
        /* <DEDUP_REMOVED lines=17> */
[----:B------:R-:W-:-:S03]  /*11520*/  LEA.HI.X.SX32 R0, R0, R3, 0x1, P5 ;  /* 0x0000000300007211 */ /* 0x000fc600028f0eff */
[----:B------:R-:W-:Y:S04]  /*11530*/  STL [R1+0x1414], R2 ;  /* 0x0014140201007387 */ /* 0x000fe80000100800 */
[----:B------:R-:W-:Y:S04]  /*11540*/  STL [R1+0x1430], R2 ;  /* 0x0014300201007387 */ /* 0x000fe80000100800 */
[----:B------:R-:W-:Y:S04]  /*11550*/  STL [R1+0x1494], R2 ;  /* 0x0014940201007387 */ /* 0x000fe80000100800 */
[----:B------:R-:W-:Y:S04]  /*11560*/  STL [R1+0x162c], R2 ;  /* 0x00162c0201007387 */ /* 0x000fe80000100800 */
[----:B------:R-:W-:Y:S04]  /*11570*/  STL [R1+0x1638], R2 ;  /* 0x0016380201007387 */ /* 0x000fe80000100800 */
[----:B------:R-:W-:Y:S04]  /*11580*/  STL [R1+0x12c8], R3 ;  /* 0x0012c80301007387 */ /* 0x000fe80000100800 */
[----:B------:R-:W-:Y:S01]  /*11590*/  STL [R1+0x133c], R3 ;  /* 0x00133c0301007387 */ /* 0x000fe20000100800 */
[----:B------:R-:W-:-:S03]  /*115a0*/  IMAD R37, R37, UR11, RZ ;  /* 0x0000000b25257c24 */ /* 0x000fc6000f8e02ff */
[----:B------:R-:W-:Y:S04]  /*115b0*/  STL [R1+0x134c], R3 ;  /* 0x00134c0301007387 */ /* 0x000fe80000100800 */
[----:B------:R-:W-:Y:S04]  /*115c0*/  STL [R1+0x27c], R0 ;  /* 0x00027c0001007387 */ /* 0x000fe80000100800 */
[----:B------:R2:W-:Y:S04]  /*115d0*/  STL [R1+0x156c], R0 ;  /* 0x00156c0001007387 */ /* 0x0005e80000100800 */
[----:B------:R-:W-:Y:S04]  /*115e0*/  STL [R1+0x1370], R3 ;  /* 0x0013700301007387 */ /* 0x000fe80000100800 */
[----:B------:R-:W-:Y:S01]  /*115f0*/  STL [R1+0x1384], R3 ;  /* 0x0013840301007387 */ /* 0x000fe20000100800 */
[----:B------:R-:W-:-:S03]  /*11600*/  IMAD R39, R39, UR11, RZ ;  /* 0x0000000b27277c24 */ /* 0x000fc6000f8e02ff */
[----:B------:R-:W-:Y:S01]  /*11610*/  STL [R1+0x13a8], R3 ;  /* 0x0013a80301007387 */ /* 0x000fe20000100800 */
[----:B--2---:R-:W-:-:S03]  /*11620*/  IADD3 R0, P5, PT, R37, R7, RZ ;  /* 0x0000000725007210 */ /* 0x004fc60007fbe0ff */
[----:B------:R-:W-:Y:S04]  /*11630*/  STL [R1+0x13bc], R3 ;  /* 0x0013bc0301007387 */ /* 0x000fe80000100800 */
[----:B------:R-:W-:Y:S01]  /*11640*/  STL [R1+0x13e0], R3 ;  /* 0x0013e00301007387 */ /* 0x000fe20000100800 */
[----:B------:R-:W-:-:S03]  /*11650*/  SEL R10, R11, R59, !P4 ;  /* 0x0000003b0b0a7207 */ /* 0x000fc60006000000 */
[----:B------:R-:W-:Y:S01]  /*11660*/  STL [R1+0x13f4], R3 ;  /* 0x0013f40301007387 */ /* 0x000fe20000100800 */
[----:B------:R-:W-:-:S03]  /*11670*/  IMAD R59, R4, UR11, RZ ;  /* 0x0000000b043b7c24 */ /* 0x000fc6000f8e02ff */
[----:B------:R-:W-:Y:S01]  /*11680*/  STL [R1+0x1418], R3 ;  /* 0x0014180301007387 */ /* 0x000fe20000100800 */
[----:B------:R-:W-:-:S03]  /*11690*/  IADD3 R4, P6, PT, R39, R7, RZ ;  /* 0x0000000727047210 */ /* 0x000fc60007fde0ff */
[----:B------:R-:W-:Y:S04]  /*116a0*/  STL [R1+0x142c], R3 ;  /* 0x00142c0301007387 */ /* 0x000fe80000100800 */
[----:B------:R-:W-:Y:S04]  /*116b0*/  STL [R1+0x1498], R3 ;  /* 0x0014980301007387 */ /* 0x000fe80000100800 */
[----:B------:R-:W-:Y:S04]  /*116c0*/  STL [R1+0x1630], R3 ;  /* 0x0016300301007387 */ /* 0x000fe80000100800 */
[----:B------:R2:W-:Y:S01]  /*116d0*/  STL [R1+0x288], R0 ;  /* 0x0002880001007387 */ /* 0x0005e20000100800 */
[----:B------:R-:W-:-:S02]  /*116e0*/  ISETP.LT.AND P0, PT, R33, R34, P0 ;  /* 0x000000222100720c */ /* 0x000fc40000701270 */
[----:B------:R-:W-:Y:S01]  /*116f0*/  SEL R34, R11, R45, !P4 ;  /* 0x0000002d0b227207 */ /* 0x000fe20006000000 */
[----:B------:R-:W-:Y:S01]  /*11700*/  STL [R1+0x2c8], R4 ;  /* 0x0002c80401007387 */ /* 0x000fe20000100800 */
[----:B--2---:R-:W-:Y:S01]  /*11710*/  LEA.HI.X.SX32 R0, R37, R6, 0x1, P5 ;  /* 0x0000000625007211 */ /* 0x004fe200028f0eff */
[----:B------:R-:W-:Y:S01]  /*11720*/  IMAD R45, R90, UR13, RZ ;  /* 0x0000000d5a2d7c24 */ /* 0x000fe2000f8e02ff */
[----:B------:R-:W-:Y:S02]  /*11730*/  IADD3 R3, P5, PT, R43, R7, RZ ;  /* 0x000000072b037210 */ /* 0x000fe40007fbe0ff */
[C---:B------:R-:W-:Y:S01]  /*11740*/  SEL R8, R11.reuse, R47, !P4 ;  /* 0x0000002f0b087207 */ /* 0x040fe20006000000 */
[----:B------:R2:W-:Y:S01]  /*11750*/  STL [R1+0x284], R0 ;  /* 0x0002840001007387 */ /* 0x0005e20000100800 */
[----:B------:R-:W-:Y:S01]  /*11760*/  IMAD R47, R88, UR15, RZ ;  /* 0x0000000f582f7c24 */ /* 0x000fe2000f8e02ff */
[C---:B------:R-:W-:Y:S02]  /*11770*/  SEL R33, R11.reuse, R51, !P4 ;  /* 0x000000330b217207 */ /* 0x040fe40006000000 */
[C---:B------:R-:W-:Y:S01]  /*11780*/  SEL R12, R11.reuse, R12, !P4 ;  /* 0x0000000c0b0c7207 */ /* 0x040fe20006000000 */
[----:B------:R-:W-:Y:S01]  /*11790*/  STL [R1+0x328], R3 ;  /* 0x0003280301007387 */ /* 0x000fe20000100800 */
[----:B------:R-:W-:Y:S01]  /*117a0*/  SEL R14, R11, R14, !P4 ;  /* 0x0000000e0b0e7207 */ /* 0x000fe20006000000 */
[----:B------:R-:W-:-:S02]  /*117b0*/  IMAD R48, R48, UR47, RZ ;  /* 0x0000002f30307c24 */ /* 0x000fc4000f8e02ff */
[----:B------:R-:W-:Y:S01]  /*117c0*/  IMAD R62, R62, UR49, RZ ;  /* 0x000000313e3e7c24 */ /* 0x000fe2000f8e02ff */
[----:B--2---:R-:W-:Y:S01]  /*117d0*/  LEA.HI.X.SX32 R0, R39, R6, 0x1, P6 ;  /* 0x0000000627007211 */ /* 0x004fe200030f0eff */
[----:B------:R-:W-:Y:S01]  /*117e0*/  IMAD R52, R52, UR51, RZ ;  /* 0x0000003334347c24 */ /* 0x000fe2000f8e02ff */
[----:B------:R-:W-:Y:S01]  /*117f0*/  IADD3 R4, P6, PT, R45, R7, RZ ;  /* 0x000000072d047210 */ /* 0x000fe20007fde0ff */
[----:B------:R-:W-:Y:S02]  /*11800*/  IMAD R54, R54, UR53, RZ ;  /* 0x0000003536367c24 */ /* 0x000fe4000f8e02ff */
[----:B------:R-:W-:Y:S01]  /*11810*/  IMAD R56, R56, UR55, RZ ;  /* 0x0000003738387c24 */ /* 0x000fe2000f8e02ff */
[----:B------:R2:W-:Y:S01]  /*11820*/  STL [R1+0x2c4], R0 ;  /* 0x0002c40001007387 */ /* 0x0005e20000100800 */
[----:B------:R-:W-:Y:S02]  /*11830*/  IMAD R58, R58, UR57, RZ ;  /* 0x000000393a3a7c24 */ /* 0x000fe4000f8e02ff */
[----:B------:R-:W-:Y:S01]  /*11840*/  IMAD R60, R60, UR59, RZ ;  /* 0x0000003b3c3c7c24 */ /* 0x000fe2000f8e02ff */
[----:B------:R3:W-:Y:S01]  /*11850*/  STL [R1+0x368], R4 ;  /* 0x0003680401007387 */ /* 0x0007e20000100800 */
[----:B------:R-:W-:-:S02]  /*11860*/  IMAD R50, R50, UR61, RZ ;  /* 0x0000003d32327c24 */ /* 0x000fc4000f8e02ff */
[----:B------:R-:W-:Y:S02]  /*11870*/  IMAD R41, R41, UR62, RZ ;  /* 0x0000003e29297c24 */ /* 0x000fe4000f8e02ff */
[----:B------:R-:W-:Y:S01]  /*11880*/  IMAD R40, R40, UR63, RZ ;  /* 0x0000003f28287c24 */ /* 0x000fe2000f8e02ff */
[-C--:B--2---:R-:W-:Y:S01]  /*11890*/  LEA.HI.X.SX32 R0, R43, R6.reuse, 0x1, P5 ;  /* 0x000000062b007211 */ /* 0x084fe200028f0eff */
[----:B------:R-:W-:Y:S02]  /*118a0*/  IMAD R38, R38, UR64, RZ ;  /* 0x0000004026267c24 */ /* 0x000fe4000f8e02ff */
[----:B------:R-:W-:Y:S01]  /*118b0*/  IMAD R92, R92, UR11, RZ ;  /* 0x0000000b5c5c7c24 */ /* 0x000fe2000f8e02ff */
[----:B---3--:R-:W-:Y:S01]  /*118c0*/  IADD3 R4, P5, PT, R47, R7, RZ ;  /* 0x000000072f047210 */ /* 0x008fe20007fbe0ff */
[----:B------:R2:W-:Y:S01]  /*118d0*/  STL [R1+0x324], R0 ;  /* 0x0003240001007387 */ /* 0x0005e20000100800 */
[----:B------:R-:W-:Y:S02]  /*118e0*/  IMAD R51, R82, UR21, RZ ;  /* 0x0000001552337c24 */ /* 0x000fe4000f8e02ff */
[----:B------:R-:W-:Y:S01]  /*118f0*/  IMAD R57, R86, UR12, RZ ;  /* 0x0000000c56397c24 */ /* 0x000fe2000f8e02ff */
[----:B------:R-:W-:Y:S01]  /*11900*/  STL [R1+0x3a8], R4 ;  /* 0x0003a80401007387 */ /* 0x000fe20000100800 */
[----:B------:R-:W-:Y:S01]  /*11910*/  IMAD R12, R12, UR65, RZ ;  /* 0x000000410c0c7c24 */ /* 0x000fe2000f8e02ff */
[----:B------:R-:W-:Y:S01]  /*11920*/  PRMT R2, RZ, 0x7610, R2 ;  /* 0x00007610ff027816 */ /* 0x000fe20000000002 */
[----:B------:R-:W-:Y:S01]  /*11930*/  IMAD R14, R14, UR66, RZ ;  /* 0x000000420e0e7c24 */ /* 0x000fe2000f8e02ff */
[----:B------:R-:W3:Y:S01]  /*11940*/  LDCU UR12, c[0x0][0x3b0] ;  /* 0x00007600ff0c77ac */ /* 0x000ee20008000800 */
[----:B--2---:R-:W-:-:S02]  /*11950*/  LEA.HI.X.SX32 R0, R45, R6, 0x1, P6 ;  /* 0x000000062d007211 */ /* 0x004fc400030f0eff */
[-C--:B------:R-:W-:Y:S01]  /*11960*/  IADD3 R9, P6, PT, R49, R7.reuse, RZ ;  /* 0x0000000731097210 */ /* 0x080fe20007fde0ff */
[----:B------:R-:W-:Y:S01]  /*11970*/  IMAD R37, R79, UR36, RZ ;  /* 0x000000244f257c24 */ /* 0x000fe2000f8e02ff */
[----:B------:R-:W2:Y:S01]  /*11980*/  LDCU UR13, c[0x0][0x3b0] ;  /* 0x00007600ff0d77ac */ /* 0x000ea20008000800 */
[----:B------:R4:W-:Y:S01]  /*11990*/  STL [R1+0x364], R0 ;  /* 0x0003640001007387 */ /* 0x0009e20000100800 */
[----:B------:R-:W0:Y:S03]  /*119a0*/  LDCU UR15, c[0x0][0x3b0] ;  /* 0x00007600ff0f77ac */ /* 0x000e260008000800 */
[----:B------:R1:W-:Y:S01]  /*119b0*/  STL [R1+0x3e8], R9 ;  /* 0x0003e80901007387 */ /* 0x0003e20000100800 */
[----:B----4-:R-:W-:Y:S02]  /*119c0*/  LEA.HI.X.SX32 R0, R47, R6, 0x1, P5 ;  /* 0x000000062f007211 */ /* 0x010fe400028f0eff */
[----:B------:R-:W-:-:S03]  /*119d0*/  IADD3 R85, P5, PT, R51, R7, RZ ;  /* 0x0000000733557210 */ /* 0x000fc60007fbe0ff */
[----:B------:R4:W-:Y:S01]  /*119e0*/  STL [R1+0x3a4], R0 ;  /* 0x0003a40001007387 */ /* 0x0009e20000100800 */
[----:B-1----:R-:W-:-:S03]  /*119f0*/  LEA.HI.X.SX32 R9, R51, R6, 0x1, P5 ;  /* 0x0000000633097211 */ /* 0x002fc600028f0eff */
[----:B------:R-:W-:Y:S01]  /*11a00*/  STL [R1+0x428], R85 ;  /* 0x0004285501007387 */ /* 0x000fe20000100800 */
[----:B----4-:R-:W-:Y:S02]  /*11a10*/  LEA.HI.X.SX32 R0, R49, R6, 0x1, P6 ;  /* 0x0000000631007211 */ /* 0x010fe400030f0eff */
[----:B------:R-:W-:-:S03]  /*11a20*/  IADD3 R35, P6, PT, R53, R7, RZ ;  /* 0x0000000735237210 */ /* 0x000fc60007fde0ff */
[----:B------:R1:W-:Y:S01]  /*11a30*/  STL [R1+0x3e4], R0 ;  /* 0x0003e40001007387 */ /* 0x0003e20000100800 */
[----:B------:R-:W-:-:S03]  /*11a40*/  LEA.HI.X.SX32 R93, R53, R6, 0x1, P6 ;  /* 0x00000006355d7211 */ /* 0x000fc600030f0eff */
[----:B------:R-:W-:Y:S01]  /*11a50*/  STL [R1+0x424], R9 ;  /* 0x0004240901007387 */ /* 0x000fe20000100800 */
[----:B-1----:R-:W-:-:S03]  /*11a60*/  IADD3 R0, P5, PT, R69, R7, RZ ;  /* 0x0000000745007210 */ /* 0x002fc60007fbe0ff */
[----:B------:R-:W-:Y:S04]  /*11a70*/  STL [R1+0x468], R35 ;  /* 0x0004682301007387 */ /* 0x000fe80000100800 */
[----:B------:R1:W-:Y:S01]  /*11a80*/  STL [R1+0x4a8], R0 ;  /* 0x0004a80001007387 */ /* 0x0003e20000100800 */
[----:B------:R-:W-:-:S03]  /*11a90*/  IADD3 R91, P6, PT, R71, R7, RZ ;  /* 0x00000007475b7210 */ /* 0x000fc60007fde0ff */
[----:B------:R-:W-:Y:S01]  /*11aa0*/  STL [R1+0x159c], R86 ;  /* 0x00159c5601007387 */ /* 0x000fe20000100800 */
[----:B-1----:R-:W-:-:S03]  /*11ab0*/  LEA.HI.X.SX32 R0, R69, R6, 0x1, P5 ;  /* 0x0000000645007211 */ /* 0x002fc600028f0eff */
[----:B------:R-:W-:Y:S04]  /*11ac0*/  STL [R1+0x1570], R69 ;  /* 0x0015704501007387 */ /* 0x000fe80000100800 */
[----:B------:R-:W-:Y:S04]  /*11ad0*/  STL [R1+0x464], R93 ;  /* 0x0004645d01007387 */ /* 0x000fe80000100800 */
[----:B------:R1:W-:Y:S04]  /*11ae0*/  STL [R1+0x4a4], R0 ;  /* 0x0004a40001007387 */ /* 0x0003e80000100800 */
[----:B------:R-:W-:Y:S01]  /*11af0*/  STL [R1+0x4e8], R91 ;  /* 0x0004e85b01007387 */ /* 0x000fe20000100800 */
[----:B-1----:R-:W-:-:S05]  /*11b00*/  IADD3 R0, P5, PT, R73, R7, RZ ;  /* 0x0000000749007210 */ /* 0x002fca0007fbe0ff */
[----:B------:R1:W-:Y:S04]  /*11b10*/  STL [R1+0x528], R0 ;  /* 0x0005280001007387 */ /* 0x0003e80000100800 */
[----:B------:R4:W-:Y:S01]  /*11b20*/  STL [R1+0x1610], R87 ;  /* 0x0016105701007387 */ /* 0x0009e20000100800 */
[----:B-1----:R-:W-:-:S03]  /*11b30*/  LEA.HI.X.SX32 R0, R71, R6, 0x1, P6 ;  /* 0x0000000647007211 */ /* 0x002fc600030f0eff */
[----:B------:R-:W-:Y:S04]  /*11b40*/  STL [R1+0x1574], R71 ;  /* 0x0015744701007387 */ /* 0x000fe80000100800 */
[----:B------:R1:W-:Y:S01]  /*11b50*/  STL [R1+0x4e4], R0 ;  /* 0x0004e40001007387 */ /* 0x0003e20000100800 */
[----:B----4-:R-:W-:-:S03]  /*11b60*/  IADD3 R87, P6, PT, R75, R7, RZ ;  /* 0x000000074b577210 */ /* 0x010fc60007fde0ff */
[----:B------:R-:W-:Y:S01]  /*11b70*/  STL [R1+0x1578], R73 ;  /* 0x0015784901007387 */ /* 0x000fe20000100800 */
[----:B-1----:R-:W-:Y:S02]  /*11b80*/  LEA.HI.X.SX32 R0, R73, R6, 0x1, P5 ;  /* 0x0000000649007211 */ /* 0x002fe400028f0eff */
[----:B------:R-:W-:-:S03]  /*11b90*/  IADD3 R84, P5, PT, R76, R7, RZ ;  /* 0x000000074c547210 */ /* 0x000fc60007fbe0ff */
[----:B------:R1:W-:Y:S01]  /*11ba0*/  STL [R1+0x524], R0 ;  /* 0x0005240001007387 */ /* 0x0003e20000100800 */
[----:B------:R-:W-:-:S03]  /*11bb0*/  LEA.HI.X.SX32 R9, R76, R6, 0x1, P5 ;  /* 0x000000064c097211 */ /* 0x000fc600028f0eff */
[----:B------:R-:W-:Y:S01]  /*11bc0*/  STL [R1+0x568], R87 ;  /* 0x0005685701007387 */ /* 0x000fe20000100800 */
[----:B-1----:R-:W-:-:S03]  /*11bd0*/  LEA.HI.X.SX32 R0, R75, R6, 0x1, P6 ;  /* 0x000000064b007211 */ /* 0x002fc600030f0eff */
[----:B------:R-:W-:Y:S01]  /*11be0*/  STL [R1+0x157c], R75 ;  /* 0x00157c4b01007387 */ /* 0x000fe20000100800 */
[----:B------:R-:W-:-:S03]  /*11bf0*/  IADD3 R82, P6, PT, R78, R7, RZ ;  /* 0x000000074e527210 */ /* 0x000fc60007fde0ff */
[----:B------:R-:W-:Y:S04]  /*11c00*/  STL [R1+0x5a8], R84 ;  /* 0x0005a85401007387 */ /* 0x000fe80000100800 */
[----:B------:R1:W-:Y:S04]  /*11c10*/  STL [R1+0x564], R0 ;  /* 0x0005640001007387 */ /* 0x0003e80000100800 */
[----:B------:R-:W-:Y:S01]  /*11c20*/  STL [R1+0x1600], R76 ;  /* 0x0016004c01007387 */ /* 0x000fe20000100800 */
[----:B-1----:R-:W-:-:S03]  /*11c30*/  IADD3 R0, P5, PT, R66, R7, RZ ;  /* 0x0000000742007210 */ /* 0x002fc60007fbe0ff */
[----:B------:R1:W-:Y:S04]  /*11c40*/  STL [R1+0x5a4], R9 ;  /* 0x0005a40901007387 */ /* 0x0003e80000100800 */
[----:B------:R-:W-:Y:S04]  /*11c50*/  STL [R1+0x5e8], R82 ;  /* 0x0005e85201007387 */ /* 0x000fe80000100800 */
[----:B------:R4:W-:Y:S01]  /*11c60*/  STL [R1+0x628], R0 ;  /* 0x0006280001007387 */ /* 0x0009e20000100800 */
[----:B-1----:R-:W-:-:S03]  /*11c70*/  LEA.HI.X.SX32 R9, R78, R6, 0x1, P6 ;  /* 0x000000064e097211 */ /* 0x002fc600030f0eff */
[----:B------:R-:W-:Y:S04]  /*11c80*/  STL [R1+0x1594], R83 ;  /* 0x0015945301007387 */ /* 0x000fe80000100800 */
[----:B------:R1:W-:Y:S01]  /*11c90*/  STL [R1+0x1604], R78 ;  /* 0x0016044e01007387 */ /* 0x0003e20000100800 */
[----:B----4-:R-:W-:-:S03]  /*11ca0*/  IADD3 R0, P6, PT, R64, R7, RZ ;  /* 0x0000000740007210 */ /* 0x010fc60007fde0ff */
[----:B------:R4:W-:Y:S04]  /*11cb0*/  STL [R1+0x5e4], R9 ;  /* 0x0005e40901007387 */ /* 0x0009e80000100800 */
[----:B------:R-:W-:Y:S01]  /*11cc0*/  STL [R1+0x15f8], R66 ;  /* 0x0015f84201007387 */ /* 0x000fe20000100800 */
[-C--:B-1----:R-:W-:Y:S02]  /*11cd0*/  LEA.HI.X.SX32 R78, R66, R6.reuse, 0x1, P5 ;  /* 0x00000006424e7211 */ /* 0x082fe400028f0eff */
[C---:B------:R-:W-:Y:S01]  /*11ce0*/  IADD3 R76, P5, PT, R42.reuse, R7, RZ ;  /* 0x000000072a4c7210 */ /* 0x040fe20007fbe0ff */
[----:B------:R1:W-:Y:S04]  /*11cf0*/  STL [R1+0x668], R0 ;  /* 0x0006680001007387 */ /* 0x0003e80000100800 */
[----:B------:R-:W-:Y:S01]  /*11d00*/  STL [R1+0x624], R78 ;  /* 0x0006244e01007387 */ /* 0x000fe20000100800 */
[----:B----4-:R-:W-:-:S03]  /*11d10*/  LEA.HI.X.SX32 R9, R42, R6, 0x1, P5 ;  /* 0x000000062a097211 */ /* 0x010fc600028f0eff */
[----:B------:R-:W-:Y:S01]  /*11d20*/  STL [R1+0x158c], R81 ;  /* 0x00158c5101007387 */ /* 0x000fe20000100800 */
[----:B-1----:R-:W-:-:S03]  /*11d30*/  LEA.HI.X.SX32 R0, R64, R6, 0x1, P6 ;  /* 0x0000000640007211 */ /* 0x002fc600030f0eff */
[----:B------:R-:W-:Y:S01]  /*11d40*/  STL [R1+0x6a8], R76 ;  /* 0x0006a84c01007387 */ /* 0x000fe20000100800 */
[----:B------:R-:W-:-:S03]  /*11d50*/  IADD3 R11, P6, PT, R44, R7, RZ ;  /* 0x000000072c0b7210 */ /* 0x000fc60007fde0ff */
[----:B------:R-:W-:Y:S04]  /*11d60*/  STL [R1+0x15f4], R64 ;  /* 0x0015f44001007387 */ /* 0x000fe80000100800 */
[----:B------:R1:W-:Y:S04]  /*11d70*/  STL [R1+0x664], R0 ;  /* 0x0006640001007387 */ /* 0x0003e80000100800 */
[----:B------:R4:W-:Y:S01]  /*11d80*/  STL [R1+0x6e8], R11 ;  /* 0x0006e80b01007387 */ /* 0x0009e20000100800 */
[----:B-1----:R-:W-:-:S03]  /*11d90*/  IADD3 R0, P5, PT, R46, R7, RZ ;  /* 0x000000072e007210 */ /* 0x002fc60007fbe0ff */
[----:B------:R1:W-:Y:S01]  /*11da0*/  STL [R1+0x6a4], R9 ;  /* 0x0006a40901007387 */ /* 0x0003e20000100800 */
[----:B----4-:R-:W-:-:S03]  /*11db0*/  LEA.HI.X.SX32 R11, R44, R6, 0x1, P6 ;  /* 0x000000062c0b7211 */ /* 0x010fc600030f0eff */
[----:B------:R-:W-:Y:S04]  /*11dc0*/  STL [R1+0x15fc], R68 ;  /* 0x0015fc4401007387 */ /* 0x000fe80000100800 */
[----:B------:R4:W-:Y:S01]  /*11dd0*/  STL [R1+0x728], R0 ;  /* 0x0007280001007387 */ /* 0x0009e20000100800 */
[----:B-1----:R-:W-:-:S03]  /*11de0*/  IADD3 R9, P6, PT, R48, R7, RZ ;  /* 0x0000000730097210 */ /* 0x002fc60007fde0ff */
[----:B------:R-:W-:Y:S01]  /*11df0*/  STL [R1+0x6e4], R11 ;  /* 0x0006e40b01007387 */ /* 0x000fe20000100800 */
[----:B----4-:R-:W-:-:S03]  /*11e00*/  LEA.HI.X.SX32 R0, R46, R6, 0x1, P5 ;  /* 0x000000062e007211 */ /* 0x010fc600028f0eff */
[----:B------:R-:W-:Y:S01]  /*11e10*/  STL [R1+0x768], R9 ;  /* 0x0007680901007387 */ /* 0x000fe20000100800 */
[----:B------:R-:W-:-:S03]  /*11e20*/  IADD3 R66, P5, PT, R62, R7, RZ ;  /* 0x000000073e427210 */ /* 0x000fc60007fbe0ff */
[----:B------:R1:W-:Y:S01]  /*11e30*/  STL [R1+0x724], R0 ;  /* 0x0007240001007387 */ /* 0x0003e20000100800 */
[----:B------:R-:W-:Y:S01]  /*11e40*/  IMAD R47, R68, UR24, RZ ;  /* 0x00000018442f7c24 */ /* 0x000fe2000f8e02ff */
[-C--:B------:R-:W-:Y:S02]  /*11e50*/  LEA.HI.X.SX32 R68, R62, R6.reuse, 0x1, P5 ;  /* 0x000000063e447211 */ /* 0x080fe400028f0eff */
[----:B------:R-:W-:Y:S01]  /*11e60*/  STL [R1+0x7a8], R66 ;  /* 0x0007a84201007387 */ /* 0x000fe20000100800 */
[----:B-1----:R-:W-:Y:S02]  /*11e70*/  LEA.HI.X.SX32 R0, R48, R6, 0x1, P6 ;  /* 0x0000000630007211 */ /* 0x002fe400030f0eff */
[----:B------:R-:W-:-:S03]  /*11e80*/  IADD3 R64, P6, PT, R52, R7, RZ ;  /* 0x0000000734407210 */ /* 0x000fc60007fde0ff */
[----:B------:R1:W-:Y:S01]  /*11e90*/  STL [R1+0x764], R0 ;  /* 0x0007640001007387 */ /* 0x0003e20000100800 */
[----:B------:R-:W-:-:S03]  /*11ea0*/  LEA.HI.X.SX32 R9, R52, R6, 0x1, P6 ;  /* 0x0000000634097211 */ /* 0x000fc600030f0eff */
[----:B------:R4:W-:Y:S01]  /*11eb0*/  STL [R1+0x15f0], R62 ;  /* 0x0015f03e01007387 */ /* 0x0009e20000100800 */
[----:B-1----:R-:W-:-:S03]  /*11ec0*/  IADD3 R0, P5, PT, R54, R7, RZ ;  /* 0x0000000736007210 */ /* 0x002fc60007fbe0ff */
[----:B------:R-:W-:Y:S04]  /*11ed0*/  STL [R1+0x7e8], R64 ;  /* 0x0007e84001007387 */ /* 0x000fe80000100800 */
[----:B------:R-:W-:Y:S04]  /*11ee0*/  STL [R1+0x7a4], R68 ;  /* 0x0007a44401007387 */ /* 0x000fe80000100800 */
[----:B------:R1:W-:Y:S01]  /*11ef0*/  STL [R1+0x828], R0 ;  /* 0x0008280001007387 */ /* 0x0003e20000100800 */
[----:B----4-:R-:W-:-:S03]  /*11f00*/  LEA.HI.X.SX32 R62, R54, R6, 0x1, P5 ;  /* 0x00000006363e7211 */ /* 0x010fc600028f0eff */
[----:B------:R-:W-:Y:S01]  /*11f10*/  STL [R1+0x1580], R52 ;  /* 0x0015803401007387 */ /* 0x000fe20000100800 */
[----:B-1----:R-:W-:-:S03]  /*11f20*/  IADD3 R0, P6, PT, R56, R7, RZ ;  /* 0x0000000738007210 */ /* 0x002fc60007fde0ff */
[----:B------:R1:W-:Y:S04]  /*11f30*/  STL [R1+0x7e4], R9 ;  /* 0x0007e40901007387 */ /* 0x0003e80000100800 */
[----:B------:R-:W-:Y:S04]  /*11f40*/  STL [R1+0x1584], R54 ;  /* 0x0015843601007387 */ /* 0x000fe80000100800 */
[----:B------:R4:W-:Y:S01]  /*11f50*/  STL [R1+0x868], R0 ;  /* 0x0008680001007387 */ /* 0x0009e20000100800 */
[----:B-1----:R-:W-:-:S03]  /*11f60*/  LEA.HI.X.SX32 R9, R56, R6, 0x1, P6 ;  /* 0x0000000638097211 */ /* 0x002fc600030f0eff */
[----:B------:R-:W-:Y:S01]  /*11f70*/  STL [R1+0x824], R62 ;  /* 0x0008243e01007387 */ /* 0x000fe20000100800 */
[----:B----4-:R-:W-:-:S05]  /*11f80*/  IADD3 R0, P5, PT, R58, R7, RZ ;  /* 0x000000073a007210 */ /* 0x010fca0007fbe0ff */
[----:B------:R1:W-:Y:S04]  /*11f90*/  STL [R1+0x8a8], R0 ;  /* 0x0008a80001007387 */ /* 0x0003e80000100800 */
[----:B------:R-:W-:Y:S01]  /*11fa0*/  STL [R1+0x15e8], R56 ;  /* 0x0015e83801007387 */ /* 0x000fe20000100800 */
[----:B-1----:R-:W-:-:S03]  /*11fb0*/  IADD3 R0, P6, PT, R60, R7, RZ ;  /* 0x000000073c007210 */ /* 0x002fc60007fde0ff */
[----:B------:R1:W-:Y:S04]  /*11fc0*/  STL [R1+0x864], R9 ;  /* 0x0008640901007387 */ /* 0x0003e80000100800 */
[----:B------:R4:W-:Y:S04]  /*11fd0*/  STL [R1+0x15ec], R58 ;  /* 0x0015ec3a01007387 */ /* 0x0009e80000100800 */
[----:B------:R0:W-:Y:S01]  /*11fe0*/  STL [R1+0x8e8], R0 ;  /* 0x0008e80001007387 */ /* 0x0001e20000100800 */
[-C--:B-1----:R-:W-:Y:S02]  /*11ff0*/  LEA.HI.X.SX32 R9, R58, R6.reuse, 0x1, P5 ;  /* 0x000000063a097211 */ /* 0x082fe400028f0eff */
[----:B----4-:R-:W-:-:S03]  /*12000*/  LEA.HI.X.SX32 R58, R60, R6, 0x1, P6 ;  /* 0x000000063c3a7211 */ /* 0x010fc600030f0eff */
[----:B------:R1:W-:Y:S01]  /*12010*/  STL [R1+0x8a4], R9 ;  /* 0x0008a40901007387 */ /* 0x0003e20000100800 */
[----:B0-----:R-:W-:-:S05]  /*12020*/  IADD3 R0, P5, PT, R50, R7, RZ ;  /* 0x0000000732007210 */ /* 0x001fca0007fbe0ff */
[----:B------:R0:W-:Y:S01]  /*12030*/  STL [R1+0x928], R0 ;  /* 0x0009280001007387 */ /* 0x0001e20000100800 */
[----:B-1----:R-:W-:-:S03]  /*12040*/  IADD3 R9, P6, PT, R41, R7, RZ ;  /* 0x0000000729097210 */ /* 0x002fc60007fde0ff */
[----:B------:R-:W-:Y:S01]  /*12050*/  STL [R1+0x1588], R50 ;  /* 0x0015883201007387 */ /* 0x000fe20000100800 */
[----:B0-----:R-:W-:-:S03]  /*12060*/  LEA.HI.X.SX32 R0, R50, R6, 0x1, P5 ;  /* 0x0000000632007211 */ /* 0x001fc600028f0eff */
[----:B------:R-:W-:Y:S01]  /*12070*/  STL [R1+0x968], R9 ;  /* 0x0009680901007387 */ /* 0x000fe20000100800 */
[----:B------:R-:W-:-:S03]  /*12080*/  IADD3 R32, P5, PT, R40, R7, RZ ;  /* 0x0000000728207210 */ /* 0x000fc60007fbe0ff */
[----:B------:R-:W-:Y:S04]  /*12090*/  STL [R1+0x8e4], R58 ;  /* 0x0008e43a01007387 */ /* 0x000fe80000100800 */
[----:B------:R0:W-:Y:S01]  /*120a0*/  STL [R1+0x924], R0 ;  /* 0x0009240001007387 */ /* 0x0001e20000100800 */
[----:B------:R-:W-:-:S03]  /*120b0*/  LEA.HI.X.SX32 R56, R40, R6, 0x1, P5 ;  /* 0x0000000628387211 */ /* 0x000fc600028f0eff */
[----:B------:R-:W-:Y:S01]  /*120c0*/  STL [R1+0x1590], R77 ;  /* 0x0015904d01007387 */ /* 0x000fe20000100800 */
[-C--:B------:R-:W-:Y:S02]  /*120d0*/  IADD3 R23, P5, PT, R12, R7.reuse, RZ ;  /* 0x000000070c177210 */ /* 0x080fe40007fbe0ff */
[-C--:B0-----:R-:W-:Y:S02]  /*120e0*/  LEA.HI.X.SX32 R0, R41, R6.reuse, 0x1, P6 ;  /* 0x0000000629007211 */ /* 0x081fe400030f0eff */
[C---:B------:R-:W-:Y:S01]  /*120f0*/  IADD3 R30, P6, PT, R38.reuse, R7, RZ ;  /* 0x00000007261e7210 */ /* 0x040fe20007fde0ff */
[----:B------:R-:W-:Y:S04]  /*12100*/  STL [R1+0x9a8], R32 ;  /* 0x0009a82001007387 */ /* 0x000fe80000100800 */
[----:B------:R0:W-:Y:S04]  /*12110*/  STL [R1+0x964], R0 ;  /* 0x0009640001007387 */ /* 0x0001e80000100800 */
[----:B------:R-:W-:Y:S04]  /*12120*/  STL [R1+0x9e8], R30 ;  /* 0x0009e81e01007387 */ /* 0x000fe80000100800 */
[----:B------:R-:W-:Y:S01]  /*12130*/  STL [R1+0x9a4], R56 ;  /* 0x0009a43801007387 */ /* 0x000fe20000100800 */
[----:B0-----:R-:W-:-:S03]  /*12140*/  LEA.HI.X.SX32 R0, R38, R6, 0x1, P6 ;  /* 0x0000000626007211 */ /* 0x001fc600030f0eff */
[----:B------:R-:W-:Y:S04]  /*12150*/  STL [R1+0x1598], R79 ;  /* 0x0015984f01007387 */ /* 0x000fe80000100800 */
[----:B------:R-:W-:Y:S01]  /*12160*/  STL [R1+0xa20], R23 ;  /* 0x000a201701007387 */ /* 0x000fe20000100800 */
[----:B------:R-:W-:-:S03]  /*12170*/  IADD3 R22, P6, PT, R14, R7, RZ ;  /* 0x000000070e167210 */ /* 0x000fc60007fde0ff */
[----:B------:R0:W-:Y:S02]  /*12180*/  STL [R1+0x9e4], R0 ;  /* 0x0009e40001007387 */ /* 0x0001e40000100800 */
[----:B0-----:R-:W-:Y:S02]  /*12190*/  LEA.HI.X.SX32 R0, R12, R6, 0x1, P5 ;  /* 0x000000060c007211 */ /* 0x001fe400028f0eff */
[----:B------:R-:W-:-:S03]  /*121a0*/  IADD3 R24, P5, PT, R59, R7, RZ ;  /* 0x000000073b187210 */ /* 0x000fc60007fbe0ff */
[----:B------:R0:W-:Y:S04]  /*121b0*/  STL [R1+0xa1c], R0 ;  /* 0x000a1c0001007387 */ /* 0x0001e80000100800 */
[----:B------:R-:W-:Y:S01]  /*121c0*/  STL [R1+0xa58], R22 ;  /* 0x000a581601007387 */ /* 0x000fe20000100800 */
[----:B0-----:R-:W-:-:S03]  /*121d0*/  LEA.HI.X.SX32 R0, R14, R6, 0x1, P6 ;  /* 0x000000060e007211 */ /* 0x001fc600030f0eff */
[----:B------:R-:W-:Y:S01]  /*121e0*/  STL [R1+0x15a0], R65 ;  /* 0x0015a04101007387 */ /* 0x000fe20000100800 */
[----:B------:R-:W-:-:S03]  /*121f0*/  IADD3 R27, P6, PT, R92, R7, RZ ;  /* 0x000000075c1b7210 */ /* 0x000fc60007fde0ff */
[----:B------:R-:W-:Y:S04]  /*12200*/  STL [R1+0x290], R24 ;  /* 0x0002901801007387 */ /* 0x000fe80000100800 */
[----:B------:R0:W-:Y:S01]  /*12210*/  STL [R1+0xa54], R0 ;  /* 0x000a540001007387 */ /* 0x0001e20000100800 */
[----:B------:R-:W-:Y:S01]  /*12220*/  IMAD R53, R89, UR16, RZ ;  /* 0x0000001059357c24 */ /* 0x000fe2000f8e02ff */
[-C--:B------:R-:W-:Y:S02]  /*12230*/  LEA.HI.X.SX32 R25, R92, R6.reuse, 0x1, P6 ;  /* 0x000000065c197211 */ /* 0x080fe400030f0eff */
[----:B0-----:R-:W-:Y:S02]  /*12240*/  LEA.HI.X.SX32 R0, R59, R6, 0x1, P5 ;  /* 0x000000063b007211 */ /* 0x001fe400028f0eff */
[----:B------:R-:W-:-:S03]  /*12250*/  IADD3 R26, P5, PT, R57, R7, RZ ;  /* 0x00000007391a7210 */ /* 0x000fc60007fbe0ff */
[----:B------:R0:W-:Y:S01]  /*12260*/  STL [R1+0x28c], R0 ;  /* 0x00028c0001007387 */ /* 0x0001e20000100800 */
[----:B------:R-:W-:Y:S02]  /*12270*/  LEA.HI.X.SX32 R9, R57, R6, 0x1, P5 ;  /* 0x0000000639097211 */ /* 0x000fe400028f0eff */
[-C--:B------:R-:W-:Y:S01]  /*12280*/  IADD3 R36, P6, PT, R55, R7.reuse, RZ ;  /* 0x0000000737247210 */ /* 0x080fe20007fde0ff */
[----:B------:R-:W-:Y:S04]  /*12290*/  STL [R1+0x2d0], R27 ;  /* 0x0002d01b01007387 */ /* 0x000fe80000100800 */
[----:B------:R-:W-:Y:S01]  /*122a0*/  STL [R1+0x15a8], R63 ;  /* 0x0015a83f01007387 */ /* 0x000fe20000100800 */
[----:B0-----:R-:W-:-:S03]  /*122b0*/  IADD3 R0, P5, PT, R53, R7, RZ ;  /* 0x0000000735007210 */ /* 0x001fc60007fbe0ff */
[----:B------:R-:W-:Y:S04]  /*122c0*/  STL [R1+0x330], R26 ;  /* 0x0003301a01007387 */ /* 0x000fe80000100800 */
[----:B------:R-:W-:Y:S04]  /*122d0*/  STL [R1+0x15b4], R92 ;  /* 0x0015b45c01007387 */ /* 0x000fe80000100800 */
[----:B------:R-:W-:Y:S04]  /*122e0*/  STL [R1+0x2cc], R25 ;  /* 0x0002cc1901007387 */ /* 0x000fe80000100800 */
[----:B------:R-:W-:Y:S04]  /*122f0*/  STL [R1+0x32c], R9 ;  /* 0x00032c0901007387 */ /* 0x000fe80000100800 */
[----:B------:R-:W-:Y:S04]  /*12300*/  STL [R1+0x370], R36 ;  /* 0x0003702401007387 */ /* 0x000fe80000100800 */
[----:B------:R0:W-:Y:S01]  /*12310*/  STL [R1+0x3b0], R0 ;  /* 0x0003b00001007387 */ /* 0x0001e20000100800 */
[----:B------:R-:W-:-:S03]  /*12320*/  IMAD R51, R83, UR20, RZ ;  /* 0x0000001453337c24 */ /* 0x000fc6000f8e02ff */
[----:B------:R-:W-:Y:S01]  /*12330*/  STL [R1+0x15b0], R55 ;  /* 0x0015b03701007387 */ /* 0x000fe20000100800 */
[----:B0-----:R-:W-:Y:S01]  /*12340*/  LEA.HI.X.SX32 R0, R55, R6, 0x1, P6 ;  /* 0x0000000637007211 */ /* 0x001fe200030f0eff */
[----:B------:R-:W-:Y:S02]  /*12350*/  IMAD R49, R81, UR22, RZ ;  /* 0x0000001651317c24 */ /* 0x000fe4000f8e02ff */
[----:B------:R-:W-:Y:S02]  /*12360*/  IMAD R48, R28, UR42, RZ ;  /* 0x0000002a1c307c24 */ /* 0x000fe4000f8e02ff */
[----:B------:R0:W-:Y:S01]  /*12370*/  STL [R1+0x36c], R0 ;  /* 0x00036c0001007387 */ /* 0x0001e20000100800 */
[----:B------:R-:W-:-:S03]  /*12380*/  IADD3 R28, P6, PT, R51, R7, RZ ;  /* 0x00000007331c7210 */ /* 0x000fc60007fde0ff */
[----:B------:R-:W-:Y:S01]  /*12390*/  STL [R1+0x15b8], R53 ;  /* 0x0015b83501007387 */ /* 0x000fe20000100800 */
[----:B0-----:R-:W-:Y:S02]  /*123a0*/  LEA.HI.X.SX32 R0, R53, R6, 0x1, P5 ;  /* 0x0000000635007211 */ /* 0x001fe400028f0eff */
[----:B------:R-:W-:-:S03]  /*123b0*/  IADD3 R29, P5, PT, R49, R7, RZ ;  /* 0x00000007311d7210 */ /* 0x000fc60007fbe0ff */
[----:B------:R0:W-:Y:S01]  /*123c0*/  STL [R1+0x3ac], R0 ;  /* 0x0003ac0001007387 */ /* 0x0001e20000100800 */
[----:B------:R-:W-:-:S03]  /*123d0*/  IMAD R46, R34, UR44, RZ ;  /* 0x0000002c222e7c24 */ /* 0x000fc6000f8e02ff */
[----:B------:R-:W-:Y:S04]  /*123e0*/  STL [R1+0x3f0], R28 ;  /* 0x0003f01c01007387 */ /* 0x000fe80000100800 */
[----:B------:R-:W4:Y:S01]  /*123f0*/  LDL.LU R34, [R1+0x1644] ;  /* 0x0016440001227983 */ /* 0x000f220000300800 */
[----:B0-----:R-:W-:-:S03]  /*12400*/  LEA.HI.X.SX32 R0, R51, R6, 0x1, P6 ;  /* 0x0000000633007211 */ /* 0x001fc600030f0eff */
[----:B------:R-:W-:Y:S04]  /*12410*/  STL [R1+0x430], R29 ;  /* 0x0004301d01007387 */ /* 0x000fe80000100800 */
[----:B------:R0:W-:Y:S01]  /*12420*/  STL [R1+0x3ec], R0 ;  /* 0x0003ec0001007387 */ /* 0x0001e20000100800 */
[----:B------:R-:W-:Y:S01]  /*12430*/  IMAD R41, R8, UR46, RZ ;  /* 0x0000002e08297c24 */ /* 0x000fe2000f8e02ff */
[----:B0-----:R-:W-:-:S05]  /*12440*/  LEA.HI.X.SX32 R0, R49, R6, 0x1, P5 ;  /* 0x0000000631007211 */ /* 0x001fca00028f0eff */
[----:B------:R0:W-:Y:S04]  /*12450*/  STL [R1+0x42c], R0 ;  /* 0x00042c0001007387 */ /* 0x0001e80000100800 */
[----:B------:R-:W2:Y:S01]  /*12460*/  LDL.LU R8, [R1+0x1640] ;  /* 0x0016400001087983 */ /* 0x000ea20000300800 */
[----:B------:R-:W-:Y:S01]  /*12470*/  IMAD R45, R70, UR26, RZ ;  /* 0x0000001a462d7c24 */ /* 0x000fe2000f8e02ff */
[-C--:B------:R-:W-:Y:S01]  /*12480*/  IADD3 R92, P6, PT, R47, R7.reuse, RZ ;  /* 0x000000072f5c7210 */ /* 0x080fe20007fde0ff */
[----:B------:R-:W-:Y:S02]  /*12490*/  IMAD R44, R72, UR28, RZ ;  /* 0x0000001c482c7c24 */ /* 0x000fe4000f8e02ff */
[----:B------:R-:W-:Y:S01]  /*124a0*/  IMAD R43, R74, UR30, RZ ;  /* 0x0000001e4a2b7c24 */ /* 0x000fe2000f8e02ff */
[----:B------:R-:W-:Y:S01]  /*124b0*/  IADD3 R90, P5, PT, R45, R7, RZ ;  /* 0x000000072d5a7210 */ /* 0x000fe20007fbe0ff */
[----:B------:R-:W-:Y:S01]  /*124c0*/  IMAD R42, R80, UR32, RZ ;  /* 0x00000020502a7c24 */ /* 0x000fe2000f8e02ff */
[----:B------:R-:W-:-:S02]  /*124d0*/  LEA.HI.X.SX32 R53, R47, R6, 0x1, P6 ;  /* 0x000000062f357211 */ /* 0x000fc400030f0eff */
[CC--:B------:R-:W-:Y:S01]  /*124e0*/  IADD3 R88, P6, PT, R44.reuse, R7.reuse, RZ ;  /* 0x000000072c587210 */ /* 0x0c0fe20007fde0ff */
[----:B------:R-:W-:Y:S01]  /*124f0*/  IMAD R39, R77, UR34, RZ ;  /* 0x000000224d277c24 */ /* 0x000fe2000f8e02ff */
[-C--:B------:R-:W-:Y:S01]  /*12500*/  LEA.HI.X.SX32 R55, R45, R6.reuse, 0x1, P5 ;  /* 0x000000062d377211 */ /* 0x080fe200028f0eff */
[----:B------:R-:W-:Y:S01]  /*12510*/  IMAD R14, R63, UR40, RZ ;  /* 0x000000283f0e7c24 */ /* 0x000fe2000f8e02ff */
[-C--:B------:R-:W-:Y:S01]  /*12520*/  IADD3 R86, P5, PT, R43, R7.reuse, RZ ;  /* 0x000000072b567210 */ /* 0x080fe20007fbe0ff */
[----:B------:R-:W-:Y:S01]  /*12530*/  IMAD R12, R65, UR38, RZ ;  /* 0x00000026410c7c24 */ /* 0x000fe2000f8e02ff */
[-C--:B------:R-:W-:Y:S02]  /*12540*/  LEA.HI.X.SX32 R63, R44, R6.reuse, 0x1, P6 ;  /* 0x000000062c3f7211 */ /* 0x080fe400030f0eff */
[CC--:B------:R-:W-:Y:S02]  /*12550*/  IADD3 R83, P6, PT, R42.reuse, R7.reuse, RZ ;  /* 0x000000072a537210 */ /* 0x0c0fe40007fde0ff */
[-C--:B------:R-:W-:Y:S01]  /*12560*/  LEA.HI.X.SX32 R65, R43, R6.reuse, 0x1, P5 ;  /* 0x000000062b417211 */ /* 0x080fe200028f0eff */
[----:B------:R-:W-:Y:S01]  /*12570*/  STL [R1+0x470], R92 ;  /* 0x0004705c01007387 */ /* 0x000fe20000100800 */
[-C--:B------:R-:W-:Y:S01]  /*12580*/  IADD3 R81, P5, PT, R39, R7.reuse, RZ ;  /* 0x0000000727517210 */ /* 0x080fe20007fbe0ff */
[----:B------:R-:W-:Y:S01]  /*12590*/  IMAD R40, R5, UR48, RZ ;  /* 0x0000003005287c24 */ /* 0x000fe2000f8e02ff */
[----:B------:R-:W-:Y:S01]  /*125a0*/  LEA.HI.X.SX32 R79, R42, R6, 0x1, P6 ;  /* 0x000000062a4f7211 */ /* 0x000fe200030f0eff */
[----:B------:R-:W-:Y:S01]  /*125b0*/  STL [R1+0x4b0], R90 ;  /* 0x0004b05a01007387 */ /* 0x000fe20000100800 */
[----:B------:R-:W-:-:S02]  /*125c0*/  IADD3 R54, P6, PT, R37, R7, RZ ;  /* 0x0000000725367210 */ /* 0x000fc40007fde0ff */
[----:B------:R-:W-:Y:S01]  /*125d0*/  LEA.HI.X.SX32 R77, R39, R6, 0x1, P5 ;  /* 0x00000006274d7211 */ /* 0x000fe200028f0eff */
[----:B------:R-:W-:Y:S01]  /*125e0*/  STL [R1+0x46c], R53 ;  /* 0x00046c3501007387 */ /* 0x000fe20000100800 */
[----:B------:R-:W-:-:S03]  /*125f0*/  IADD3 R75, P5, PT, R12, R7, RZ ;  /* 0x000000070c4b7210 */ /* 0x000fc60007fbe0ff */
[----:B------:R-:W3:Y:S01]  /*12600*/  LDL.LU R5, [R1+0x163c] ;  /* 0x00163c0001057983 */ /* 0x000ee20000300800 */
[----:B------:R-:W-:-:S03]  /*12610*/  LEA.HI.X.SX32 R50, R37, R6, 0x1, P6 ;  /* 0x0000000625327211 */ /* 0x000fc600030f0eff */
[----:B------:R-:W-:Y:S01]  /*12620*/  STL [R1+0x4f0], R88 ;  /* 0x0004f05801007387 */ /* 0x000fe20000100800 */
[----:B------:R-:W-:-:S03]  /*12630*/  IADD3 R71, P6, PT, R14, R7, RZ ;  /* 0x000000070e477210 */ /* 0x000fc60007fde0ff */
[----:B------:R-:W-:Y:S01]  /*12640*/  STL [R1+0x4ac], R55 ;  /* 0x0004ac3701007387 */ /* 0x000fe20000100800 */
[----:B------:R-:W-:-:S03]  /*12650*/  LEA.HI.X.SX32 R52, R12, R6, 0x1, P5 ;  /* 0x000000060c347211 */ /* 0x000fc600028f0eff */
[----:B------:R-:W-:Y:S01]  /*12660*/  STL [R1+0x530], R86 ;  /* 0x0005305601007387 */ /* 0x000fe20000100800 */
[----:B0-----:R-:W-:-:S03]  /*12670*/  IADD3 R0, P5, PT, R48, R7, RZ ;  /* 0x0000000730007210 */ /* 0x001fc60007fbe0ff */
[----:B------:R-:W-:Y:S01]  /*12680*/  STL [R1+0x4ec], R63 ;  /* 0x0004ec3f01007387 */ /* 0x000fe20000100800 */
[----:B------:R-:W-:-:S03]  /*12690*/  LEA.HI.X.SX32 R73, R14, R6, 0x1, P6 ;  /* 0x000000060e497211 */ /* 0x000fc600030f0eff */
[----:B------:R-:W-:Y:S01]  /*126a0*/  STL [R1+0x570], R83 ;  /* 0x0005705301007387 */ /* 0x000fe20000100800 */
[----:B------:R-:W-:-:S03]  /*126b0*/  IADD3 R20, P6, PT, R46, R7, RZ ;  /* 0x000000072e147210 */ /* 0x000fc60007fde0ff */
[----:B------:R-:W-:Y:S01]  /*126c0*/  STL [R1+0x52c], R65 ;  /* 0x00052c4101007387 */ /* 0x000fe20000100800 */
[----:B------:R-:W-:-:S03]  /*126d0*/  LEA.HI.X.SX32 R69, R48, R6, 0x1, P5 ;  /* 0x0000000630457211 */ /* 0x000fc600028f0eff */
[----:B------:R-:W-:Y:S01]  /*126e0*/  STL [R1+0x5b0], R81 ;  /* 0x0005b05101007387 */ /* 0x000fe20000100800 */
[----:B------:R-:W-:-:S03]  /*126f0*/  IMAD R38, R33, UR50, RZ ;  /* 0x0000003221267c24 */ /* 0x000fc6000f8e02ff */
        /* <DEDUP_REMOVED lines=11> */
[----:B------:R-:W-:Y:S01]  /*127b0*/  IMAD R39, R15, UR54, RZ ;  /* 0x000000360f277c24 */ /* 0x000fe2000f8e02ff */
[----:B------:R-:W-:Y:S02]  /*127c0*/  IADD3 R17, P5, PT, R38, R7, RZ ;  /* 0x0000000726117210 */ /* 0x000fe40007fbe0ff */
        /* <DEDUP_REMOVED lines=20> */
[----:B------:R-:W-:-:S03]  /*12910*/  IADD3 R31, P5, PT, R14, R7, RZ ;  /* 0x000000070e1f7210 */ /* 0x000fc60007fbe0ff */
[----:B------:R-:W-:Y:S01]  /*12920*/  STL [R1+0x76c], R40 ;  /* 0x00076c2801007387 */ /* 0x000fe20000100800 */
[----:B------:R-:W-:-:S03]  /*12930*/  LEA.HI.X.SX32 R15, R37, R6, 0x1, P6 ;  /* 0x00000006250f7211 */ /* 0x000fc600030f0eff */
[----:B------:R-:W-:Y:S01]  /*12940*/  STL [R1+0x7f0], R11 ;  /* 0x0007f00b01007387 */ /* 0x000fe20000100800 */
[----:B------:R-:W-:-:S03]  /*12950*/  IADD3 R37, P6, PT, R12, R7, RZ ;  /* 0x000000070c257210 */ /* 0x000fc60007fde0ff */
[----:B------:R-:W-:Y:S04]  /*12960*/  STL [R1+0x7ac], R21 ;  /* 0x0007ac1501007387 */ /* 0x000fe80000100800 */
[----:B------:R-:W-:Y:S04]  /*12970*/  STL [R1+0x830], R33 ;  /* 0x0008302101007387 */ /* 0x000fe80000100800 */
[----:B------:R-:W3:Y:S04]  /*12980*/  LDL R39, [R1+0x288] ;  /* 0x0002880001277983 */ /* 0x000ee80000100800 */
[----:B------:R-:W-:Y:S04]  /*12990*/  STL [R1+0x7ec], R16 ;  /* 0x0007ec1001007387 */ /* 0x000fe80000100800 */
[----:B------:R-:W-:Y:S04]  /*129a0*/  STL [R1+0x870], R13 ;  /* 0x0008700d01007387 */ /* 0x000fe80000100800 */
[----:B------:R-:W-:Y:S04]  /*129b0*/  STL [R1+0x82c], R10 ;  /* 0x00082c0a01007387 */ /* 0x000fe80000100800 */
[----:B------:R-:W-:Y:S04]  /*129c0*/  STL [R1+0x8b0], R31 ;  /* 0x0008b01f01007387 */ /* 0x000fe80000100800 */
[----:B------:R-:W-:Y:S04]  /*129d0*/  STL [R1+0x86c], R15 ;  /* 0x00086c0f01007387 */ /* 0x000fe80000100800 */
[----:B------:R-:W-:Y:S01]  /*129e0*/  STL [R1+0x8f0], R37 ;  /* 0x0008f02501007387 */ /* 0x000fe20000100800 */
[----:B----4-:R-:W-:Y:S01]  /*129f0*/  VIADD R38, R34, 0xffffff80 ;  /* 0xffffff8022267836 */ /* 0x010fe20000000000 */
[----:B------:R-:W-:-:S05]  /*12a00*/  LEA.HI.X.SX32 R34, R14, R6, 0x1, P5 ;  /* 0x000000060e227211 */ /* 0x000fca00028f0eff */
[----:B------:R-:W-:Y:S01]  /*12a10*/  STL [R1+0x8ac], R34 ;  /* 0x0008ac2201007387 */ /* 0x000fe20000100800 */
[----:B--2---:R-:W-:Y:S02]  /*12a20*/  ISETP.GE.U32.AND P5, PT, R8, 0x7fffff09, PT ;  /* 0x7fffff090800780c */ /* 0x004fe40003fa6070 */
[----:B------:R-:W-:Y:S02]  /*12a30*/  LEA.HI.X.SX32 R8, R12, R6, 0x1, P6 ;  /* 0x000000060c087211 */ /* 0x000fe400030f0eff */
[----:B------:R-:W-:Y:S01]  /*12a40*/  ISETP.GE.U32.AND P6, PT, R38, 0x7fffff01, PT ;  /* 0x7fffff012600780c */ /* 0x000fe20003fc6070 */
[----:B------:R-:W2:Y:S04]  /*12a50*/  LDL R12, [R1+0x424] ;  /* 0x00042400010c7983 */ /* 0x000ea80000100800 */
[----:B------:R-:W3:Y:S02]  /*12a60*/  LDL R38, [R1+0x284] ;  /* 0x0002840001267983 */ /* 0x000ee40000100800 */
[----:B---3--:R-:W-:-:S04]  /*12a70*/  @P0 LOP3.LUT R39, R39, R38, RZ, 0x3c, !PT ;  /* 0x0000002627270212 */ /* 0x008fc800078e3cff */
[----:B------:R-:W-:-:S04]  /*12a80*/  @P0 LOP3.LUT R38, R39, R38, RZ, 0x3c, !PT ;  /* 0x0000002627260212 */ /* 0x000fc800078e3cff */
[----:B------:R-:W-:-:S05]  /*12a90*/  @P0 LOP3.LUT R39, R39, R38, RZ, 0x3c, !PT ;  /* 0x0000002627270212 */ /* 0x000fca00078e3cff */
[----:B------:R-:W3:Y:S04]  /*12aa0*/  @P0 LDG.E.U8 R2, desc[UR18][R38.64] ;  /* 0x0000001226020981 */ /* 0x000ee8000c1e1100 */
[----:B------:R-:W-:Y:S04]  /*12ab0*/  STL [R1+0x8ec], R8 ;  /* 0x0008ec0801007387 */ /* 0x000fe80000100800 */
[----:B---3--:R0:W-:Y:S04]  /*12ac0*/  STL [R1+0x2b4], R2 ;  /* 0x0002b40201007387 */ /* 0x0081e80000100800 */
[----:B0-----:R-:W3:Y:S04]  /*12ad0*/  LDL.LU R2, [R1+0x1638] ;  /* 0x0016380001027983 */ /* 0x001ee80000300800 */
[----:B------:R-:W4:Y:S04]  /*12ae0*/  LDL R38, [R1+0x2c4] ;  /* 0x0002c40001267983 */ /* 0x000f280000100800 */
[----:B------:R-:W4:Y:S01]  /*12af0*/  LDL R39, [R1+0x2c8] ;  /* 0x0002c80001277983 */ /* 0x000f220000100800 */
[----:B------:R-:W-:-:S02]  /*12b00*/  PRMT R5, RZ, 0x7610, R5 ;  /* 0x00007610ff057816 */ /* 0x000fc40000000005 */
[----:B----4-:R-:W-:-:S04]  /*12b10*/  @P0 LOP3.LUT R39, R39, R38, RZ, 0x3c, !PT ;  /* 0x0000002627270212 */ /* 0x010fc800078e3cff */
[----:B------:R-:W-:-:S04]  /*12b20*/  @P0 LOP3.LUT R38, R39, R38, RZ, 0x3c, !PT ;  /* 0x0000002627260212 */ /* 0x000fc800078e3cff */
[----:B------:R-:W-:-:S05]  /*12b30*/  @P0 LOP3.LUT R39, R39, R38, RZ, 0x3c, !PT ;  /* 0x0000002627270212 */ /* 0x000fca00078e3cff */
[----:B------:R-:W4:Y:S01]  /*12b40*/  @P0 LDG.E.U8 R5, desc[UR18][R38.64] ;  /* 0x0000001226050981 */ /* 0x000f22000c1e1100 */
[----:B------:R-:W-:-:S03]  /*12b50*/  PRMT R14, RZ, 0x7610, R14 ;  /* 0x00007610ff0e7816 */ /* 0x000fc6000000000e */
[----:B----4-:R0:W-:Y:S04]  /*12b60*/  STL [R1+0x2ac], R5 ;  /* 0x0002ac0501007387 */ /* 0x0101e80000100800 */
[----:B0-----:R-:W4:Y:S04]  /*12b70*/  LDL.LU R5, [R1+0x1634] ;  /* 0x0016340001057983 */ /* 0x001f280000300800 */
[----:B------:R-:W2:Y:S01]  /*12b80*/  LDL R39, [R1+0x324] ;  /* 0x0003240001277983 */ /* 0x000ea20000100800 */
[----:B------:R-:W-:-:S03]  /*12b90*/  @P0 IMAD.MOV.U32 R38, RZ, RZ, R3 ;  /* 0x000000ffff260224 */ /* 0x000fc600078e0003 */
[----:B------:R-:W3:Y:S04]  /*12ba0*/  LDL.LU R3, [R1+0x1630] ;  /* 0x0016300001037983 */ /* 0x000ee80000300800 */
[----:B--2---:R0:W2:Y:S04]  /*12bb0*/  @P0 LDG.E.U8 R14, desc[UR18][R38.64] ;  /* 0x00000012260e0981 */ /* 0x0040a8000c1e1100 */
[----:B------:R-:W0:Y:S04]  /*12bc0*/  LDL R38, [R1+0x364] ;  /* 0x0003640001267983 */ /* 0x000e280000100800 */
[----:B------:R-:W0:Y:S01]  /*12bd0*/  LDL R39, [R1+0x368] ;  /* 0x0003680001277983 */ /* 0x000e220000100800 */
[----:B---3--:R-:W-:-:S02]  /*12be0*/  PRMT R2, RZ, 0x7610, R2 ;  /* 0x00007610ff027816 */ /* 0x008fc40000000002 */
[----:B0-----:R-:W-:-:S04]  /*12bf0*/  @P0 LOP3.LUT R39, R39, R38, RZ, 0x3c, !PT ;  /* 0x0000002627270212 */ /* 0x001fc800078e3cff */
[----:B------:R-:W-:-:S04]  /*12c00*/  @P0 LOP3.LUT R38, R39, R38, RZ, 0x3c, !PT ;  /* 0x0000002627260212 */ /* 0x000fc800078e3cff */
[----:B------:R-:W-:-:S05]  /*12c10*/  @P0 LOP3.LUT R39, R39, R38, RZ, 0x3c, !PT ;  /* 0x0000002627270212 */ /* 0x000fca00078e3cff */
[----:B------:R-:W3:Y:S04]  /*12c20*/  @P0 LDG.E.U8 R2, desc[UR18][R38.64] ;  /* 0x0000001226020981 */ /* 0x000ee8000c1e1100 */
[----:B--2---:R0:W-:Y:S04]  /*12c30*/  STL [R1+0x2a4], R14 ;  /* 0x0002a40e01007387 */ /* 0x0041e80000100800 */
[----:B0-----:R-:W2:Y:S04]  /*12c40*/  LDL R14, [R1+0x528] ;  /* 0x00052800010e7983 */ /* 0x001ea80000100800 */
[----:B---3--:R0:W-:Y:S04]  /*12c50*/  STL [R1+0x29c], R2 ;  /* 0x00029c0201007387 */ /* 0x0081e80000100800 */
[----:B0-----:R-:W3:Y:S04]  /*12c60*/  LDL.LU R2, [R1+0x162c] ;  /* 0x00162c0001027983 */ /* 0x001ee80000300800 */
[----:B------:R-:W2:Y:S01]  /*12c70*/  LDL R39, [R1+0x3a4] ;  /* 0x0003a40001277983 */ /* 0x000ea20000100800 */
[----:B----4-:R-:W-:Y:S01]  /*12c80*/  PRMT R5, RZ, 0x7610, R5 ;  /* 0x00007610ff057816 */ /* 0x010fe20000000005 */
[----:B------:R-:W-:-:S02]  /*12c90*/  @P0 IMAD.MOV.U32 R38, RZ, RZ, R4 ;  /* 0x000000ffff260224 */ /* 0x000fc400078e0004 */
[----:B------:R-:W4:Y:S04]  /*12ca0*/  LDL.LU R4, [R1+0x1628] ;  /* 0x0016280001047983 */ /* 0x000f280000300800 */
[----:B--2---:R-:W2:Y:S04]  /*12cb0*/  @P0 LDG.E.U8 R5, desc[UR18][R38.64] ;  /* 0x0000001226050981 */ /* 0x004ea8000c1e1100 */
[----:B--2---:R0:W-:Y:S04]  /*12cc0*/  STL [R1+0x7c], R5 ;  /* 0x00007c0501007387 */ /* 0x0041e80000100800 */
[----:B0-----:R-:W2:Y:S04]  /*12cd0*/  LDL.LU R5, [R1+0x1624] ;  /* 0x0016240001057983 */ /* 0x001ea80000300800 */
[----:B------:R-:W2:Y:S04]  /*12ce0*/  LDL R38, [R1+0x3e4] ;  /* 0x0003e40001267983 */ /* 0x000ea80000100800 */
[----:B------:R-:W2:Y:S01]  /*12cf0*/  LDL R39, [R1+0x3e8] ;  /* 0x0003e80001277983 */ /* 0x000ea20000100800 */
[----:B------:R-:W-:-:S02]  /*12d00*/  PRMT R3, RZ, 0x7610, R3 ;  /* 0x00007610ff037816 */ /* 0x000fc40000000003 */
[----:B---3--:R-:W-:Y:S02]  /*12d10*/  PRMT R2, RZ, 0x7610, R2 ;  /* 0x00007610ff027816 */ /* 0x008fe40000000002 */
[----:B--2---:R-:W-:-:S04]  /*12d20*/  @P0 LOP3.LUT R39, R39, R38, RZ, 0x3c, !PT ;  /* 0x0000002627270212 */ /* 0x004fc800078e3cff */
[----:B------:R-:W-:-:S04]  /*12d30*/  @P0 LOP3.LUT R38, R39, R38, RZ, 0x3c, !PT ;  /* 0x0000002627260212 */ /* 0x000fc800078e3cff */
[----:B------:R-:W-:-:S05]  /*12d40*/  @P0 LOP3.LUT R39, R39, R38, RZ, 0x3c, !PT ;  /* 0x0000002627270212 */ /* 0x000fca00078e3cff */
[----:B------:R0:W2:Y:S02]  /*12d50*/  @P0 LDG.E.U8 R3, desc[UR18][R38.64] ;  /* 0x0000001226030981 */ /* 0x0000a4000c1e1100 */
[----:B0-----:R-:W-:Y:S02]  /*12d60*/  @P0 IMAD.MOV.U32 R38, RZ, RZ, R85 ;  /* 0x000000ffff260224 */ /* 0x001fe400078e0055 */
[----:B------:R-:W-:-:S05]  /*12d70*/  @P0 IMAD.MOV.U32 R39, RZ, RZ, R12 ;  /* 0x000000ffff270224 */ /* 0x000fca00078e000c */
[----:B------:R0:W3:Y:S01]  /*12d80*/  @P0 LDG.E.U8 R2, desc[UR18][R38.64] ;  /* 0x0000001226020981 */ /* 0x0000e2000c1e1100 */
[----:B----4-:R-:W-:Y:S01]  /*12d90*/  PRMT R4, RZ, 0x7610, R4 ;  /* 0x00007610ff047816 */ /* 0x010fe20000000004 */
[----:B0-----:R-:W-:Y:S02]  /*12da0*/  @P0 IMAD.MOV.U32 R38, RZ, RZ, R35 ;  /* 0x000000ffff260224 */ /* 0x001fe400078e0023 */
[----:B------:R-:W-:-:S05]  /*12db0*/  @P0 IMAD.MOV.U32 R39, RZ, RZ, R93 ;  /* 0x000000ffff270224 */ /* 0x000fca00078e005d */
[----:B------:R0:W4:Y:S04]  /*12dc0*/  @P0 LDG.E.U8 R4, desc[UR18][R38.64] ;  /* 0x0000001226040981 */ /* 0x000128000c1e1100 */
[----:B--2---:R1:W-:Y:S04]  /*12dd0*/  STL [R1+0x149c], R3 ;  /* 0x00149c0301007387 */ /* 0x0043e80000100800 */
[----:B-1----:R-:W2:Y:S04]  /*12de0*/  LDL R3, [R1+0x5a4] ;  /* 0x0005a40001037983 */ /* 0x002ea80000100800 */
[----:B------:R-:W2:Y:S04]  /*12df0*/  LDL.LU R85, [R1+0x1620] ;  /* 0x0016200001557983 */ /* 0x000ea80000300800 */
[----:B---3--:R1:W-:Y:S04]  /*12e00*/  STL [R1+0x14a0], R2 ;  /* 0x0014a00201007387 */ /* 0x0083e80000100800 */
[----:B-1----:R-:W3:Y:S04]  /*12e10*/  LDL R2, [R1+0x564] ;  /* 0x0005640001027983 */ /* 0x002ee80000100800 */
[----:B------:R-:W2:Y:S04]  /*12e20*/  LDL.LU R93, [R1+0x161c] ;  /* 0x00161c00015d7983 */ /* 0x000ea80000300800 */
[----:B------:R-:W2:Y:S04]  /*12e30*/  LDL.LU R35, [R1+0x1618] ;  /* 0x0016180001237983 */ /* 0x000ea80000300800 */
[----:B------:R-:W0:Y:S04]  /*12e40*/  LDL R38, [R1+0x4a4] ;  /* 0x0004a40001267983 */ /* 0x000e280000100800 */
[----:B------:R-:W0:Y:S01]  /*12e50*/  LDL R39, [R1+0x4a8] ;  /* 0x0004a80001277983 */ /* 0x000e220000100800 */
[----:B------:R-:W-:-:S03]  /*12e60*/  PRMT R5, RZ, 0x7610, R5 ;  /* 0x00007610ff057816 */ /* 0x000fc60000000005 */
[----:B------:R-:W2:Y:S01]  /*12e70*/  LDL R12, [R1+0x5e4] ;  /* 0x0005e400010c7983 */ /* 0x000ea20000100800 */
[----:B0-----:R-:W-:-:S04]  /*12e80*/  @P0 LOP3.LUT R39, R39, R38, RZ, 0x3c, !PT ;  /* 0x0000002627270212 */ /* 0x001fc800078e3cff */
[----:B------:R-:W-:-:S04]  /*12e90*/  @P0 LOP3.LUT R38, R39, R38, RZ, 0x3c, !PT ;  /* 0x0000002627260212 */ /* 0x000fc800078e3cff */
[----:B------:R-:W-:-:S05]  /*12ea0*/  @P0 LOP3.LUT R39, R39, R38, RZ, 0x3c, !PT ;  /* 0x0000002627270212 */ /* 0x000fca00078e3cff */
[----:B------:R0:W3:Y:S04]  /*12eb0*/  @P0 LDG.E.U8 R5, desc[UR18][R38.64] ;  /* 0x0000001226050981 */ /* 0x0000e8000c1e1100 */
[----:B----4-:R1:W-:Y:S04]  /*12ec0*/  STL [R1+0x14a4], R4 ;  /* 0x0014a40401007387 */ /* 0x0103e80000100800 */
[----:B------:R-:W4:Y:S04]  /*12ed0*/  LDL R39, [R1+0x4e4] ;  /* 0x0004e40001277983 */ /* 0x000f280000100800 */
[----:B-1----:R-:W4:Y:S01]  /*12ee0*/  LDL R4, [R1+0x524] ;  /* 0x0005240001047983 */ /* 0x002f220000100800 */
[----:B0-----:R-:W-:Y:S01]  /*12ef0*/  @P0 IMAD.MOV.U32 R38, RZ, RZ, R91 ;  /* 0x000000ffff260224 */ /* 0x001fe200078e005b */
[----:B--2---:R-:W-:-:S02]  /*12f00*/  PRMT R85, RZ, 0x7610, R85 ;  /* 0x00007610ff557816 */ /* 0x004fc40000000055 */
[----:B---3--:R0:W-:Y:S04]  /*12f10*/  STL [R1+0x14a8], R5 ;  /* 0x0014a80501007387 */ /* 0x0081e80000100800 */
[----:B------:R-:W2:Y:S01]  /*12f20*/  LDL.LU R91, [R1+0x1614] ;  /* 0x00161400015b7983 */ /* 0x000ea20000300800 */
[----:B------:R-:W-:-:S03]  /*12f30*/  PRMT R93, RZ, 0x7610, R93 ;  /* 0x00007610ff5d7816 */ /* 0x000fc6000000005d */
[----:B----4-:R1:W3:Y:S01]  /*12f40*/  @P0 LDG.E.U8 R85, desc[UR18][R38.64] ;  /* 0x0000001226550981 */ /* 0x0102e2000c1e1100 */
[----:B------:R-:W-:Y:S01]  /*12f50*/  PRMT R35, RZ, 0x7610, R35 ;  /* 0x00007610ff237816 */ /* 0x000fe20000000023 */
[----:B-1----:R-:W-:Y:S02]  /*12f60*/  @P0 IMAD.MOV.U32 R38, RZ, RZ, R14 ;  /* 0x000000ffff260224 */ /* 0x002fe400078e000e */
[----:B------:R-:W-:-:S05]  /*12f70*/  @P0 IMAD.MOV.U32 R39, RZ, RZ, R4 ;  /* 0x000000ffff270224 */ /* 0x000fca00078e0004 */
[----:B------:R1:W4:Y:S02]  /*12f80*/  @P0 LDG.E.U8 R93, desc[UR18][R38.64] ;  /* 0x00000012265d0981 */ /* 0x000324000c1e1100 */
[----:B-1----:R-:W-:Y:S02]  /*12f90*/  @P0 IMAD.MOV.U32 R38, RZ, RZ, R87 ;  /* 0x000000ffff260224 */ /* 0x002fe400078e0057 */
[----:B------:R-:W-:-:S05]  /*12fa0*/  @P0 IMAD.MOV.U32 R39, RZ, RZ, R2 ;  /* 0x000000ffff270224 */ /* 0x000fca00078e0002 */
[----:B------:R1:W4:Y:S02]  /*12fb0*/  @P0 LDG.E.U8 R35, desc[UR18][R38.64] ;  /* 0x0000001226230981 */ /* 0x000324000c1e1100 */
[----:B-1----:R-:W-:Y:S02]  /*12fc0*/  @P0 IMAD.MOV.U32 R38, RZ, RZ, R84 ;  /* 0x000000ffff260224 */ /* 0x002fe400078e0054 */
[----:B------:R-:W-:Y:S01]  /*12fd0*/  @P0 IMAD.MOV.U32 R39, RZ, RZ, R3 ;  /* 0x000000ffff270224 */ /* 0x000fe200078e0003 */
[----:B--2---:R-:W-:-:S06]  /*12fe0*/  PRMT R91, RZ, 0x7610, R91 ;  /* 0x00007610ff5b7816 */ /* 0x004fcc000000005b */
[----:B------:R1:W2:Y:S04]  /*12ff0*/  @P0 LDG.E.U8 R91, desc[UR18][R38.64] ;  /* 0x00000012265b0981 */ /* 0x0002a8000c1e1100 */
[----:B---3--:R3:W-:Y:S01]  /*13000*/  STL [R1+0x14ac], R85 ;  /* 0x0014ac5501007387 */ /* 0x0087e20000100800 */
[----:B------:R-:W-:-:S03]  /*13010*/  PRMT R89, RZ, 0x7610, R89 ;  /* 0x00007610ff597816 */ /* 0x000fc60000000059 */
[----:B0-----:R-:W2:Y:S04]  /*13020*/  LDL R5, [R1+0x6e4] ;  /* 0x0006e40001057983 */ /* 0x001ea80000100800 */
[----:B------:R-:W2:Y:S04]  /*13030*/  LDL R14, [R1+0x6e8] ;  /* 0x0006e800010e7983 */ /* 0x000ea80000100800 */
[----:B---3--:R-:W3:Y:S01]  /*13040*/  LDL R85, [R1+0x6a4] ;  /* 0x0006a40001557983 */ /* 0x008ee20000100800 */
[----:B-1----:R-:W-:-:S03]  /*13050*/  @P0 IMAD.MOV.U32 R38, RZ, RZ, R82 ;  /* 0x000000ffff260224 */ /* 0x002fc600078e0052 */
[----:B----4-:R0:W-:Y:S01]  /*13060*/  STL [R1+0x14b0], R93 ;  /* 0x0014b05d01007387 */ /* 0x0101e20000100800 */
[----:B------:R-:W-:-:S05]  /*13070*/  @P0 IMAD.MOV.U32 R39, RZ, RZ, R12 ;  /* 0x000000ffff270224 */ /* 0x000fca00078e000c */
[----:B------:R1:W4:Y:S04]  /*13080*/  @P0 LDG.E.U8 R89, desc[UR18][R38.64] ;  /* 0x0000001226590981 */ /* 0x000328000c1e1100 */
[----:B0-----:R-:W3:Y:S04]  /*13090*/  LDL R93, [R1+0x668] ;  /* 0x00066800015d7983 */ /* 0x001ee80000100800 */
[----:B------:R-:W3:Y:S04]  /*130a0*/  LDL.LU R87, [R1+0x1610] ;  /* 0x0016100001577983 */ /* 0x000ee80000300800 */
[----:B------:R-:W-:Y:S04]  /*130b0*/  STL [R1+0x14b4], R35 ;  /* 0x0014b42301007387 */ /* 0x000fe80000100800 */
[----:B------:R-:W4:Y:S04]  /*130c0*/  LDL.LU R84, [R1+0x160c] ;  /* 0x00160c0001547983 */ /* 0x000f280000300800 */
[----:B------:R-:W4:Y:S04]  /*130d0*/  LDL R4, [R1+0x724] ;  /* 0x0007240001047983 */ /* 0x000f280000100800 */
[----:B------:R-:W4:Y:S04]  /*130e0*/  LDL R2, [R1+0x728] ;  /* 0x0007280001027983 */ /* 0x000f280000100800 */
[----:B--2---:R0:W-:Y:S04]  /*130f0*/  STL [R1+0x14b8], R91 ;  /* 0x0014b85b01007387 */ /* 0x0041e80000100800 */
[----:B0-----:R-:W2:Y:S04]  /*13100*/  LDL R91, [R1+0x664] ;  /* 0x00066400015b7983 */ /* 0x001ea80000100800 */
[----:B------:R-:W2:Y:S04]  /*13110*/  LDL.LU R82, [R1+0x1608] ;  /* 0x0016080001527983 */ /* 0x000ea80000300800 */
[----:B------:R-:W1:Y:S04]  /*13120*/  LDL R39, [R1+0x628] ;  /* 0x0006280001277983 */ /* 0x000e680000100800 */
[----:B------:R-:W2:Y:S04]  /*13130*/  LDL R3, [R1+0x764] ;  /* 0x0007640001037983 */ /* 0x000ea80000100800 */
[----:B------:R-:W2:Y:S01]  /*13140*/  LDL R12, [R1+0x768] ;  /* 0x00076800010c7983 */ /* 0x000ea20000100800 */
[----:B---3--:R-:W-:-:S02]  /*13150*/  PRMT R87, RZ, 0x7610, R87 ;  /* 0x00007610ff577816 */ /* 0x008fc40000000057 */
[----:B----4-:R-:W-:Y:S01]  /*13160*/  PRMT R84, RZ, 0x7610, R84 ;  /* 0x00007610ff547816 */ /* 0x010fe20000000054 */
[----:B-1----:R-:W-:Y:S02]  /*13170*/  @P0 IMAD.MOV.U32 R38, RZ, RZ, R39 ;  /* 0x000000ffff260224 */ /* 0x002fe400078e0027 */
[----:B------:R-:W-:-:S05]  /*13180*/  @P0 IMAD.MOV.U32 R39, RZ, RZ, R78 ;  /* 0x000000ffff270224 */ /* 0x000fca00078e004e */
[----:B------:R0:W3:Y:S02]  /*13190*/  @P0 LDG.E.U8 R87, desc[UR18][R38.64] ;  /* 0x0000001226570981 */ /* 0x0000e4000c1e1100 */
[----:B0-----:R-:W-:Y:S02]  /*131a0*/  @P0 IMAD.MOV.U32 R38, RZ, RZ, R93 ;  /* 0x000000ffff260224 */ /* 0x001fe400078e005d */
[----:B--2---:R-:W-:-:S05]  /*131b0*/  @P0 IMAD.MOV.U32 R39, RZ, RZ, R91 ;  /* 0x000000ffff270224 */ /* 0x004fca00078e005b */
[----:B------:R0:W2:Y:S04]  /*131c0*/  @P0 LDG.E.U8 R84, desc[UR18][R38.64] ;  /* 0x0000001226540981 */ /* 0x0000a8000c1e1100 */
[----:B------:R-:W-:Y:S04]  /*131d0*/  STL [R1+0x14bc], R89 ;  /* 0x0014bc5901007387 */ /* 0x000fe80000100800 */
[----:B------:R-:W4:Y:S01]  /*131e0*/  LDL.LU R78, [R1+0x1604] ;  /* 0x00160400014e7983 */ /* 0x000f220000300800 */
[----:B0-----:R-:W-:-:S03]  /*131f0*/  @P0 IMAD.MOV.U32 R38, RZ, RZ, R76 ;  /* 0x000000ffff260224 */ /* 0x001fc600078e004c */
[----:B---3--:R0:W-:Y:S04]  /*13200*/  STL [R1+0x14c0], R87 ;  /* 0x0014c05701007387 */ /* 0x0081e80000100800 */
[----:B0-----:R-:W3:Y:S04]  /*13210*/  LDL R87, [R1+0x7e4] ;  /* 0x0007e40001577983 */ /* 0x001ee80000100800 */
[----:B--2---:R-:W-:Y:S04]  /*13220*/  STL [R1+0x14c4], R84 ;  /* 0x0014c45401007387 */ /* 0x004fe80000100800 */
[----:B------:R-:W2:Y:S01]  /*13230*/  LDL.LU R76, [R1+0x1600] ;  /* 0x00160000014c7983 */ /* 0x000ea20000300800 */
[----:B------:R-:W-:Y:S01]  /*13240*/  PRMT R82, RZ, 0x7610, R82 ;  /* 0x00007610ff527816 */ /* 0x000fe20000000052 */
[----:B------:R-:W-:Y:S01]  /*13250*/  @P0 IMAD.MOV.U32 R39, RZ, RZ, R85 ;  /* 0x000000ffff270224 */ /* 0x000fe200078e0055 */
[----:B------:R-:W-:Y:S01]  /*13260*/  PRMT R80, RZ, 0x7610, R80 ;  /* 0x00007610ff507816 */ /* 0x000fe20000000050 */
[----:B------:R-:W3:Y:S04]  /*13270*/  LDL R89, [R1+0x828] ;  /* 0x0008280001597983 */ /* 0x000ee80000100800 */
[----:B------:R0:W3:Y:S01]  /*13280*/  @P0 LDG.E.U8 R82, desc[UR18][R38.64] ;  /* 0x0000001226520981 */ /* 0x0000e2000c1e1100 */
[----:B----4-:R-:W-:Y:S01]  /*13290*/  PRMT R78, RZ, 0x7610, R78 ;  /* 0x00007610ff4e7816 */ /* 0x010fe2000000004e */
[----:B0-----:R-:W-:-:S02]  /*132a0*/  @P0 IMAD.MOV.U32 R38, RZ, RZ, R14 ;  /* 0x000000ffff260224 */ /* 0x001fc400078e000e */
[----:B------:R-:W-:-:S05]  /*132b0*/  @P0 IMAD.MOV.U32 R39, RZ, RZ, R5 ;  /* 0x000000ffff270224 */ /* 0x000fca00078e0005 */
[----:B------:R0:W4:Y:S02]  /*132c0*/  @P0 LDG.E.U8 R80, desc[UR18][R38.64] ;  /* 0x0000001226500981 */ /* 0x000124000c1e1100 */
[----:B0-----:R-:W-:Y:S02]  /*132d0*/  @P0 IMAD.MOV.U32 R38, RZ, RZ, R2 ;  /* 0x000000ffff260224 */ /* 0x001fe400078e0002 */
[----:B------:R-:W-:-:S05]  /*132e0*/  @P0 IMAD.MOV.U32 R39, RZ, RZ, R4 ;  /* 0x000000ffff270224 */ /* 0x000fca00078e0004 */
[----:B------:R0:W4:Y:S02]  /*132f0*/  @P0 LDG.E.U8 R78, desc[UR18][R38.64] ;  /* 0x00000012264e0981 */ /* 0x000124000c1e1100 */
[----:B0-----:R-:W-:Y:S02]  /*13300*/  @P0 IMAD.MOV.U32 R38, RZ, RZ, R12 ;  /* 0x000000ffff260224 */ /* 0x001fe400078e000c */
[----:B------:R-:W-:Y:S01]  /*13310*/  @P0 IMAD.MOV.U32 R39, RZ, RZ, R3 ;  /* 0x000000ffff270224 */ /* 0x000fe200078e0003 */
[----:B------:R-:W-:Y:S02]  /*13320*/  PRMT R74, RZ, 0x7610, R74 ;  /* 0x00007610ff4a7816 */ /* 0x000fe4000000004a */
[----:B------:R-:W-:Y:S02]  /*13330*/  PRMT R72, RZ, 0x7610, R72 ;  /* 0x00007610ff487816 */ /* 0x000fe40000000048 */
[----:B--2---:R-:W-:-:S06]  /*13340*/  PRMT R76, RZ, 0x7610, R76 ;  /* 0x00007610ff4c7816 */ /* 0x004fcc000000004c */
[----:B------:R0:W2:Y:S02]  /*13350*/  @P0 LDG.E.U8 R76, desc[UR18][R38.64] ;  /* 0x00000012264c0981 */ /* 0x0000a4000c1e1100 */
[----:B0-----:R-:W-:Y:S02]  /*13360*/  @P0 IMAD.MOV.U32 R38, RZ, RZ, R66 ;  /* 0x000000ffff260224 */ /* 0x001fe400078e0042 */
[----:B------:R-:W-:-:S05]  /*13370*/  @P0 IMAD.MOV.U32 R39, RZ, RZ, R68 ;  /* 0x000000ffff270224 */ /* 0x000fca00078e0044 */
[----:B------:R0:W2:Y:S02]  /*13380*/  @P0 LDG.E.U8 R74, desc[UR18][R38.64] ;  /* 0x00000012264a0981 */ /* 0x0000a4000c1e1100 */
[----:B0-----:R-:W-:Y:S02]  /*13390*/  @P0 IMAD.MOV.U32 R38, RZ, RZ, R64 ;  /* 0x000000ffff260224 */ /* 0x001fe400078e0040 */
[----:B---3--:R-:W-:-:S05]  /*133a0*/  @P0 IMAD.MOV.U32 R39, RZ, RZ, R87 ;  /* 0x000000ffff270224 */ /* 0x008fca00078e0057 */
[----:B------:R0:W3:Y:S04]  /*133b0*/  @P0 LDG.E.U8 R72, desc[UR18][R38.64] ;  /* 0x0000001226480981 */ /* 0x0000e8000c1e1100 */
[----:B------:R-:W-:Y:S04]  /*133c0*/  STL [R1+0x14c8], R82 ;  /* 0x0014c85201007387 */ /* 0x000fe80000100800 */
[----:B------:R-:W3:Y:S04]  /*133d0*/  LDL R91, [R1+0x864] ;  /* 0x00086400015b7983 */ /* 0x000ee80000100800 */
[----:B------:R-:W3:Y:S04]  /*133e0*/  LDL R14, [R1+0x868] ;  /* 0x00086800010e7983 */ /* 0x000ee80000100800 */
[----:B------:R-:W3:Y:S04]  /*133f0*/  LDL R93, [R1+0x8a4] ;  /* 0x0008a400015d7983 */ /* 0x000ee80000100800 */
[----:B------:R-:W3:Y:S04]  /*13400*/  LDL R85, [R1+0x8a8] ;  /* 0x0008a80001557983 */ /* 0x000ee80000100800 */
[----:B----4-:R-:W-:Y:S04]  /*13410*/  STL [R1+0x14cc], R80 ;  /* 0x0014cc5001007387 */ /* 0x010fe80000100800 */
[----:B------:R-:W4:Y:S04]  /*13420*/  LDL R5, [R1+0x8e8] ;  /* 0x0008e80001057983 */ /* 0x000f280000100800 */
[----:B------:R-:W-:Y:S04]  /*13430*/  STL [R1+0x14d0], R78 ;  /* 0x0014d04e01007387 */ /* 0x000fe80000100800 */
[----:B------:R-:W4:Y:S04]  /*13440*/  LDL R4, [R1+0x924] ;  /* 0x0009240001047983 */ /* 0x000f280000100800 */
[----:B------:R-:W4:Y:S01]  /*13450*/  LDL R2, [R1+0x928] ;  /* 0x0009280001027983 */ /* 0x000f220000100800 */
[----:B0-----:R-:W-:-:S03]  /*13460*/  @P0 IMAD.MOV.U32 R39, RZ, RZ, R62 ;  /* 0x000000ffff270224 */ /* 0x001fc600078e003e */
[----:B--2---:R-:W-:Y:S04]  /*13470*/  STL [R1+0x14d4], R76 ;  /* 0x0014d44c01007387 */ /* 0x004fe80000100800 */
[----:B------:R-:W2:Y:S04]  /*13480*/  LDL.LU R68, [R1+0x15fc] ;  /* 0x0015fc0001447983 */ /* 0x000ea80000300800 */
[----:B------:R-:W4:Y:S04]  /*13490*/  LDL.LU R66, [R1+0x15f8] ;  /* 0x0015f80001427983 */ /* 0x000f280000300800 */
[----:B------:R-:W4:Y:S04]  /*134a0*/  LDL R3, [R1+0x964] ;  /* 0x0009640001037983 */ /* 0x000f280000100800 */
[----:B------:R-:W4:Y:S04]  /*134b0*/  LDL R12, [R1+0x968] ;  /* 0x00096800010c7983 */ /* 0x000f280000100800 */
[----:B------:R-:W-:Y:S04]  /*134c0*/  STL [R1+0x14d8], R74 ;  /* 0x0014d84a01007387 */ /* 0x000fe80000100800 */
[----:B------:R-:W4:Y:S04]  /*134d0*/  LDL.LU R64, [R1+0x15f4] ;  /* 0x0015f40001407983 */ /* 0x000f280000300800 */
[----:B---3--:R-:W-:Y:S04]  /*134e0*/  STL [R1+0x14dc], R72 ;  /* 0x0014dc4801007387 */ /* 0x008fe80000100800 */
[----:B------:R-:W3:Y:S01]  /*134f0*/  LDL.LU R62, [R1+0x15f0] ;  /* 0x0015f000013e7983 */ /* 0x000ee20000300800 */
[----:B------:R-:W-:Y:S01]  /*13500*/  PRMT R70, RZ, 0x7610, R70 ;  /* 0x00007610ff467816 */ /* 0x000fe20000000046 */
[----:B------:R-:W-:-:S05]  /*13510*/  @P0 IMAD.MOV.U32 R38, RZ, RZ, R89 ;  /* 0x000000ffff260224 */ /* 0x000fca00078e0059 */
[----:B------:R0:W3:Y:S02]  /*13520*/  @P0 LDG.E.U8 R70, desc[UR18][R38.64] ;  /* 0x0000001226460981 */ /* 0x0000e4000c1e1100 */
[----:B0-----:R-:W-:Y:S02]  /*13530*/  @P0 IMAD.MOV.U32 R38, RZ, RZ, R14 ;  /* 0x000000ffff260224 */ /* 0x001fe400078e000e */
[----:B------:R-:W-:Y:S01]  /*13540*/  @P0 IMAD.MOV.U32 R39, RZ, RZ, R91 ;  /* 0x000000ffff270224 */ /* 0x000fe200078e005b */
[----:B------:R-:W-:Y:S02]  /*13550*/  PRMT R60, RZ, 0x7610, R60 ;  /* 0x00007610ff3c7816 */ /* 0x000fe4000000003c */
[----:B--2---:R-:W-:Y:S02]  /*13560*/  PRMT R68, RZ, 0x7610, R68 ;  /* 0x00007610ff447816 */ /* 0x004fe40000000044 */
[----:B----4-:R-:W-:-:S04]  /*13570*/  PRMT R66, RZ, 0x7610, R66 ;  /* 0x00007610ff427816 */ /* 0x010fc80000000042 */
[----:B------:R0:W2:Y:S02]  /*13580*/  @P0 LDG.E.U8 R68, desc[UR18][R38.64] ;  /* 0x0000001226440981 */ /* 0x0000a4000c1e1100 */
[----:B0-----:R-:W-:Y:S02]  /*13590*/  @P0 IMAD.MOV.U32 R38, RZ, RZ, R85 ;  /* 0x000000ffff260224 */ /* 0x001fe400078e0055 */
[----:B------:R-:W-:Y:S01]  /*135a0*/  @P0 IMAD.MOV.U32 R39, RZ, RZ, R93 ;  /* 0x000000ffff270224 */ /* 0x000fe200078e005d */
[----:B------:R-:W-:-:S04]  /*135b0*/  PRMT R64, RZ, 0x7610, R64 ;  /* 0x00007610ff407816 */ /* 0x000fc80000000040 */
[----:B------:R0:W4:Y:S02]  /*135c0*/  @P0 LDG.E.U8 R66, desc[UR18][R38.64] ;  /* 0x0000001226420981 */ /* 0x000124000c1e1100 */
[----:B0-----:R-:W-:Y:S02]  /*135d0*/  @P0 IMAD.MOV.U32 R38, RZ, RZ, R5 ;  /* 0x000000ffff260224 */ /* 0x001fe400078e0005 */
[----:B------:R-:W-:Y:S01]  /*135e0*/  @P0 IMAD.MOV.U32 R39, RZ, RZ, R58 ;  /* 0x000000ffff270224 */ /* 0x000fe200078e003a */
[----:B---3--:R-:W-:-:S04]  /*135f0*/  PRMT R62, RZ, 0x7610, R62 ;  /* 0x00007610ff3e7816 */ /* 0x008fc8000000003e */
[----:B------:R0:W3:Y:S02]  /*13600*/  @P0 LDG.E.U8 R64, desc[UR18][R38.64] ;  /* 0x0000001226400981 */ /* 0x0000e4000c1e1100 */
[----:B0-----:R-:W-:Y:S02]  /*13610*/  @P0 IMAD.MOV.U32 R38, RZ, RZ, R2 ;  /* 0x000000ffff260224 */ /* 0x001fe400078e0002 */
[----:B------:R-:W-:-:S05]  /*13620*/  @P0 IMAD.MOV.U32 R39, RZ, RZ, R4 ;  /* 0x000000ffff270224 */ /* 0x000fca00078e0004 */
[----:B------:R0:W3:Y:S02]  /*13630*/  @P0 LDG.E.U8 R62, desc[UR18][R38.64] ;  /* 0x00000012263e0981 */ /* 0x0000e4000c1e1100 */
[----:B0-----:R-:W-:Y:S02]  /*13640*/  @P0 IMAD.MOV.U32 R38, RZ, RZ, R12 ;  /* 0x000000ffff260224 */ /* 0x001fe400078e000c */
[----:B------:R-:W-:-:S05]  /*13650*/  @P0 IMAD.MOV.U32 R39, RZ, RZ, R3 ;  /* 0x000000ffff270224 */ /* 0x000fca00078e0003 */
[----:B------:R0:W3:Y:S04]  /*13660*/  @P0 LDG.E.U8 R60, desc[UR18][R38.64] ;  /* 0x00000012263c0981 */ /* 0x0000e8000c1e1100 */
[----:B------:R-:W-:Y:S04]  /*13670*/  STL [R1+0x14e0], R70 ;  /* 0x0014e04601007387 */ /* 0x000fe80000100800 */
[----:B------:R-:W3:Y:S01]  /*13680*/  LDL R14, [R1+0x9e4] ;  /* 0x0009e400010e7983 */ /* 0x000ee20000100800 */
[----:B0-----:R-:W-:Y:S02]  /*13690*/  @P0 IMAD.MOV.U32 R39, RZ, RZ, R56 ;  /* 0x000000ffff270224 */ /* 0x001fe400078e0038 */
[----:B------:R-:W-:Y:S01]  /*136a0*/  @P0 IMAD.MOV.U32 R38, RZ, RZ, R32 ;  /* 0x000000ffff260224 */ /* 0x000fe200078e0020 */
[----:B--2---:R-:W-:Y:S04]  /*136b0*/  STL [R1+0x14e4], R68 ;  /* 0x0014e44401007387 */ /* 0x004fe80000100800 */
[----:B------:R-:W2:Y:S04]  /*136c0*/  LDL R91, [R1+0xa1c] ;  /* 0x000a1c00015b7983 */ /* 0x000ea80000100800 */
[----:B----4-:R-:W-:Y:S04]  /*136d0*/  STL [R1+0x14e8], R66 ;  /* 0x0014e84201007387 */ /* 0x010fe80000100800 */
[----:B------:R-:W4:Y:S04]  /*136e0*/  LDL.LU R58, [R1+0x15ec] ;  /* 0x0015ec00013a7983 */ /* 0x000f280000300800 */
[----:B------:R-:W2:Y:S04]  /*136f0*/  LDL R93, [R1+0xa54] ;  /* 0x000a5400015d7983 */ /* 0x000ea80000100800 */
[----:B------:R-:W2:Y:S04]  /*13700*/  LDL R85, [R1+0x28c] ;  /* 0x00028c0001557983 */ /* 0x000ea80000100800 */
[----:B---3--:R-:W-:Y:S04]  /*13710*/  STL [R1+0x14ec], R64 ;  /* 0x0014ec4001007387 */ /* 0x008fe80000100800 */
[----:B------:R-:W-:Y:S04]  /*13720*/  STL [R1+0x14f0], R62 ;  /* 0x0014f03e01007387 */ /* 0x000fe80000100800 */
[----:B------:R-:W3:Y:S04]  /*13730*/  LDL R5, [R1+0x32c] ;  /* 0x00032c0001057983 */ /* 0x000ee80000100800 */
[----:B------:R-:W3:Y:S04]  /*13740*/  LDL R4, [R1+0x36c] ;  /* 0x00036c0001047983 */ /* 0x000ee80000100800 */
[----:B------:R-:W-:Y:S04]  /*13750*/  STL [R1+0x14f4], R60 ;  /* 0x0014f43c01007387 */ /* 0x000fe80000100800 */
[----:B------:R-:W3:Y:S04]  /*13760*/  LDL.LU R56, [R1+0x15e8] ;  /* 0x0015e80001387983 */ /* 0x000ee80000300800 */
[----:B------:R-:W3:Y:S01]  /*13770*/  LDL.LU R32, [R1+0x15e4] ;  /* 0x0015e40001207983 */ /* 0x000ee20000300800 */
[----:B------:R-:W-:-:S02]  /*13780*/  PRMT R59, RZ, 0x7610, R59 ;  /* 0x00007610ff3b7816 */ /* 0x000fc4000000003b */
[----:B------:R-:W-:Y:S01]  /*13790*/  PRMT R57, RZ, 0x7610, R57 ;  /* 0x00007610ff397816 */ /* 0x000fe20000000039 */
[----:B------:R-:W3:Y:S04]  /*137a0*/  LDL R2, [R1+0x3ac] ;  /* 0x0003ac0001027983 */ /* 0x000ee80000100800 */
[----:B------:R0:W3:Y:S04]  /*137b0*/  @P0 LDG.E.U8 R59, desc[UR18][R38.64] ;  /* 0x00000012263b0981 */ /* 0x0000e8000c1e1100 */
[----:B------:R-:W3:Y:S04]  /*137c0*/  LDL R3, [R1+0x3b0] ;  /* 0x0003b00001037983 */ /* 0x000ee80000100800 */
[----:B------:R-:W3:Y:S01]  /*137d0*/  LDL R12, [R1+0x3ec] ;  /* 0x0003ec00010c7983 */ /* 0x000ee20000100800 */
[----:B0-----:R-:W-:-:S02]  /*137e0*/  @P0 IMAD.MOV.U32 R38, RZ, RZ, R30 ;  /* 0x000000ffff260224 */ /* 0x001fc400078e001e */
[----:B------:R-:W-:Y:S01]  /*137f0*/  @P0 IMAD.MOV.U32 R39, RZ, RZ, R14 ;  /* 0x000000ffff270224 */ /* 0x000fe200078e000e */
[----:B----4-:R-:W-:-:S06]  /*13800*/  PRMT R58, RZ, 0x7610, R58 ;  /* 0x00007610ff3a7816 */ /* 0x010fcc000000003a */
[----:B------:R0:W4:Y:S02]  /*13810*/  @P0 LDG.E.U8 R58, desc[UR18][R38.64] ;  /* 0x00000012263a0981 */ /* 0x000124000c1e1100 */
[----:B0-----:R-:W-:Y:S02]  /*13820*/  @P0 IMAD.MOV.U32 R38, RZ, RZ, R23 ;  /* 0x000000ffff260224 */ /* 0x001fe400078e0017 */
[----:B--2---:R-:W-:-:S05]  /*13830*/  @P0 IMAD.MOV.U32 R39, RZ, RZ, R91 ;  /* 0x000000ffff270224 */ /* 0x004fca00078e005b */
[----:B------:R0:W2:Y:S02]  /*13840*/  @P0 LDG.E.U8 R57, desc[UR18][R38.64] ;  /* 0x0000001226390981 */ /* 0x0000a4000c1e1100 */
[----:B0-----:R-:W-:Y:S02]  /*13850*/  @P0 IMAD.MOV.U32 R38, RZ, RZ, R22 ;  /* 0x000000ffff260224 */ /* 0x001fe400078e0016 */
[----:B------:R-:W-:Y:S01]  /*13860*/  @P0 IMAD.MOV.U32 R39, RZ, RZ, R93 ;  /* 0x000000ffff270224 */ /* 0x000fe200078e005d */
[----:B---3--:R-:W-:-:S06]  /*13870*/  PRMT R56, RZ, 0x7610, R56 ;  /* 0x00007610ff387816 */ /* 0x008fcc0000000038 */
[----:B------:R0:W3:Y:S01]  /*13880*/  @P0 LDG.E.U8 R56, desc[UR18][R38.64] ;  /* 0x0000001226380981 */ /* 0x0000e2000c1e1100 */
[----:B------:R-:W-:Y:S01]  /*13890*/  PRMT R32, RZ, 0x7610, R32 ;  /* 0x00007610ff207816 */ /* 0x000fe20000000020 */
[----:B0-----:R-:W-:Y:S02]  /*138a0*/  @P0 IMAD.MOV.U32 R38, RZ, RZ, R24 ;  /* 0x000000ffff260224 */ /* 0x001fe400078e0018 */
[----:B------:R-:W-:-:S05]  /*138b0*/  @P0 IMAD.MOV.U32 R39, RZ, RZ, R85 ;  /* 0x000000ffff270224 */ /* 0x000fca00078e0055 */
[----:B------:R0:W3:Y:S04]  /*138c0*/  @P0 LDG.E.U8 R32, desc[UR18][R38.64] ;  /* 0x0000001226200981 */ /* 0x0000e8000c1e1100 */
[----:B------:R-:W-:Y:S04]  /*138d0*/  STL [R1+0x14f8], R59 ;  /* 0x0014f83b01007387 */ /* 0x000fe80000100800 */
[----:B------:R-:W3:Y:S04]  /*138e0*/  LDL.LU R30, [R1+0x15e0] ;  /* 0x0015e000011e7983 */ /* 0x000ee80000300800 */
[----:B------:R-:W3:Y:S01]  /*138f0*/  LDL R14, [R1+0x42c] ;  /* 0x00042c00010e7983 */ /* 0x000ee20000100800 */
[----:B0-----:R-:W-:-:S03]  /*13900*/  @P0 IMAD.MOV.U32 R39, RZ, RZ, R25 ;  /* 0x000000ffff270224 */ /* 0x001fc600078e0019 */
[----:B----4-:R-:W-:Y:S04]  /*13910*/  STL [R1+0x14fc], R58 ;  /* 0x0014fc3a01007387 */ /* 0x010fe80000100800 */
[----:B------:R-:W4:Y:S04]  /*13920*/  LDL.LU R23, [R1+0x15dc] ;  /* 0x0015dc0001177983 */ /* 0x000f280000300800 */
[----:B--2---:R-:W-:Y:S04]  /*13930*/  STL [R1+0x1500], R57 ;  /* 0x0015003901007387 */ /* 0x004fe80000100800 */
[----:B------:R-:W2:Y:S04]  /*13940*/  LDL.LU R22, [R1+0x15d8] ;  /* 0x0015d80001167983 */ /* 0x000ea80000300800 */
[----:B---3--:R-:W-:Y:S04]  /*13950*/  STL [R1+0x1504], R56 ;  /* 0x0015043801007387 */ /* 0x008fe80000100800 */
[----:B------:R-:W3:Y:S04]  /*13960*/  LDL.LU R24, [R1+0x15d4] ;  /* 0x0015d40001187983 */ /* 0x000ee80000300800 */
[----:B------:R0:W-:Y:S04]  /*13970*/  STL [R1+0x1508], R32 ;  /* 0x0015082001007387 */ /* 0x0001e80000100800 */
[----:B------:R-:W3:Y:S01]  /*13980*/  LDL.LU R25, [R1+0x15d0] ;  /* 0x0015d00001197983 */ /* 0x000ee20000300800 */
[----:B------:R-:W-:-:S03]  /*13990*/  @P0 IMAD.MOV.U32 R38, RZ, RZ, R27 ;  /* 0x000000ffff260224 */ /* 0x000fc600078e001b */
[----:B------:R-:W3:Y:S01]  /*139a0*/  LDL.LU R27, [R1+0x15cc] ;  /* 0x0015cc00011b7983 */ /* 0x000ee20000300800 */
[----:B------:R-:W-:-:S06]  /*139b0*/  PRMT R30, RZ, 0x7610, R30 ;  /* 0x00007610ff1e7816 */ /* 0x000fcc000000001e */
[----:B------:R1:W3:Y:S02]  /*139c0*/  @P0 LDG.E.U8 R30, desc[UR18][R38.64] ;  /* 0x00000012261e0981 */ /* 0x0002e4000c1e1100 */
[----:B-1----:R-:W-:Y:S02]  /*139d0*/  @P0 IMAD.MOV.U32 R38, RZ, RZ, R26 ;  /* 0x000000ffff260224 */ /* 0x002fe400078e001a */
[----:B------:R-:W-:Y:S01]  /*139e0*/  @P0 IMAD.MOV.U32 R39, RZ, RZ, R5 ;  /* 0x000000ffff270224 */ /* 0x000fe200078e0005 */
[----:B------:R-:W3:Y:S01]  /*139f0*/  LDL.LU R26, [R1+0x15c8] ;  /* 0x0015c800011a7983 */ /* 0x000ee20000300800 */
[----:B----4-:R-:W-:-:S06]  /*13a00*/  PRMT R23, RZ, 0x7610, R23 ;  /* 0x00007610ff177816 */ /* 0x010fcc0000000017 */
[----:B------:R1:W4:Y:S02]  /*13a10*/  @P0 LDG.E.U8 R23, desc[UR18][R38.64] ;  /* 0x0000001226170981 */ /* 0x000324000c1e1100 */
[----:B-1----:R-:W-:Y:S01]  /*13a20*/  @P0 IMAD.MOV.U32 R38, RZ, RZ, R36 ;  /* 0x000000ffff260224 */ /* 0x002fe200078e0024 */
[----:B--2---:R-:W-:Y:S01]  /*13a30*/  PRMT R22, RZ, 0x7610, R22 ;  /* 0x00007610ff167816 */ /* 0x004fe20000000016 */
[----:B------:R-:W-:Y:S01]  /*13a40*/  @P0 IMAD.MOV.U32 R39, RZ, RZ, R4 ;  /* 0x000000ffff270224 */ /* 0x000fe200078e0004 */
[----:B------:R-:W2:Y:S04]  /*13a50*/  LDL.LU R36, [R1+0x15c4] ;  /* 0x0015c40001247983 */ /* 0x000ea80000300800 */
[----:B------:R1:W4:Y:S02]  /*13a60*/  @P0 LDG.E.U8 R22, desc[UR18][R38.64] ;  /* 0x0000001226160981 */ /* 0x000324000c1e1100 */
[----:B-1----:R-:W-:-:S02]  /*13a70*/  @P0 IMAD.MOV.U32 R38, RZ, RZ, R3 ;  /* 0x000000ffff260224 */ /* 0x002fc400078e0003 */
[----:B------:R-:W-:Y:S01]  /*13a80*/  @P0 IMAD.MOV.U32 R39, RZ, RZ, R2 ;  /* 0x000000ffff270224 */ /* 0x000fe200078e0002 */
[----:B---3--:R-:W-:-:S06]  /*13a90*/  PRMT R24, RZ, 0x7610, R24 ;  /* 0x00007610ff187816 */ /* 0x008fcc0000000018 */
[----:B------:R1:W3:Y:S02]  /*13aa0*/  @P0 LDG.E.U8 R24, desc[UR18][R38.64] ;  /* 0x0000001226180981 */ /* 0x0002e4000c1e1100 */
[----:B-1----:R-:W-:Y:S02]  /*13ab0*/  @P0 IMAD.MOV.U32 R38, RZ, RZ, R28 ;  /* 0x000000ffff260224 */ /* 0x002fe400078e001c */
[----:B------:R-:W3:Y:S01]  /*13ac0*/  LDL.LU R28, [R1+0x15c0] ;  /* 0x0015c000011c7983 */ /* 0x000ee20000300800 */
[----:B------:R-:W-:Y:S01]  /*13ad0*/  PRMT R25, RZ, 0x7610, R25 ;  /* 0x00007610ff197816 */ /* 0x000fe20000000019 */
[----:B------:R-:W-:-:S05]  /*13ae0*/  @P0 IMAD.MOV.U32 R39, RZ, RZ, R12 ;  /* 0x000000ffff270224 */ /* 0x000fca00078e000c */
[----:B------:R1:W4:Y:S02]  /*13af0*/  @P0 LDG.E.U8 R25, desc[UR18][R38.64] ;  /* 0x0000001226190981 */ /* 0x000324000c1e1100 */
[----:B-1----:R-:W-:Y:S02]  /*13b00*/  @P0 IMAD.MOV.U32 R38, RZ, RZ, R29 ;  /* 0x000000ffff260224 */ /* 0x002fe400078e001d */
[----:B------:R-:W4:Y:S01]  /*13b10*/  LDL.LU R29, [R1+0x15bc] ;  /* 0x0015bc00011d7983 */ /* 0x000f220000300800 */
[----:B------:R-:W-:Y:S01]  /*13b20*/  PRMT R27, RZ, 0x7610, R27 ;  /* 0x00007610ff1b7816 */ /* 0x000fe2000000001b */
[----:B------:R-:W-:-:S05]  /*13b30*/  @P0 IMAD.MOV.U32 R39, RZ, RZ, R14 ;  /* 0x000000ffff270224 */ /* 0x000fca00078e000e */
[----:B------:R1:W4:Y:S01]  /*13b40*/  @P0 LDG.E.U8 R27, desc[UR18][R38.64] ;  /* 0x00000012261b0981 */ /* 0x000322000c1e1100 */
[----:B------:R-:W-:Y:S01]  /*13b50*/  PRMT R26, RZ, 0x7610, R26 ;  /* 0x00007610ff1a7816 */ /* 0x000fe2000000001a */
[----:B-1----:R-:W-:Y:S02]  /*13b60*/  @P0 IMAD.MOV.U32 R39, RZ, RZ, R53 ;  /* 0x000000ffff270224 */ /* 0x002fe400078e0035 */
[----:B------:R-:W-:Y:S01]  /*13b70*/  @P0 IMAD.MOV.U32 R38, RZ, RZ, R92 ;  /* 0x000000ffff260224 */ /* 0x000fe200078e005c */
[----:B------:R-:W4:Y:S04]  /*13b80*/  LDL.LU R53, [R1+0x15b8] ;  /* 0x0015b80001357983 */ /* 0x000f280000300800 */
[----:B------:R-:W4:Y:S04]  /*13b90*/  LDL.LU R92, [R1+0x15b4] ;  /* 0x0015b400015c7983 */ /* 0x000f280000300800 */
[----:B------:R1:W4:Y:S02]  /*13ba0*/  @P0 LDG.E.U8 R26, desc[UR18][R38.64] ;  /* 0x00000012261a0981 */ /* 0x000324000c1e1100 */
[----:B-1----:R-:W-:-:S02]  /*13bb0*/  @P0 IMAD.MOV.U32 R38, RZ, RZ, R90 ;  /* 0x000000ffff260224 */ /* 0x002fc400078e005a */
[----:B------:R-:W-:Y:S02]  /*13bc0*/  @P0 IMAD.MOV.U32 R39, RZ, RZ, R55 ;  /* 0x000000ffff270224 */ /* 0x000fe400078e0037 */
[----:B------:R-:W4:Y:S04]  /*13bd0*/  LDL.LU R55, [R1+0x15b0] ;  /* 0x0015b00001377983 */ /* 0x000f280000300800 */
[----:B------:R-:W4:Y:S01]  /*13be0*/  LDL.LU R90, [R1+0x15ac] ;  /* 0x0015ac00015a7983 */ /* 0x000f220000300800 */
[----:B--2---:R-:W-:-:S06]  /*13bf0*/  PRMT R36, RZ, 0x7610, R36 ;  /* 0x00007610ff247816 */ /* 0x004fcc0000000024 */
[----:B------:R1:W2:Y:S02]  /*13c00*/  @P0 LDG.E.U8 R36, desc[UR18][R38.64] ;  /* 0x0000001226240981 */ /* 0x0002a4000c1e1100 */
[----:B-1----:R-:W-:Y:S02]  /*13c10*/  @P0 IMAD.MOV.U32 R39, RZ, RZ, R63 ;  /* 0x000000ffff270224 */ /* 0x002fe400078e003f */
[----:B------:R-:W-:Y:S01]  /*13c20*/  @P0 IMAD.MOV.U32 R38, RZ, RZ, R88 ;  /* 0x000000ffff260224 */ /* 0x000fe200078e0058 */
[----:B------:R-:W2:Y:S04]  /*13c30*/  LDL.LU R63, [R1+0x15a8] ;  /* 0x0015a800013f7983 */ /* 0x000ea80000300800 */
[----:B------:R-:W2:Y:S01]  /*13c40*/  LDL.LU R88, [R1+0x15a4] ;  /* 0x0015a40001587983 */ /* 0x000ea20000300800 */
[----:B---3--:R-:W-:-:S06]  /*13c50*/  PRMT R28, RZ, 0x7610, R28 ;  /* 0x00007610ff1c7816 */ /* 0x008fcc000000001c */
[----:B------:R1:W3:Y:S02]  /*13c60*/  @P0 LDG.E.U8 R28, desc[UR18][R38.64] ;  /* 0x00000012261c0981 */ /* 0x0002e4000c1e1100 */
[----:B-1----:R-:W-:Y:S02]  /*13c70*/  @P0 IMAD.MOV.U32 R39, RZ, RZ, R65 ;  /* 0x000000ffff270224 */ /* 0x002fe400078e0041 */
[----:B------:R-:W-:Y:S01]  /*13c80*/  @P0 IMAD.MOV.U32 R38, RZ, RZ, R86 ;  /* 0x000000ffff260224 */ /* 0x000fe200078e0056 */
[----:B------:R-:W3:Y:S04]  /*13c90*/  LDL.LU R65, [R1+0x15a0] ;  /* 0x0015a00001417983 */ /* 0x000ee80000300800 */
[----:B------:R-:W3:Y:S01]  /*13ca0*/  LDL.LU R86, [R1+0x159c] ;  /* 0x00159c0001567983 */ /* 0x000ee20000300800 */
[----:B----4-:R-:W-:-:S06]  /*13cb0*/  PRMT R29, RZ, 0x7610, R29 ;  /* 0x00007610ff1d7816 */ /* 0x010fcc000000001d */
[----:B------:R1:W4:Y:S02]  /*13cc0*/  @P0 LDG.E.U8 R29, desc[UR18][R38.64] ;  /* 0x00000012261d0981 */ /* 0x000324000c1e1100 */
[----:B-1----:R-:W-:Y:S02]  /*13cd0*/  @P0 IMAD.MOV.U32 R39, RZ, RZ, R79 ;  /* 0x000000ffff270224 */ /* 0x002fe400078e004f */
[----:B------:R-:W-:Y:S01]  /*13ce0*/  @P0 IMAD.MOV.U32 R38, RZ, RZ, R83 ;  /* 0x000000ffff260224 */ /* 0x000fe200078e0053 */
[----:B------:R-:W4:Y:S04]  /*13cf0*/  LDL.LU R79, [R1+0x1598] ;  /* 0x00159800014f7983 */ /* 0x000f280000300800 */
[----:B------:R-:W4:Y:S01]  /*13d00*/  LDL.LU R83, [R1+0x1594] ;  /* 0x0015940001537983 */ /* 0x000f220000300800 */
[----:B------:R-:W-:-:S06]  /*13d10*/  PRMT R92, RZ, 0x7610, R92 ;  /* 0x00007610ff5c7816 */ /* 0x000fcc000000005c */
        /* <DEDUP_REMOVED lines=20> */
[----:B------:R-:W3:Y:S01]  /*13e60*/  LDL.LU R73, [R1+0x1578] ;  /* 0x0015780001497983 */ /* 0x000ee20000300800 */
[----:B------:R-:W-:-:S03]  /*13e70*/  @P0 IMAD.MOV.U32 R38, RZ, RZ, R71 ;  /* 0x000000ffff260224 */ /* 0x000fc600078e0047 */
[----:B------:R-:W3:Y:S01]  /*13e80*/  LDL.LU R71, [R1+0x1574] ;  /* 0x0015740001477983 */ /* 0x000ee20000300800 */
[----:B----4-:R-:W-:-:S06]  /*13e90*/  PRMT R83, RZ, 0x7610, R83 ;  /* 0x00007610ff537816 */ /* 0x010fcc0000000053 */
[----:B------:R1:W4:Y:S02]  /*13ea0*/  @P0 LDG.E.U8 R83, desc[UR18][R38.64] ;  /* 0x0000001226530981 */ /* 0x000324000c1e1100 */
[----:B-1----:R-:W-:Y:S02]  /*13eb0*/  @P0 IMAD.MOV.U32 R39, RZ, RZ, R69 ;  /* 0x000000ffff270224 */ /* 0x002fe400078e0045 */
[----:B------:R-:W4:Y:S01]  /*13ec0*/  LDL.LU R69, [R1+0x1570] ;  /* 0x0015700001457983 */ /* 0x000f220000300800 */
[----:B------:R-:W-:Y:S01]  /*13ed0*/  @P0 IMAD.MOV.U32 R38, RZ, RZ, R0 ;  /* 0x000000ffff260224 */ /* 0x000fe200078e0000 */
[----:B------:R-:W-:Y:S02]  /*13ee0*/  PRMT R79, RZ, 0x7610, R79 ;  /* 0x00007610ff4f7816 */ /* 0x000fe4000000004f */
[----:B------:R-:W-:Y:S01]  /*13ef0*/  PRMT R77, RZ, 0x7610, R77 ;  /* 0x00007610ff4d7816 */ /* 0x000fe2000000004d */
[----:B------:R-:W4:Y:S01]  /*13f00*/  LDL.LU R0, [R1+0x156c] ;  /* 0x00156c0001007983 */ /* 0x000f220000300800 */
[----:B------:R-:W-:-:S03]  /*13f10*/  PRMT R81, RZ, 0x7610, R81 ;  /* 0x00007610ff517816 */ /* 0x000fc60000000051 */
[----:B------:R-:W4:Y:S04]  /*13f20*/  LDL.LU R12, [R1+0x1c0] ;  /* 0x0001c000010c7983 */ /* 0x000f280000300800 */
[----:B------:R1:W4:Y:S02]  /*13f30*/  @P0 LDG.E.U8 R81, desc[UR18][R38.64] ;  /* 0x0000001226510981 */ /* 0x000324000c1e1100 */
[----:B-1----:R-:W-:Y:S02]  /*13f40*/  @P0 IMAD.MOV.U32 R38, RZ, RZ, R20 ;  /* 0x000000ffff260224 */ /* 0x002fe400078e0014 */
[----:B------:R-:W-:Y:S02]  /*13f50*/  @P0 IMAD.MOV.U32 R39, RZ, RZ, R9 ;  /* 0x000000ffff270224 */ /* 0x000fe400078e0009 */
[----:B------:R-:W4:Y:S04]  /*13f60*/  LDL.LU R9, [R1+0x1568] ;  /* 0x0015680001097983 */ /* 0x000f280000300800 */
[----:B------:R1:W4:Y:S04]  /*13f70*/  @P0 LDG.E.U8 R79, desc[UR18][R38.64] ;  /* 0x00000012264f0981 */ /* 0x000328000c1e1100 */
[----:B------:R-:W4:Y:S01]  /*13f80*/  LDL.LU R20, [R1+0x1564] ;  /* 0x0015640001147983 */ /* 0x000f220000300800 */
[----:B-1----:R-:W-:-:S02]  /*13f90*/  @P0 IMAD.MOV.U32 R38, RZ, RZ, R18 ;  /* 0x000000ffff260224 */ /* 0x002fc400078e0012 */
[----:B------:R-:W-:Y:S02]  /*13fa0*/  @P0 IMAD.MOV.U32 R39, RZ, RZ, R19 ;  /* 0x000000ffff270224 */ /* 0x000fe400078e0013 */
[----:B------:R-:W4:Y:S04]  /*13fb0*/  LDL.LU R19, [R1+0x1560] ;  /* 0x0015600001137983 */ /* 0x000f280000300800 */
[----:B------:R-:W4:Y:S04]  /*13fc0*/  LDL.LU R18, [R1+0x155c] ;  /* 0x00155c0001127983 */ /* 0x000f280000300800 */
[----:B------:R1:W4:Y:S04]  /*13fd0*/  @P0 LDG.E.U8 R77, desc[UR18][R38.64] ;  /* 0x00000012264d0981 */ /* 0x000328000c1e1100 */
[----:B------:R-:W4:Y:S01]  /*13fe0*/  LDL.LU R14, [R1+0x1bc] ;  /* 0x0001bc00010e7983 */ /* 0x000f220000300800 */
[----:B-1----:R-:W-:-:S03]  /*13ff0*/  @P0 IMAD.MOV.U32 R38, RZ, RZ, R67 ;  /* 0x000000ffff260224 */ /* 0x002fc600078e0043 */
[----:B------:R-:W4:Y:S01]  /*14000*/  LDL.LU R67, [R1+0x1558] ;  /* 0x0015580001437983 */ /* 0x000f220000300800 */
[----:B------:R-:W-:-:S03]  /*14010*/  @P0 IMAD.MOV.U32 R39, RZ, RZ, R40 ;  /* 0x000000ffff270224 */ /* 0x000fc600078e0028 */
[----:B------:R-:W4:Y:S01]  /*14020*/  LDL.LU R40, [R1+0x1b8] ;  /* 0x0001b80001287983 */ /* 0x000f220000300800 */
[----:B--2---:R-:W-:-:S06]  /*14030*/  PRMT R75, RZ, 0x7610, R75 ;  /* 0x00007610ff4b7816 */ /* 0x004fcc000000004b */
[----:B------:R1:W2:Y:S02]  /*14040*/  @P0 LDG.E.U8 R75, desc[UR18][R38.64] ;  /* 0x00000012264b0981 */ /* 0x0002a4000c1e1100 */
[----:B-1----:R-:W-:Y:S02]  /*14050*/  @P0 IMAD.MOV.U32 R38, RZ, RZ, R17 ;  /* 0x000000ffff260224 */ /* 0x002fe400078e0011 */
[----:B------:R-:W-:Y:S02]  /*14060*/  @P0 IMAD.MOV.U32 R39, RZ, RZ, R21 ;  /* 0x000000ffff270224 */ /* 0x000fe400078e0015 */
[----:B------:R-:W2:Y:S04]  /*14070*/  LDL.LU R21, [R1+0x1554] ;  /* 0x0015540001157983 */ /* 0x000ea80000300800 */
[----:B------:R-:W2:Y:S01]  /*14080*/  LDL.LU R17, [R1+0x1550] ;  /* 0x0015500001117983 */ /* 0x000ea20000300800 */
[----:B---3--:R-:W-:-:S06]  /*14090*/  PRMT R73, RZ, 0x7610, R73 ;  /* 0x00007610ff497816 */ /* 0x008fcc0000000049 */
[----:B------:R1:W3:Y:S01]  /*140a0*/  @P0 LDG.E.U8 R73, desc[UR18][R38.64] ;  /* 0x0000001226490981 */ /* 0x0002e2000c1e1100 */
[----:B------:R-:W-:Y:S01]  /*140b0*/  PRMT R71, RZ, 0x7610, R71 ;  /* 0x00007610ff477816 */ /* 0x000fe20000000047 */
[----:B-1----:R-:W-:Y:S02]  /*140c0*/  @P0 IMAD.MOV.U32 R39, RZ, RZ, R16 ;  /* 0x000000ffff270224 */ /* 0x002fe400078e0010 */
[----:B------:R-:W-:Y:S01]  /*140d0*/  @P0 IMAD.MOV.U32 R38, RZ, RZ, R11 ;  /* 0x000000ffff260224 */ /* 0x000fe200078e000b */
[----:B------:R-:W3:Y:S04]  /*140e0*/  LDL.LU R16, [R1+0x154c] ;  /* 0x00154c0001107983 */ /* 0x000ee80000300800 */
[----:B------:R-:W3:Y:S01]  /*140f0*/  LDL.LU R11, [R1+0x1548] ;  /* 0x00154800010b7983 */ /* 0x000ee20000300800 */
[----:B----4-:R-:W-:-:S03]  /*14100*/  PRMT R69, RZ, 0x7610, R69 ;  /* 0x00007610ff457816 */ /* 0x010fc60000000045 */
[----:B------:R1:W4:Y:S02]  /*14110*/  @P0 LDG.E.U8 R71, desc[UR18][R38.64] ;  /* 0x0000001226470981 */ /* 0x000324000c1e1100 */
[----:B-1----:R-:W-:Y:S02]  /*14120*/  @P0 IMAD.MOV.U32 R38, RZ, RZ, R33 ;  /* 0x000000ffff260224 */ /* 0x002fe400078e0021 */
[----:B------:R-:W-:Y:S02]  /*14130*/  @P0 IMAD.MOV.U32 R39, RZ, RZ, R10 ;  /* 0x000000ffff270224 */ /* 0x000fe400078e000a */
[----:B------:R-:W4:Y:S04]  /*14140*/  LDL.LU R10, [R1+0x1544] ;  /* 0x00154400010a7983 */ /* 0x000f280000300800 */
[----:B------:R1:W4:Y:S04]  /*14150*/  @P0 LDG.E.U8 R69, desc[UR18][R38.64] ;  /* 0x0000001226450981 */ /* 0x000328000c1e1100 */
[----:B------:R-:W4:Y:S01]  /*14160*/  LDL.LU R33, [R1+0x1540] ;  /* 0x0015400001217983 */ /* 0x000f220000300800 */
[----:B-1----:R-:W-:-:S02]  /*14170*/  @P0 IMAD.MOV.U32 R39, RZ, RZ, R15 ;  /* 0x000000ffff270224 */ /* 0x002fc400078e000f */
[----:B------:R-:W-:Y:S01]  /*14180*/  @P0 IMAD.MOV.U32 R38, RZ, RZ, R13 ;  /* 0x000000ffff260224 */ /* 0x000fe200078e000d */
[----:B------:R-:W4:Y:S04]  /*14190*/  LDL.LU R15, [R1+0x153c] ;  /* 0x00153c00010f7983 */ /* 0x000f280000300800 */
[----:B------:R-:W4:Y:S01]  /*141a0*/  LDL.LU R13, [R1+0x1538] ;  /* 0x00153800010d7983 */ /* 0x000f220000300800 */
[----:B------:R-:W-:Y:S02]  /*141b0*/  PRMT R65, RZ, 0x7610, R65 ;  /* 0x00007610ff417816 */ /* 0x000fe40000000041 */
[----:B------:R-:W-:Y:S02]  /*141c0*/  PRMT R63, RZ, 0x7610, R63 ;  /* 0x00007610ff3f7816 */ /* 0x000fe4000000003f */
[----:B------:R-:W-:-:S02]  /*141d0*/  PRMT R35, RZ, 0x7610, R35 ;  /* 0x00007610ff237816 */ /* 0x000fc40000000023 */
[----:B------:R-:W-:-:S06]  /*141e0*/  PRMT R67, RZ, 0x7610, R67 ;  /* 0x00007610ff437816 */ /* 0x000fcc0000000043 */
        /* <DEDUP_REMOVED lines=9> */
[----:B------:R2:W4:Y:S01]  /*14280*/  @P0 LDG.E.U8 R63, desc[UR18][R38.64] ;  /* 0x00000012263f0981 */ /* 0x000522000c1e1100 */
[----:B------:R-:W-:Y:S02]  /*14290*/  PRMT R61, RZ, 0x7610, R61 ;  /* 0x00007610ff3d7816 */ /* 0x000fe4000000003d */
[----:B------:R-:W-:Y:S01]  /*142a0*/  PRMT R55, RZ, 0x7610, R55 ;  /* 0x00007610ff377816 */ /* 0x000fe20000000037 */
[----:B--2---:R-:W-:-:S02]  /*142b0*/  @!P3 IMAD.MOV.U32 R39, RZ, RZ, R17 ;  /* 0x000000ffff27b224 */ /* 0x004fc400078e0011 */
[----:B------:R-:W2:Y:S01]  /*142c0*/  LDL.LU R17, [R1+0x1528] ;  /* 0x0015280001117983 */ /* 0x000ea20000300800 */
[----:B---3--:R-:W-:-:S03]  /*142d0*/  @!P3 IMAD.MOV.U32 R38, RZ, RZ, R16 ;  /* 0x000000ffff26b224 */ /* 0x008fc600078e0010 */
[----:B------:R-:W3:Y:S01]  /*142e0*/  LDL.LU R16, [R1+0x1524] ;  /* 0x0015240001107983 */ /* 0x000ee20000300800 */
[C---:B------:R-:W-:Y:S02]  /*142f0*/  SEL R12, R11.reuse, R12, !P4 ;  /* 0x0000000c0b0c7207 */ /* 0x040fe40006000000 */
[C---:B------:R-:W-:Y:S01]  /*14300*/  SEL R14, R11.reuse, R14, !P4 ;  /* 0x0000000e0b0e7207 */ /* 0x040fe20006000000 */
[----:B------:R1:W2:Y:S02]  /*14310*/  @!P3 LDG.E.U8 R35, desc[UR18][R38.64] ;  /* 0x000000122623b981 */ /* 0x0002a4000c1e1100 */
[----:B------:R-:W-:Y:S01]  /*14320*/  IMAD R37, R12, UR5, RZ ;  /* 0x000000050c257c24 */ /* 0x000fe2000f8e02ff */
[----:B------:R-:W4:Y:S01]  /*14330*/  LDCU UR5, c[0x0][0x3b0] ;  /* 0x00007600ff0577ac */ /* 0x000f220008000800 */
[----:B------:R-:W-:-:S03]  /*14340*/  SEL R12, R11, R40, !P4 ;  /* 0x000000280b0c7207 */ /* 0x000fc60006000000 */
[----:B------:R-:W-:Y:S01]  /*14350*/  IADD3 R2, P3, PT, R37, R7, RZ ;  /* 0x0000000725027210 */ /* 0x000fe20007f7e0ff */
[----:B-1----:R-:W-:-:S03]  /*14360*/  IMAD R38, R14, UR12, RZ ;  /* 0x0000000c0e267c24 */ /* 0x002fc6000f8e02ff */
[----:B------:R-:W-:Y:S01]  /*14370*/  LEA.HI.X.SX32 R3, R37, R6, 0x1, P3 ;  /* 0x0000000625037211 */ /* 0x000fe200018f0eff */
[----:B------:R-:W-:Y:S01]  /*14380*/  IMAD R37, R12, UR13, RZ ;  /* 0x0000000d0c257c24 */ /* 0x000fe2000f8e02ff */
[----:B------:R1:W-:Y:S01]  /*14390*/  STL [R1+0x930], R2 ;  /* 0x0009300201007387 */ /* 0x0003e20000100800 */
[----:B------:R-:W-:Y:S01]  /*143a0*/  PRMT R52, RZ, 0x7610, R52 ;  /* 0x00007610ff347816 */ /* 0x000fe20000000034 */
[----:B------:R-:W2:Y:S01]  /*143b0*/  LDCU UR12, c[0x0][0x3b0] ;  /* 0x00007600ff0c77ac */ /* 0x000ea20008000800 */
[CC--:B------:R-:W-:Y:S01]  /*143c0*/  IADD3 R5, P3, PT, R38.reuse, R7.reuse, RZ ;  /* 0x0000000726057210 */ /* 0x0c0fe20007f7e0ff */
[----:B------:R-:W-:Y:S01]  /*143d0*/  @P0 IMAD.MOV.U32 R12, RZ, RZ, R2 ;  /* 0x000000ffff0c0224 */ /* 0x000fe200078e0002 */
[----:B----4-:R-:W-:Y:S01]  /*143e0*/  SEL R10, R11, R10, !P4 ;  /* 0x0000000a0b0a7207 */ /* 0x010fe20006000000 */
[----:B------:R-:W4:Y:S01]  /*143f0*/  LDCU UR13, c[0x0][0x3b0] ;  /* 0x00007600ff0d77ac */ /* 0x000f220008000800 */
[----:B0-----:R-:W-:Y:S01]  /*14400*/  LEA.HI.X.SX32 R32, R38, R6, 0x1, P3 ;  /* 0x0000000626207211 */ /* 0x001fe200018f0eff */
[----:B------:R0:W-:Y:S01]  /*14410*/  STL [R1+0x92c], R3 ;  /* 0x00092c0301007387 */ /* 0x0001e20000100800 */
[----:B-1----:R-:W-:-:S03]  /*14420*/  IADD3 R2, P3, PT, R37, R7, RZ ;  /* 0x0000000725027210 */ /* 0x002fc60007f7e0ff */
[----:B------:R-:W2:Y:S01]  /*14430*/  LDL R85, [R1+0xf68] ;  /* 0x000f680001557983 */ /* 0x000ea20000100800 */
[C---:B------:R-:W-:Y:S01]  /*14440*/  SEL R14, R11.reuse, R13, !P4 ;  /* 0x0000000d0b0e7207 */ /* 0x040fe20006000000 */
[----:B------:R-:W-:Y:S01]  /*14450*/  @P0 IMAD.MOV.U32 R13, RZ, RZ, R3 ;  /* 0x000000ffff0d0224 */ /* 0x000fe200078e0003 */
[----:B------:R-:W-:-:S03]  /*14460*/  SEL R15, R11, R15, !P4 ;  /* 0x0000000f0b0f7207 */ /* 0x000fc60006000000 */
[----:B------:R-:W-:Y:S01]  /*14470*/  IMAD R14, R14, UR14, RZ ;  /* 0x0000000e0e0e7c24 */ /* 0x000fe2000f8e02ff */
[-C--:B0-----:R-:W-:Y:S01]  /*14480*/  LEA.HI.X.SX32 R3, R37, R6.reuse, 0x1, P3 ;  /* 0x0000000625037211 */ /* 0x081fe200018f0eff */
[----:B------:R0:W3:Y:S01]  /*14490*/  @P0 LDG.E.U8 R61, desc[UR18][R12.64] ;  /* 0x000000120c3d0981 */ /* 0x0000e2000c1e1100 */
[----:B------:R-:W-:Y:S01]  /*144a0*/  IMAD R15, R15, UR5, RZ ;  /* 0x000000050f0f7c24 */ /* 0x000fe2000f8e02ff */
[----:B------:R-:W-:Y:S01]  /*144b0*/  PRMT R51, RZ, 0x7610, R51 ;  /* 0x00007610ff337816 */ /* 0x000fe20000000033 */
[----:B------:R-:W-:Y:S01]  /*144c0*/  IMAD R10, R10, UR15, RZ ;  /* 0x0000000f0a0a7c24 */ /* 0x000fe2000f8e02ff */
[CC--:B------:R-:W-:Y:S01]  /*144d0*/  IADD3 R4, P3, PT, R14.reuse, R7.reuse, RZ ;  /* 0x000000070e047210 */ /* 0x0c0fe20007f7e0ff */
[----:B------:R-:W-:Y:S01]  /*144e0*/  STL [R1+0x970], R5 ;  /* 0x0009700501007387 */ /* 0x000fe20000100800 */
[----:B------:R-:W-:Y:S01]  /*144f0*/  PRMT R50, RZ, 0x7610, R50 ;  /* 0x00007610ff327816 */ /* 0x000fe20000000032 */
[----:B------:R-:W1:Y:S02]  /*14500*/  LDCU UR5, c[0x0][0x3b0] ;  /* 0x00007600ff0577ac */ /* 0x000e640008000800 */
[----:B------:R0:W-:Y:S02]  /*14510*/  STL [R1+0x96c], R32 ;  /* 0x00096c2001007387 */ /* 0x0001e40000100800 */
[----:B0-----:R-:W-:Y:S01]  /*14520*/  @P0 IMAD.MOV.U32 R12, RZ, RZ, R5 ;  /* 0x000000ffff0c0224 */ /* 0x001fe200078e0005 */
[----:B------:R-:W-:Y:S01]  /*14530*/  PRMT R49, RZ, 0x7610, R49 ;  /* 0x00007610ff317816 */ /* 0x000fe20000000031 */
[----:B------:R-:W-:Y:S01]  /*14540*/  @P0 IMAD.MOV.U32 R13, RZ, RZ, R32 ;  /* 0x000000ffff0d0224 */ /* 0x000fe200078e0020 */
[----:B------:R-:W-:Y:S01]  /*14550*/  STL [R1+0x9b0], R2 ;  /* 0x0009b00201007387 */ /* 0x000fe20000100800 */
[----:B------:R-:W-:Y:S01]  /*14560*/  PRMT R54, RZ, 0x7610, R54 ;  /* 0x00007610ff367816 */ /* 0x000fe20000000036 */
[----:B------:R-:W0:Y:S01]  /*14570*/  LDCU UR14, c[0x0][0x3b0] ;  /* 0x00007600ff0e77ac */ /* 0x000e220008000800 */
[----:B------:R-:W-:Y:S01]  /*14580*/  LEA.HI.X.SX32 R32, R14, R6, 0x1, P3 ;  /* 0x000000060e207211 */ /* 0x000fe200018f0eff */
[----:B------:R0:W-:Y:S01]  /*14590*/  STL [R1+0x9ac], R3 ;  /* 0x0009ac0301007387 */ /* 0x0001e20000100800 */
[----:B------:R-:W-:-:S03]  /*145a0*/  IADD3 R5, P3, PT, R15, R7, RZ ;  /* 0x000000070f057210 */ /* 0x000fc60007f7e0ff */
[----:B------:R1:W3:Y:S04]  /*145b0*/  @P0 LDG.E.U8 R55, desc[UR18][R12.64] ;  /* 0x000000120c370981 */ /* 0x0002e8000c1e1100 */
[----:B------:R0:W-:Y:S04]  /*145c0*/  STL [R1+0x9f0], R4 ;  /* 0x0009f00401007387 */ /* 0x0001e80000100800 */
[----:B------:R-:W-:Y:S01]  /*145d0*/  STL [R1+0x9ec], R32 ;  /* 0x0009ec2001007387 */ /* 0x000fe20000100800 */
[----:B-1----:R-:W-:-:S03]  /*145e0*/  @P0 IMAD.MOV.U32 R13, RZ, RZ, R3 ;  /* 0x000000ffff0d0224 */ /* 0x002fc600078e0003 */
[----:B0-----:R-:W3:Y:S04]  /*145f0*/  LDL.LU R3, [R1+0x2bc] ;  /* 0x0002bc0001037983 */ /* 0x001ee80000300800 */
[----:B------:R-:W-:Y:S04]  /*14600*/  STL [R1+0xa28], R5 ;  /* 0x000a280501007387 */ /* 0x000fe80000100800 */
[----:B------:R-:W4:Y:S01]  /*14610*/  LDL R40, [R1+0xf88] ;  /* 0x000f880001287983 */ /* 0x000f220000100800 */
[----:B------:R-:W-:Y:S01]  /*14620*/  @P0 IMAD.MOV.U32 R12, RZ, RZ, R2 ;  /* 0x000000ffff0c0224 */ /* 0x000fe200078e0002 */
[----:B------:R-:W-:-:S04]  /*14630*/  LEA.HI.X.SX32 R14, R15, R6, 0x1, P3 ;  /* 0x000000060f0e7211 */ /* 0x000fc800018f0eff */
[----:B------:R0:W4:Y:S01]  /*14640*/  @P0 LDG.E.U8 R52, desc[UR18][R12.64] ;  /* 0x000000120c340981 */ /* 0x000122000c1e1100 */
[C---:B------:R-:W-:Y:S01]  /*14650*/  IADD3 R2, P3, PT, R10.reuse, R7, RZ ;  /* 0x000000070a027210 */ /* 0x040fe20007f7e0ff */
[----:B0-----:R-:W-:Y:S02]  /*14660*/  @P0 IMAD.MOV.U32 R12, RZ, RZ, R4 ;  /* 0x000000ffff0c0224 */ /* 0x001fe400078e0004 */
[----:B------:R-:W-:Y:S01]  /*14670*/  @P0 IMAD.MOV.U32 R13, RZ, RZ, R32 ;  /* 0x000000ffff0d0224 */ /* 0x000fe200078e0020 */
[----:B------:R-:W-:-:S04]  /*14680*/  LEA.HI.X.SX32 R4, R10, R6, 0x1, P3 ;  /* 0x000000060a047211 */ /* 0x000fc800018f0eff */
[----:B------:R0:W4:Y:S02]  /*14690*/  @P0 LDG.E.U8 R51, desc[UR18][R12.64] ;  /* 0x000000120c330981 */ /* 0x000124000c1e1100 */
[----:B0-----:R-:W-:Y:S02]  /*146a0*/  @P0 IMAD.MOV.U32 R12, RZ, RZ, R5 ;  /* 0x000000ffff0c0224 */ /* 0x001fe400078e0005 */
[----:B------:R-:W-:-:S05]  /*146b0*/  @P0 IMAD.MOV.U32 R13, RZ, RZ, R14 ;  /* 0x000000ffff0d0224 */ /* 0x000fca00078e000e */
[----:B------:R0:W4:Y:S04]  /*146c0*/  @P0 LDG.E.U8 R50, desc[UR18][R12.64] ;  /* 0x000000120c320981 */ /* 0x000128000c1e1100 */
[----:B------:R-:W-:Y:S01]  /*146d0*/  STL [R1+0xa24], R14 ;  /* 0x000a240e01007387 */ /* 0x000fe20000100800 */
[----:B0-----:R-:W-:Y:S02]  /*146e0*/  @P0 IMAD.MOV.U32 R12, RZ, RZ, R2 ;  /* 0x000000ffff0c0224 */ /* 0x001fe400078e0002 */
[----:B------:R-:W-:Y:S01]  /*146f0*/  @P0 IMAD.MOV.U32 R13, RZ, RZ, R4 ;  /* 0x000000ffff0d0224 */ /* 0x000fe200078e0004 */
[----:B------:R0:W-:Y:S04]  /*14700*/  STL [R1+0xa60], R2 ;  /* 0x000a600201007387 */ /* 0x0001e80000100800 */
[----:B------:R1:W4:Y:S04]  /*14710*/  @P0 LDG.E.U8 R49, desc[UR18][R12.64] ;  /* 0x000000120c310981 */ /* 0x000328000c1e1100 */
[----:B------:R0:W-:Y:S01]  /*14720*/  STL [R1+0xa5c], R4 ;  /* 0x000a5c0401007387 */ /* 0x0001e20000100800 */
[----:B-1----:R-:W-:-:S02]  /*14730*/  @!P1 IMAD.MOV.U32 R13, RZ, RZ, R18 ;  /* 0x000000ffff0d9224 */ /* 0x002fc400078e0012 */
[----:B------:R-:W-:Y:S01]  /*14740*/  @!P1 IMAD.MOV.U32 R12, RZ, RZ, R21 ;  /* 0x000000ffff0c9224 */ /* 0x000fe200078e0015 */
[----:B------:R-:W4:Y:S04]  /*14750*/  LDL.LU R18, [R1+0x1520] ;  /* 0x0015200001127983 */ /* 0x000f280000300800 */
[----:B------:R-:W4:Y:S04]  /*14760*/  LDL.LU R21, [R1+0x151c] ;  /* 0x00151c0001157983 */ /* 0x000f280000300800 */
[----:B------:R1:W4:Y:S01]  /*14770*/  @!P1 LDG.E.U8 R54, desc[UR18][R12.64] ;  /* 0x000000120c369981 */ /* 0x000322000c1e1100 */
[----:B------:R-:W-:Y:S01]  /*14780*/  PRMT R53, RZ, 0x7610, R53 ;  /* 0x00007610ff357816 */ /* 0x000fe20000000035 */
[----:B-1----:R-:W-:-:S02]  /*14790*/  @!P5 IMAD.MOV.U32 R13, RZ, RZ, R20 ;  /* 0x000000ffff0dd224 */ /* 0x002fc400078e0014 */
[----:B------:R-:W4:Y:S01]  /*147a0*/  LDL.LU R20, [R1+0x1518] ;  /* 0x0015180001147983 */ /* 0x000f220000300800 */
[----:B------:R-:W-:-:S03]  /*147b0*/  @!P5 IMAD.MOV.U32 R12, RZ, RZ, R19 ;  /* 0x000000ffff0cd224 */ /* 0x000fc600078e0013 */
[----:B------:R-:W4:Y:S04]  /*147c0*/  LDL.LU R19, [R1+0x1514] ;  /* 0x0015140001137983 */ /* 0x000f280000300800 */
[----:B------:R1:W4:Y:S01]  /*147d0*/  @!P5 LDG.E.U8 R53, desc[UR18][R12.64] ;  /* 0x000000120c35d981 */ /* 0x000322000c1e1100 */
[----:B------:R-:W-:Y:S01]  /*147e0*/  PRMT R48, RZ, 0x7610, R48 ;  /* 0x00007610ff307816 */ /* 0x000fe20000000030 */
[----:B-1----:R-:W-:Y:S02]  /*147f0*/  @!P6 IMAD.MOV.U32 R13, RZ, RZ, R0 ;  /* 0x000000ffff0de224 */ /* 0x002fe400078e0000 */
[----:B------:R-:W-:-:S05]  /*14800*/  @!P6 IMAD.MOV.U32 R12, RZ, RZ, R9 ;  /* 0x000000ffff0ce224 */ /* 0x000fca00078e0009 */
[----:B------:R1:W4:Y:S01]  /*14810*/  @!P6 LDG.E.U8 R48, desc[UR18][R12.64] ;  /* 0x000000120c30e981 */ /* 0x000322000c1e1100 */
[----:B--2---:R-:W-:-:S03]  /*14820*/  ISETP.GE.AND P3, PT, R85, RZ, PT ;  /* 0x000000ff5500720c */ /* 0x004fc60003f66270 */
[----:B------:R-:W2:Y:S04]  /*14830*/  LDL R85, [R1+0xfac] ;  /* 0x000fac0001557983 */ /* 0x000ea80000100800 */
[----:B------:R-:W2:Y:S04]  /*14840*/  LDL.LU R0, [R1+0x1510] ;  /* 0x0015100001007983 */ /* 0x000ea80000300800 */
[----:B------:R-:W2:Y:S04]  /*14850*/  LDL.LU R9, [R1+0x150c] ;  /* 0x00150c0001097983 */ /* 0x000ea80000300800 */
[----:B0-----:R-:W2:Y:S01]  /*14860*/  LDL R2, [R1+0x1024] ;  /* 0x0010240001027983 */ /* 0x001ea20000100800 */
[----:B---3--:R-:W-:-:S03]  /*14870*/  SEL R10, R11, R3, !P4 ;  /* 0x000000030b0a7207 */ /* 0x008fc60006000000 */
[----:B------:R-:W3:Y:S01]  /*14880*/  LDL R3, [R1+0x1128] ;  /* 0x0011280001037983 */ /* 0x000ee20000100800 */
[----:B----4-:R-:W-:-:S03]  /*14890*/  ISETP.GE.AND P6, PT, R40, RZ, PT ;  /* 0x000000ff2800720c */ /* 0x010fc60003fc6270 */
[----:B------:R-:W4:Y:S01]  /*148a0*/  LDL R40, [R1+0x10c0] ;  /* 0x0010c00001287983 */ /* 0x000f220000100800 */
[----:B------:R-:W-:Y:S01]  /*148b0*/  ISETP.GT.U32.AND P1, PT, R8, R17, PT ;  /* 0x000000110800720c */ /* 0x000fe20003f24070 */
[----:B------:R-:W-:Y:S02]  /*148c0*/  @!P3 IMAD.MOV R16, RZ, RZ, -R16 ;  /* 0x000000ffff10b224 */ /* 0x000fe400078e0a10 */
[----:B------:R-:W-:-:S03]  /*148d0*/  IMAD R10, R10, UR11, RZ ;  /* 0x0000000b0a0a7c24 */ /* 0x000fc6000f8e02ff */
[----:B------:R-:W-:-:S05]  /*148e0*/  SEL R16, R11, R16, !P4 ;  /* 0x000000100b107207 */ /* 0x000fca0006000000 */
[----:B------:R-:W-:Y:S02]  /*148f0*/  IMAD R16, R16, UR11, RZ ;  /* 0x0000000b10107c24 */ /* 0x000fe4000f8e02ff */
[----:B------:R-:W-:-:S04]  /*14900*/  @!P1 IMAD.IADD R17, R17, 0x1, -R8 ;  /* 0x0000000111119824 */ /* 0x000fc800078e0a08 */
[----:B------:R-:W-:Y:S01]  /*14910*/  @!P6 IMAD.MOV R17, RZ, RZ, -R17 ;  /* 0x000000ffff11e224 */ /* 0x000fe200078e0a11 */
[----:B------:R-:W-:-:S04]  /*14920*/  PRMT R47, RZ, 0x7610, R47 ;  /* 0x00007610ff2f7816 */ /* 0x000fc8000000002f */
[----:B------:R-:W-:Y:S02]  /*14930*/  SEL R17, R11, R17, !P4 ;  /* 0x000000110b117207 */ /* 0x000fe40006000000 */
[----:B------:R-:W-:-:S03]  /*14940*/  PRMT R46, RZ, 0x7610, R46 ;  /* 0x00007610ff2e7816 */ /* 0x000fc6000000002e */
[----:B------:R-:W-:Y:S01]  /*14950*/  IMAD R17, R17, UR5, RZ ;  /* 0x0000000511117c24 */ /* 0x000fe2000f8e02ff */
[----:B------:R-:W0:Y:S01]  /*14960*/  LDCU UR5, c[0x0][0x3b0] ;  /* 0x00007600ff0577ac */ /* 0x000e220008000800 */
[C---:B------:R-:W-:Y:S02]  /*14970*/  ISETP.GT.U32.AND P5, PT, R8.reuse, R18, PT ;  /* 0x000000120800720c */ /* 0x040fe40003fa4070 */
[----:B------:R-:W-:-:S11]  /*14980*/  ISETP.GT.U32.AND P3, PT, R8, R21, PT ;  /* 0x000000150800720c */ /* 0x000fd60003f64070 */
[--C-:B------:R-:W-:Y:S01]  /*14990*/  @!P5 IMAD.IADD R18, R18, 0x1, -R8.reuse ;  /* 0x000000011212d824 */ /* 0x100fe200078e0a08 */
[-C--:B------:R-:W-:Y:S01]  /*149a0*/  IADD3 R4, P5, PT, R16, R7.reuse, RZ ;  /* 0x0000000710047210 */ /* 0x080fe20007fbe0ff */
[--C-:B------:R-:W-:Y:S01]  /*149b0*/  @!P3 IMAD.IADD R21, R21, 0x1, -R8.reuse ;  /* 0x000000011515b824 */ /* 0x100fe200078e0a08 */
[----:B-1----:R-:W-:Y:S02]  /*149c0*/  IADD3 R12, P3, PT, R10, R7, RZ ;  /* 0x000000070a0c7210 */ /* 0x002fe40007f7e0ff */
[----:B------:R-:W-:Y:S02]  /*149d0*/  ISETP.GT.U32.AND P1, PT, R8, R20, PT ;  /* 0x000000140800720c */ /* 0x000fe40003f24070 */
[-C--:B------:R-:W-:Y:S02]  /*149e0*/  LEA.HI.X.SX32 R13, R10, R6.reuse, 0x1, P3 ;  /* 0x000000060a0d7211 */ /* 0x080fe400018f0eff */
[----:B------:R-:W-:Y:S02]  /*149f0*/  ISETP.GT.U32.AND P3, PT, R8, R19, PT ;  /* 0x000000130800720c */ /* 0x000fe40003f64070 */
[----:B------:R-:W-:Y:S01]  /*14a00*/  LEA.HI.X.SX32 R5, R16, R6, 0x1, P5 ;  /* 0x0000000610057211 */ /* 0x000fe200028f0eff */
[----:B------:R1:W-:Y:S04]  /*14a10*/  STL [R1+0x298], R12 ;  /* 0x0002980c01007387 */ /* 0x0003e80000100800 */
[----:B------:R1:W4:Y:S02]  /*14a20*/  @P0 LDG.E.U8 R47, desc[UR18][R12.64] ;  /* 0x000000120c2f0981 */ /* 0x000324000c1e1100 */
[----:B------:R-:W-:-:S04]  /*14a30*/  @!P1 IMAD.IADD R20, R20, 0x1, -R8 ;  /* 0x0000000114149824 */ /* 0x000fc800078e0a08 */
[----:B------:R-:W-:Y:S01]  /*14a40*/  @!P3 IMAD.IADD R19, R19, 0x1, -R8 ;  /* 0x000000011313b824 */ /* 0x000fe200078e0a08 */
[----:B------:R-:W-:Y:S01]  /*14a50*/  STL [R1+0x2d8], R4 ;  /* 0x0002d80401007387 */ /* 0x000fe20000100800 */
[----:B-1----:R-:W-:-:S03]  /*14a60*/  @P0 IMAD.MOV.U32 R12, RZ, RZ, R4 ;  /* 0x000000ffff0c0224 */ /* 0x002fc600078e0004 */
[----:B------:R1:W-:Y:S04]  /*14a70*/  STL [R1+0x294], R13 ;  /* 0x0002940d01007387 */ /* 0x0003e80000100800 */
[----:B------:R-:W-:Y:S01]  /*14a80*/  STL [R1+0x2d4], R5 ;  /* 0x0002d40501007387 */ /* 0x000fe20000100800 */
[----:B-1----:R-:W-:Y:S01]  /*14a90*/  @P0 IMAD.MOV.U32 R13, RZ, RZ, R5 ;  /* 0x000000ffff0d0224 */ /* 0x002fe200078e0005 */
[----:B------:R-:W-:-:S04]  /*14aa0*/  PRMT R45, RZ, 0x7610, R45 ;  /* 0x00007610ff2d7816 */ /* 0x000fc8000000002d */
[----:B------:R1:W4:Y:S01]  /*14ab0*/  @P0 LDG.E.U8 R46, desc[UR18][R12.64] ;  /* 0x000000120c2e0981 */ /* 0x000322000c1e1100 */
[----:B------:R-:W-:Y:S02]  /*14ac0*/  PRMT R43, RZ, 0x7610, R43 ;  /* 0x00007610ff2b7816 */ /* 0x000fe4000000002b */
[----:B------:R-:W-:Y:S02]  /*14ad0*/  PRMT R42, RZ, 0x7610, R42 ;  /* 0x00007610ff2a7816 */ /* 0x000fe4000000002a */
[----:B------:R-:W-:Y:S02]  /*14ae0*/  PRMT R41, RZ, 0x7610, R41 ;  /* 0x00007610ff297816 */ /* 0x000fe40000000029 */
[----:B------:R-:W-:Y:S02]  /*14af0*/  PRMT R44, RZ, 0x7610, R44 ;  /* 0x00007610ff2c7816 */ /* 0x000fe4000000002c */
[----:B--2---:R-:W-:Y:S02]  /*14b00*/  ISETP.GE.AND P5, PT, R85, RZ, PT ;  /* 0x000000ff5500720c */ /* 0x004fe40003fa6270 */
[----:B------:R-:W-:-:S11]  /*14b10*/  ISETP.GE.AND P1, PT, R2, RZ, PT ;  /* 0x000000ff0200720c */ /* 0x000fd60003f26270 */
[----:B------:R-:W-:Y:S01]  /*14b20*/  @!P5 IMAD.MOV R18, RZ, RZ, -R18 ;  /* 0x000000ffff12d224 */ /* 0x000fe200078e0a12 */
[----:B------:R-:W-:-:S04]  /*14b30*/  IADD3 R2, P6, PT, R17, R7, RZ ;  /* 0x0000000711027210 */ /* 0x000fc80007fde0ff */
[----:B------:R-:W-:Y:S01]  /*14b40*/  SEL R18, R11, R18, !P4 ;  /* 0x000000120b127207 */ /* 0x000fe20006000000 */
[----:B------:R-:W-:-:S04]  /*14b50*/  @!P1 IMAD.MOV R21, RZ, RZ, -R21 ;  /* 0x000000ffff159224 */ /* 0x000fc800078e0a15 */
[----:B------:R-:W-:Y:S01]  /*14b60*/  IMAD R18, R18, UR12, RZ ;  /* 0x0000000c12127c24 */ /* 0x000fe2000f8e02ff */
[----:B------:R2:W-:Y:S01]  /*14b70*/  STL [R1+0x338], R2 ;  /* 0x0003380201007387 */ /* 0x0005e20000100800 */
[----:B-1----:R-:W-:Y:S01]  /*14b80*/  @P0 IMAD.MOV.U32 R12, RZ, RZ, R2 ;  /* 0x000000ffff0c0224 */ /* 0x002fe200078e0002 */
[----:B------:R-:W-:Y:S01]  /*14b90*/  SEL R21, R11, R21, !P4 ;  /* 0x000000150b157207 */ /* 0x000fe20006000000 */
[----:B------:R-:W1:Y:S04]  /*14ba0*/  LDCU UR12, c[0x0][0x3b0] ;  /* 0x00007600ff0c77ac */ /* 0x000e680008000800 */
[----:B------:R-:W-:Y:S01]  /*14bb0*/  IMAD R21, R21, UR13, RZ ;  /* 0x0000000d15157c24 */ /* 0x000fe2000f8e02ff */
[----:B------:R-:W0:Y:S01]  /*14bc0*/  LDCU UR13, c[0x0][0x3b0] ;  /* 0x00007600ff0d77ac */ /* 0x000e220008000800 */
[----:B--2---:R-:W-:-:S02]  /*14bd0*/  IADD3 R2, P1, PT, R18, R7, RZ ;  /* 0x0000000712027210 */ /* 0x004fc40007f3e0ff */
[----:B---3--:R-:W-:Y:S02]  /*14be0*/  ISETP.GE.AND P3, PT, R3, RZ, PT ;  /* 0x000000ff0300720c */ /* 0x008fe40003f66270 */
[----:B----4-:R-:W-:Y:S02]  /*14bf0*/  ISETP.GE.AND P5, PT, R40, RZ, PT ;  /* 0x000000ff2800720c */ /* 0x010fe40003fa6270 */
[----:B------:R-:W-:-:S09]  /*14c00*/  LEA.HI.X.SX32 R3, R17, R6, 0x1, P6 ;  /* 0x0000000611037211 */ /* 0x000fd200030f0eff */
[----:B------:R-:W-:Y:S01]  /*14c10*/  @!P3 IMAD.MOV R20, RZ, RZ, -R20 ;  /* 0x000000ffff14b224 */ /* 0x000fe200078e0a14 */
[----:B------:R2:W-:Y:S01]  /*14c20*/  STL [R1+0x334], R3 ;  /* 0x0003340301007387 */ /* 0x0005e20000100800 */
[----:B------:R-:W-:-:S03]  /*14c30*/  @P0 IMAD.MOV.U32 R13, RZ, RZ, R3 ;  /* 0x000000ffff0d0224 */ /* 0x000fc600078e0003 */
[----:B------:R-:W-:Y:S01]  /*14c40*/  SEL R20, R11, R20, !P4 ;  /* 0x000000140b147207 */ /* 0x000fe20006000000 */
[----:B------:R-:W-:Y:S01]  /*14c50*/  @!P5 IMAD.MOV R19, RZ, RZ, -R19 ;  /* 0x000000ffff13d224 */ /* 0x000fe200078e0a13 */
[----:B------:R3:W4:Y:S01]  /*14c60*/  @P0 LDG.E.U8 R45, desc[UR18][R12.64] ;  /* 0x000000120c2d0981 */ /* 0x000722000c1e1100 */
[----:B--2---:R-:W-:-:S03]  /*14c70*/  LEA.HI.X.SX32 R3, R18, R6, 0x1, P1 ;  /* 0x0000000612037211 */ /* 0x004fc600008f0eff */
[----:B------:R-:W-:Y:S01]  /*14c80*/  SEL R19, R11, R19, !P4 ;  /* 0x000000130b137207 */ /* 0x000fe20006000000 */
[----:B------:R-:W-:Y:S01]  /*14c90*/  IMAD R20, R20, UR14, RZ ;  /* 0x0000000e14147c24 */ /* 0x000fe2000f8e02ff */
[----:B------:R-:W-:Y:S01]  /*14ca0*/  IADD3 R10, P1, PT, R21, R7, RZ ;  /* 0x00000007150a7210 */ /* 0x000fe20007f3e0ff */
[----:B---3--:R-:W-:-:S03]  /*14cb0*/  @P0 IMAD.MOV.U32 R12, RZ, RZ, R2 ;  /* 0x000000ffff0c0224 */ /* 0x008fc600078e0002 */
[-C--:B------:R-:W-:Y:S01]  /*14cc0*/  LEA.HI.X.SX32 R14, R21, R6.reuse, 0x1, P1 ;  /* 0x00000006150e7211 */ /* 0x080fe200008f0eff */
[----:B------:R-:W-:Y:S02]  /*14cd0*/  @P0 IMAD.MOV.U32 R13, RZ, RZ, R3 ;  /* 0x000000ffff0d0224 */ /* 0x000fe400078e0003 */
[----:B0-----:R-:W-:Y:S01]  /*14ce0*/  IMAD R19, R19, UR5, RZ ;  /* 0x0000000513137c24 */ /* 0x001fe2000f8e02ff */
[C---:B------:R-:W-:Y:S01]  /*14cf0*/  IADD3 R4, P3, PT, R20.reuse, R7, RZ ;  /* 0x0000000714047210 */ /* 0x040fe20007f7e0ff */
[----:B------:R0:W-:Y:S04]  /*14d00*/  STL [R1+0x378], R2 ;  /* 0x0003780201007387 */ /* 0x0001e80000100800 */
[----:B------:R2:W3:Y:S01]  /*14d10*/  @P0 LDG.E.U8 R43, desc[UR18][R12.64] ;  /* 0x000000120c2b0981 */ /* 0x0004e2000c1e1100 */
[----:B------:R-:W-:-:S02]  /*14d20*/  LEA.HI.X.SX32 R5, R20, R6, 0x1, P3 ;  /* 0x0000000614057211 */ /* 0x000fc400018f0eff */
[C---:B0-----:R-:W-:Y:S01]  /*14d30*/  IADD3 R2, P5, PT, R19.reuse, R7, RZ ;  /* 0x0000000713027210 */ /* 0x041fe20007fbe0ff */
[----:B------:R0:W-:Y:S01]  /*14d40*/  STL [R1+0x374], R3 ;  /* 0x0003740301007387 */ /* 0x0001e20000100800 */
[----:B--2---:R-:W-:Y:S02]  /*14d50*/  @P0 IMAD.MOV.U32 R12, RZ, RZ, R10 ;  /* 0x000000ffff0c0224 */ /* 0x004fe400078e000a */
[----:B------:R-:W-:Y:S01]  /*14d60*/  @P0 IMAD.MOV.U32 R13, RZ, RZ, R14 ;  /* 0x000000ffff0d0224 */ /* 0x000fe200078e000e */
[----:B------:R2:W-:Y:S01]  /*14d70*/  STL [R1+0x3b8], R10 ;  /* 0x0003b80a01007387 */ /* 0x0005e20000100800 */
[----:B0-----:R-:W-:-:S03]  /*14d80*/  LEA.HI.X.SX32 R3, R19, R6, 0x1, P5 ;  /* 0x0000000613037211 */ /* 0x001fc600028f0eff */
[----:B------:R-:W-:Y:S04]  /*14d90*/  STL [R1+0x3f8], R4 ;  /* 0x0003f80401007387 */ /* 0x000fe80000100800 */
[----:B------:R0:W3:Y:S01]  /*14da0*/  @P0 LDG.E.U8 R42, desc[UR18][R12.64] ;  /* 0x000000120c2a0981 */ /* 0x0000e2000c1e1100 */
[----:B--2---:R-:W-:-:S03]  /*14db0*/  VIADD R10, R0, 0xd6 ;  /* 0x000000d6000a7836 */ /* 0x004fc60000000000 */
[----:B------:R-:W-:Y:S04]  /*14dc0*/  STL [R1+0x3b4], R14 ;  /* 0x0003b40e01007387 */ /* 0x000fe80000100800 */
[----:B------:R-:W-:Y:S01]  /*14dd0*/  STL [R1+0x438], R2 ;  /* 0x0004380201007387 */ /* 0x000fe20000100800 */
[----:B0-----:R-:W-:Y:S02]  /*14de0*/  @P0 IMAD.MOV.U32 R12, RZ, RZ, R4 ;  /* 0x000000ffff0c0224 */ /* 0x001fe400078e0004 */
[----:B------:R-:W-:Y:S01]  /*14df0*/  @P0 IMAD.MOV.U32 R13, RZ, RZ, R5 ;  /* 0x000000ffff0d0224 */ /* 0x000fe200078e0005 */
[----:B------:R0:W-:Y:S04]  /*14e00*/  STL [R1+0x3f4], R5 ;  /* 0x0003f40501007387 */ /* 0x0001e80000100800 */
[----:B------:R-:W-:Y:S04]  /*14e10*/  STL [R1+0x434], R3 ;  /* 0x0004340301007387 */ /* 0x000fe80000100800 */
[----:B------:R2:W-:Y:S01]  /*14e20*/  STL [R1+0xf30], R10 ;  /* 0x000f300a01007387 */ /* 0x0005e20000100800 */
[----:B0-----:R-:W-:-:S03]  /*14e30*/  VIADD R5, R0, 0xd7 ;  /* 0x000000d700057836 */ /* 0x001fc60000000000 */
[----:B------:R0:W3:Y:S01]  /*14e40*/  @P0 LDG.E.U8 R41, desc[UR18][R12.64] ;  /* 0x000000120c290981 */ /* 0x0000e2000c1e1100 */
[----:B--2---:R-:W-:Y:S01]  /*14e50*/  IABS R10, R10 ;  /* 0x0000000a000a7213 */ /* 0x004fe20000000000 */
[----:B0-----:R-:W-:Y:S02]  /*14e60*/  @P0 IMAD.MOV.U32 R12, RZ, RZ, R2 ;  /* 0x000000ffff0c0224 */ /* 0x001fe400078e0002 */
[----:B------:R-:W-:Y:S02]  /*14e70*/  @P0 IMAD.MOV.U32 R13, RZ, RZ, R3 ;  /* 0x000000ffff0d0224 */ /* 0x000fe400078e0003 */
[----:B------:R-:W-:-:S03]  /*14e80*/  IMAD.HI.U32 R15, R9, R10, RZ ;  /* 0x0000000a090f7227 */ /* 0x000fc600078e00ff */
[----:B------:R0:W2:Y:S01]  /*14e90*/  @P0 LDG.E.U8 R44, desc[UR18][R12.64] ;  /* 0x000000120c2c0981 */ /* 0x0000a2000c1e1100 */
[----:B------:R-:W-:Y:S02]  /*14ea0*/  IMAD.MOV R15, RZ, RZ, -R15 ;  /* 0x000000ffff0f7224 */ /* 0x000fe400078e0a0f */
[C---:B------:R-:W-:Y:S02]  /*14eb0*/  VIADD R4, R0.reuse, 0xda ;  /* 0x000000da00047836 */ /* 0x040fe40000000000 */
[C---:B------:R-:W-:Y:S01]  /*14ec0*/  VIADD R3, R0.reuse, 0xdb ;  /* 0x000000db00037836 */ /* 0x040fe20000000000 */
[----:B0-----:R-:W-:Y:S01]  /*14ed0*/  IABS R12, R5 ;  /* 0x00000005000c7213 */ /* 0x001fe20000000000 */
[----:B------:R-:W-:Y:S01]  /*14ee0*/  VIADD R2, R0, 0xdc ;  /* 0x000000dc00027836 */ /* 0x000fe20000000000 */
[----:B------:R0:W-:Y:S01]  /*14ef0*/  STL [R1+0xf34], R5 ;  /* 0x000f340501007387 */ /* 0x0001e20000100800 */
[----:B------:R-:W-:Y:S02]  /*14f00*/  IMAD R10, R8, R15, R10 ;  /* 0x0000000f080a7224 */ /* 0x000fe400078e020a */
[----:B------:R-:W-:Y:S01]  /*14f10*/  IMAD.HI.U32 R17, R9, R12, RZ ;  /* 0x0000000c09117227 */ /* 0x000fe200078e00ff */
[----:B------:R0:W-:Y:S01]  /*14f20*/  STL [R1+0xf3c], R4 ;  /* 0x000f3c0401007387 */ /* 0x0001e20000100800 */
[----:B------:R-:W-:-:S02]  /*14f30*/  IABS R13, R4 ;  /* 0x00000004000d7213 */ /* 0x000fc40000000000 */
[----:B------:R-:W-:Y:S01]  /*14f40*/  IMAD.MOV R17, RZ, RZ, -R17 ;  /* 0x000000ffff117224 */ /* 0x000fe200078e0a11 */
[----:B------:R0:W-:Y:S04]  /*14f50*/  STL [R1+0xf38], R3 ;  /* 0x000f380301007387 */ /* 0x0001e80000100800 */
[----:B------:R-:W-:Y:S01]  /*14f60*/  STL [R1+0xf40], R2 ;  /* 0x000f400201007387 */ /* 0x000fe20000100800 */
[----:B------:R-:W-:-:S03]  /*14f70*/  IMAD.HI.U32 R18, R9, R13, RZ ;  /* 0x0000000d09127227 */ /* 0x000fc600078e00ff */
[----:B------:R-:W-:Y:S01]  /*14f80*/  STL [R1+0x1300], R10 ;  /* 0x0013000a01007387 */ /* 0x000fe20000100800 */
[----:B------:R-:W-:-:S03]  /*14f90*/  IMAD R12, R8, R17, R12 ;  /* 0x00000011080c7224 */ /* 0x000fc600078e020c */
[----:B------:R-:W-:Y:S01]  /*14fa0*/  STL [R1+0x1320], R10 ;  /* 0x0013200a01007387 */ /* 0x000fe20000100800 */
[----:B------:R-:W-:-:S03]  /*14fb0*/  IABS R14, R3 ;  /* 0x00000003000e7213 */ /* 0x000fc60000000000 */
[----:B------:R-:W-:Y:S01]  /*14fc0*/  STL [R1+0x1340], R10 ;  /* 0x0013400a01007387 */ /* 0x000fe20000100800 */
[----:B------:R-:W-:-:S03]  /*14fd0*/  IMAD.MOV R18, RZ, RZ, -R18 ;  /* 0x000000ffff127224 */ /* 0x000fc600078e0a12 */
[----:B------:R-:W-:Y:S04]  /*14fe0*/  STL [R1+0x1354], R10 ;  /* 0x0013540a01007387 */ /* 0x000fe80000100800 */
[----:B------:R-:W-:Y:S04]  /*14ff0*/  STL [R1+0x138c], R10 ;  /* 0x00138c0a01007387 */ /* 0x000fe80000100800 */
[----:B------:R-:W-:Y:S04]  /*15000*/  STL [R1+0x13c4], R10 ;  /* 0x0013c40a01007387 */ /* 0x000fe80000100800 */
[----:B------:R-:W-:Y:S01]  /*15010*/  STL [R1+0x13fc], R10 ;  /* 0x0013fc0a01007387 */ /* 0x000fe20000100800 */
[----:B------:R-:W-:-:S03]  /*15020*/  IMAD.HI.U32 R19, R9, R14, RZ ;  /* 0x0000000e09137227 */ /* 0x000fc600078e00ff */
[----:B------:R-:W-:Y:S01]  /*15030*/  STL [R1+0x12f4], R12 ;  /* 0x0012f40c01007387 */ /* 0x000fe20000100800 */
[----:B------:R-:W-:-:S03]  /*15040*/  IMAD R13, R8, R18, R13 ;  /* 0x00000012080d7224 */ /* 0x000fc600078e020d */
[----:B------:R-:W-:Y:S04]  /*15050*/  STL [R1+0x1310], R12 ;  /* 0x0013100c01007387 */ /* 0x000fe80000100800 */
        /* <DEDUP_REMOVED lines=12> */
[----:B------:R-:W-:Y:S04]  /*15120*/  STL [R1+0x1348], R13 ;  /* 0x0013480d01007387 */ /* 0x000fe80000100800 */
[----:B------:R-:W-:Y:S01]  /*15130*/  STL [R1+0x135c], R13 ;  /* 0x00135c0d01007387 */ /* 0x000fe20000100800 */
[----:B------:R-:W-:-:S03]  /*15140*/  IMAD.MOV R20, RZ, RZ, -R20 ;  /* 0x000000ffff147224 */ /* 0x000fc600078e0a14 */
[----:B------:R-:W-:Y:S01]  /*15150*/  STL [R1+0x1374], R13 ;  /* 0x0013740d01007387 */ /* 0x000fe20000100800 */
[----:B------:R-:W-:-:S03]  /*15160*/  VIADD R21, R0, 0xdd ;  /* 0x000000dd00157836 */ /* 0x000fc60000000000 */
[----:B------:R-:W-:Y:S04]  /*15170*/  STL [R1+0x13ac], R13 ;  /* 0x0013ac0d01007387 */ /* 0x000fe80000100800 */
[----:B------:R-:W-:Y:S04]  /*15180*/  STL [R1+0x13e4], R13 ;  /* 0x0013e40d01007387 */ /* 0x000fe80000100800 */
[----:B------:R-:W-:Y:S01]  /*15190*/  STL [R1+0x141c], R13 ;  /* 0x00141c0d01007387 */ /* 0x000fe20000100800 */
[----:B------:R-:W-:-:S03]  /*151a0*/  IMAD R16, R8, R20, R16 ;  /* 0x0000001408107224 */ /* 0x000fc600078e0210 */
[----:B------:R-:W-:Y:S04]  /*151b0*/  STL [R1+0x12f0], R14 ;  /* 0x0012f00e01007387 */ /* 0x000fe80000100800 */
[----:B------:R-:W-:Y:S01]  /*151c0*/  STL [R1+0x1378], R14 ;  /* 0x0013780e01007387 */ /* 0x000fe20000100800 */
[----:B------:R-:W-:-:S03]  /*151d0*/  IABS R15, R21 ;  /* 0x00000015000f7213 */ /* 0x000fc60000000000 */
[----:B------:R-:W-:Y:S04]  /*151e0*/  STL [R1+0x1394], R14 ;  /* 0x0013940e01007387 */ /* 0x000fe80000100800 */
[----:B------:R-:W-:Y:S04]  /*151f0*/  STL [R1+0x13b0], R14 ;  /* 0x0013b00e01007387 */ /* 0x000fe80000100800 */
[----:B------:R-:W-:Y:S04]  /*15200*/  STL [R1+0x13cc], R14 ;  /* 0x0013cc0e01007387 */ /* 0x000fe80000100800 */
[----:B------:R-:W-:Y:S04]  /*15210*/  STL [R1+0x13e8], R14 ;  /* 0x0013e80e01007387 */ /* 0x000fe80000100800 */
[----:B------:R-:W-:Y:S01]  /*15220*/  STL [R1+0x1404], R14 ;  /* 0x0014040e01007387 */ /* 0x000fe20000100800 */
[----:B0-----:R-:W-:-:S03]  /*15230*/  VIADD R5, R0, 0xde ;  /* 0x000000de00057836 */ /* 0x001fc60000000000 */
[----:B------:R-:W-:Y:S04]  /*15240*/  STL [R1+0x1420], R14 ;  /* 0x0014200e01007387 */ /* 0x000fe80000100800 */
[----:B------:R-:W-:Y:S04]  /*15250*/  STL [R1+0x12f8], R16 ;  /* 0x0012f81001007387 */ /* 0x000fe80000100800 */
[----:B------:R0:W-:Y:S01]  /*15260*/  STL [R1+0xf2c], R21 ;  /* 0x000f2c1501007387 */ /* 0x0001e20000100800 */
[C---:B------:R-:W-:Y:S01]  /*15270*/  VIADD R4, R0.reuse, 0xdf ;  /* 0x000000df00047836 */ /* 0x040fe20000000000 */
[----:B------:R-:W-:Y:S01]  /*15280*/  IABS R17, R5 ;  /* 0x0000000500117213 */ /* 0x000fe20000000000 */
[----:B------:R-:W-:-:S02]  /*15290*/  VIADD R3, R0, 0xe2 ;  /* 0x000000e200037836 */ /* 0x000fc40000000000 */
[----:B0-----:R-:W-:-:S04]  /*152a0*/  IMAD.HI.U32 R21, R9, R15, RZ ;  /* 0x0000000f09157227 */ /* 0x001fc800078e00ff */
[----:B------:R-:W-:Y:S02]  /*152b0*/  IMAD.MOV R21, RZ, RZ, -R21 ;  /* 0x000000ffff157224 */ /* 0x000fe400078e0a15 */
[----:B------:R-:W-:Y:S01]  /*152c0*/  VIADD R2, R0, 0xe3 ;  /* 0x000000e300027836 */ /* 0x000fe20000000000 */
[----:B------:R-:W-:Y:S01]  /*152d0*/  STL [R1+0xf28], R5 ;  /* 0x000f280501007387 */ /* 0x000fe20000100800 */
[----:B------:R-:W-:Y:S02]  /*152e0*/  IMAD R15, R8, R21, R15 ;  /* 0x00000015080f7224 */ /* 0x000fe400078e020f */
[----:B------:R-:W-:Y:S01]  /*152f0*/  IMAD.HI.U32 R39, R9, R17, RZ ;  /* 0x0000001109277227 */ /* 0x000fe200078e00ff */
[----:B------:R-:W-:Y:S01]  /*15300*/  STL [R1+0xf24], R4 ;  /* 0x000f240401007387 */ /* 0x000fe20000100800 */
[----:B------:R-:W-:-:S03]  /*15310*/  IABS R18, R4 ;  /* 0x0000000400127213 */ /* 0x000fc60000000000 */
[----:B------:R-:W-:Y:S01]  /*15320*/  STL [R1+0xf20], R3 ;  /* 0x000f200301007387 */ /* 0x000fe20000100800 */
[----:B------:R-:W-:-:S03]  /*15330*/  IMAD.MOV R39, RZ, RZ, -R39 ;  /* 0x000000ffff277224 */ /* 0x000fc600078e0a27 */
[----:B------:R0:W-:Y:S01]  /*15340*/  STL [R1+0xf1c], R2 ;  /* 0x000f1c0201007387 */ /* 0x0001e20000100800 */
[----:B------:R-:W-:-:S03]  /*15350*/  IABS R19, R3 ;  /* 0x0000000300137213 */ /* 0x000fc60000000000 */
[----:B------:R-:W-:Y:S04]  /*15360*/  STL [R1+0x1304], R15 ;  /* 0x0013040f01007387 */ /* 0x000fe80000100800 */
[----:B------:R-:W-:Y:S01]  /*15370*/  STL [R1+0x1330], R15 ;  /* 0x0013300f01007387 */ /* 0x000fe20000100800 */
[----:B------:R-:W-:-:S03]  /*15380*/  IMAD R17, R8, R39, R17 ;  /* 0x0000002708117224 */ /* 0x000fc600078e0211 */
[----:B------:R-:W-:Y:S01]  /*15390*/  STL [R1+0x1360], R15 ;  /* 0x0013600f01007387 */ /* 0x000fe20000100800 */
[----:B------:R-:W-:-:S03]  /*153a0*/  IMAD.HI.U32 R38, R9, R18, RZ ;  /* 0x0000001209267227 */ /* 0x000fc600078e00ff */
[----:B------:R-:W-:Y:S01]  /*153b0*/  STL [R1+0x137c], R15 ;  /* 0x00137c0f01007387 */ /* 0x000fe20000100800 */
[----:B------:R-:W-:-:S03]  /*153c0*/  IABS R20, R2 ;  /* 0x0000000200147213 */ /* 0x000fc60000000000 */
[----:B------:R-:W-:Y:S01]  /*153d0*/  STL [R1+0x1398], R15 ;  /* 0x0013980f01007387 */ /* 0x000fe20000100800 */
[----:B------:R-:W-:-:S03]  /*153e0*/  IMAD.HI.U32 R37, R9, R19, RZ ;  /* 0x0000001309257227 */ /* 0x000fc600078e00ff */
[----:B------:R-:W-:Y:S04]  /*153f0*/  STL [R1+0x13b4], R15 ;  /* 0x0013b40f01007387 */ /* 0x000fe80000100800 */
[----:B------:R-:W-:Y:S01]  /*15400*/  STL [R1+0x13d0], R15 ;  /* 0x0013d00f01007387 */ /* 0x000fe20000100800 */
[----:B------:R-:W-:-:S03]  /*15410*/  IMAD.MOV R38, RZ, RZ, -R38 ;  /* 0x000000ffff267224 */ /* 0x000fc600078e0a26 */
[----:B------:R-:W-:Y:S01]  /*15420*/  STL [R1+0x13ec], R15 ;  /* 0x0013ec0f01007387 */ /* 0x000fe20000100800 */
[----:B------:R-:W-:-:S03]  /*15430*/  IMAD.MOV R37, RZ, RZ, -R37 ;  /* 0x000000ffff257224 */ /* 0x000fc600078e0a25 */
[----:B------:R-:W-:Y:S01]  /*15440*/  STL [R1+0x1408], R15 ;  /* 0x0014080f01007387 */ /* 0x000fe20000100800 */
[----:B------:R-:W-:-:S03]  /*15450*/  IMAD.HI.U32 R40, R9, R20, RZ ;  /* 0x0000001409287227 */ /* 0x000fc600078e00ff */
[----:B------:R-:W-:Y:S04]  /*15460*/  STL [R1+0x1424], R15 ;  /* 0x0014240f01007387 */ /* 0x000fe80000100800 */
[----:B------:R-:W-:Y:S01]  /*15470*/  STL [R1+0x1308], R17 ;  /* 0x0013081101007387 */ /* 0x000fe20000100800 */
[----:B------:R-:W-:-:S03]  /*15480*/  IMAD R18, R8, R38, R18 ;  /* 0x0000002608127224 */ /* 0x000fc600078e0212 */
[----:B------:R-:W-:Y:S01]  /*15490*/  STL [R1+0x1364], R17 ;  /* 0x0013641101007387 */ /* 0x000fe20000100800 */
[----:B------:R-:W-:-:S03]  /*154a0*/  IMAD R19, R8, R37, R19 ;  /* 0x0000002508137224 */ /* 0x000fc600078e0213 */
[----:B------:R-:W-:Y:S01]  /*154b0*/  STL [R1+0x1380], R17 ;  /* 0x0013801101007387 */ /* 0x000fe20000100800 */
[----:B------:R-:W-:-:S03]  /*154c0*/  IMAD.MOV R21, RZ, RZ, -R40 ;  /* 0x000000ffff157224 */ /* 0x000fc600078e0a28 */
[----:B------:R-:W-:Y:S01]  /*154d0*/  STL [R1+0x139c], R17 ;  /* 0x00139c1101007387 */ /* 0x000fe20000100800 */
[----:B0-----:R-:W-:-:S03]  /*154e0*/  VIADD R2, R0, 0xe4 ;  /* 0x000000e400027836 */ /* 0x001fc60000000000 */
[----:B------:R-:W-:Y:S04]  /*154f0*/  STL [R1+0x13b8], R17 ;  /* 0x0013b81101007387 */ /* 0x000fe80000100800 */
[----:B------:R-:W-:Y:S01]  /*15500*/  STL [R1+0x13d4], R17 ;  /* 0x0013d41101007387 */ /* 0x000fe20000100800 */
[----:B------:R-:W-:-:S03]  /*15510*/  VIADD R5, R0, 0xe5 ;  /* 0x000000e500057836 */ /* 0x000fc60000000000 */
[----:B------:R-:W-:Y:S01]  /*15520*/  STL [R1+0x13f0], R17 ;  /* 0x0013f01101007387 */ /* 0x000fe20000100800 */
[----:B------:R-:W-:-:S03]  /*15530*/  IMAD R20, R8, R21, R20 ;  /* 0x0000001508147224 */ /* 0x000fc600078e0214 */
[----:B------:R-:W-:Y:S01]  /*15540*/  STL [R1+0x140c], R17 ;  /* 0x00140c1101007387 */ /* 0x000fe20000100800 */
[----:B------:R-:W-:-:S03]  /*15550*/  VIADD R4, R0, 0xe6 ;  /* 0x000000e600047836 */ /* 0x000fc60000000000 */
[----:B------:R-:W-:Y:S01]  /*15560*/  STL [R1+0x1428], R17 ;  /* 0x0014281101007387 */ /* 0x000fe20000100800 */
[----:B------:R-:W-:Y:S01]  /*15570*/  IABS R21, R2 ;  /* 0x0000000200157213 */ /* 0x000fe20000000000 */
[C---:B------:R-:W-:Y:S02]  /*15580*/  VIADD R3, R0.reuse, 0xe7 ;  /* 0x000000e700037836 */ /* 0x040fe40000000000 */
[----:B------:R-:W-:Y:S04]  /*15590*/  STL [R1+0x1314], R18 ;  /* 0x0013141201007387 */ /* 0x000fe80000100800 */
[----:B------:R-:W-:Y:S04]  /*155a0*/  STL [R1+0x1318], R19 ;  /* 0x0013181301007387 */ /* 0x000fe80000100800 */
[----:B------:R0:W-:Y:S04]  /*155b0*/  STL [R1+0xf18], R2 ;  /* 0x000f180201007387 */ /* 0x0001e80000100800 */
[----:B------:R-:W-:Y:S01]  /*155c0*/  STL [R1+0xf14], R5 ;  /* 0x000f140501007387 */ /* 0x000fe20000100800 */
[----:B0-----:R-:W-:-:S03]  /*155d0*/  VIADD R2, R0, 0xea ;  /* 0x000000ea00027836 */ /* 0x001fc60000000000 */
[----:B------:R-:W-:Y:S04]  /*155e0*/  STL [R1+0xf10], R4 ;  /* 0x000f100401007387 */ /* 0x000fe80000100800 */
[----:B------:R0:W-:Y:S04]  /*155f0*/  STL [R1+0xf0c], R3 ;  /* 0x000f0c0301007387 */ /* 0x0001e80000100800 */
[----:B------:R0:W-:Y:S04]  /*15600*/  STL [R1+0xf08], R2 ;  /* 0x000f080201007387 */ /* 0x0001e80000100800 */
[----:B------:R-:W2:Y:S01]  /*15610*/  LDL.LU R78, [R1+0x65c] ;  /* 0x00065c00014e7983 */ /* 0x000ea20000300800 */
[----:B------:R-:W-:-:S03]  /*15620*/  IABS R40, R2 ;  /* 0x0000000200287213 */ /* 0x000fc60000000000 */
[----:B------:R-:W3:Y:S01]  /*15630*/  LDL.LU R80, [R1+0x658] ;  /* 0x0006580001507983 */ /* 0x000ee20000300800 */
[----:B------:R-:W-:-:S03]  /*15640*/  IABS R37, R3 ;  /* 0x0000000300257213 */ /* 0x000fc60000000000 */
[----:B------:R-:W4:Y:S01]  /*15650*/  LDL.LU R82, [R1+0x654] ;  /* 0x0006540001527983 */ /* 0x000f220000300800 */
[----:B------:R-:W-:-:S03]  /*15660*/  IABS R38, R4 ;  /* 0x0000000400267213 */ /* 0x000fc60000000000 */
[----:B------:R-:W4:Y:S01]  /*15670*/  LDL.LU R84, [R1+0x650] ;  /* 0x0006500001547983 */ /* 0x000f220000300800 */
[----:B0-----:R-:W-:-:S03]  /*15680*/  IMAD.HI.U32 R3, R9, R21, RZ ;  /* 0x0000001509037227 */ /* 0x001fc600078e00ff */
[----:B------:R-:W4:Y:S04]  /*15690*/  LDL.LU R87, [R1+0x648] ;  /* 0x0006480001577983 */ /* 0x000f280000300800 */
[----:B------:R-:W4:Y:S01]  /*156a0*/  LDL.LU R2, [R1+0x640] ;  /* 0x0006400001027983 */ /* 0x000f220000300800 */
[----:B------:R-:W-:-:S03]  /*156b0*/  IMAD.MOV R56, RZ, RZ, -R3 ;  /* 0x000000ffff387224 */ /* 0x000fc600078e0a03 */
[----:B------:R-:W4:Y:S01]  /*156c0*/  LDL.LU R91, [R1+0x638] ;  /* 0x00063800015b7983 */ /* 0x000f220000300800 */
[----:B------:R-:W-:-:S03]  /*156d0*/  IMAD.HI.U32 R32, R9, R38, RZ ;  /* 0x0000002609207227 */ /* 0x000fc600078e00ff */
[----:B------:R-:W4:Y:S01]  /*156e0*/  LDL.LU R93, [R1+0x634] ;  /* 0x00063400015d7983 */ /* 0x000f220000300800 */
[----:B------:R-:W-:-:S03]  /*156f0*/  IMAD.HI.U32 R4, R9, R37, RZ ;  /* 0x0000002509047227 */ /* 0x000fc600078e00ff */
[----:B------:R-:W4:Y:S01]  /*15700*/  LDL.LU R85, [R1+0x618] ;  /* 0x0006180001557983 */ /* 0x000f220000300800 */
[----:B------:R-:W-:-:S04]  /*15710*/  IMAD.HI.U32 R3, R9, R40, RZ ;  /* 0x0000002809037227 */ /* 0x000fc800078e00ff */
[----:B------:R-:W-:Y:S02]  /*15720*/  IMAD R21, R8, R56, R21 ;  /* 0x0000003808157224 */ /* 0x000fe400078e0215 */
[----:B------:R-:W-:Y:S02]  /*15730*/  IMAD.MOV R56, RZ, RZ, -R32 ;  /* 0x000000ffff387224 */ /* 0x000fe400078e0a20 */
[----:B------:R-:W-:Y:S02]  /*15740*/  IMAD.MOV R32, RZ, RZ, -R4 ;  /* 0x000000ffff207224 */ /* 0x000fe400078e0a04 */
[----:B------:R-:W-:Y:S02]  /*15750*/  IMAD.MOV R4, RZ, RZ, -R3 ;  /* 0x000000ffff047224 */ /* 0x000fe400078e0a03 */
[----:B------:R-:W4:Y:S01]  /*15760*/  LDL.LU R3, [R1+0x614] ;  /* 0x0006140001037983 */ /* 0x000f220000300800 */
[----:B------:R-:W-:Y:S01]  /*15770*/  IABS R39, R5 ;  /* 0x0000000500277213 */ /* 0x000fe20000000000 */
[----:B------:R-:W-:-:S04]  /*15780*/  @!UP1 UIADD3 UR4, UPT, UPT, -UR4, 0x100000, URZ ;  /* 0x0010000004049890 */ /* 0x000fc8000fffe1ff */
[----:B------:R-:W-:Y:S02]  /*15790*/  @!UP1 USHF.L.U32 UR5, UR4, 0xb, URZ ;  /* 0x0000000b04059899 */ /* 0x000fe400080006ff */
[----:B------:R-:W-:Y:S01]  /*157a0*/  @!UP1 USHF.L.U32 UR4, UR4, 0x1, URZ ;  /* 0x0000000104049899 */ /* 0x000fe200080006ff */
[----:B------:R-:W-:Y:S01]  /*157b0*/  IMAD.HI.U32 R5, R9, R39, RZ ;  /* 0x0000002709057227 */ /* 0x000fe200078e00ff */
[----:B------:R-:W-:-:S03]  /*157c0*/  VOTEU.ALL UP1, P2 ;  /* 0x0000000000ff7886 */ /* 0x000fc60001020000 */
[----:B------:R-:W-:-:S04]  /*157d0*/  IMAD.MOV R5, RZ, RZ, -R5 ;  /* 0x000000ffff057224 */ /* 0x000fc800078e0a05 */
[----:B------:R-:W-:-:S03]  /*157e0*/  IMAD R39, R8, R5, R39 ;  /* 0x0000000508277224 */ /* 0x000fc600078e0227 */
[----:B------:R0:W1:Y:S01]  /*157f0*/  @!UP1 SYNCS.EXCH.64 URZ, [UR9+0x18008], UR4 ;  /* 0x0180080409ff95b2 */ /* 0x0000620008000100 */
[----:B------:R-:W4:Y:S01]  /*15800*/  LDL.LU R5, [R1+0x608] ;  /* 0x0006080001057983 */ /* 0x000f220000300800 */
[----:B------:R-:W-:-:S03]  /*15810*/  IMAD R40, R8, R4, R40 ;  /* 0x0000000408287224 */ /* 0x000fc600078e0228 */
[----:B------:R-:W4:Y:S04]  /*15820*/  LDL.LU R89, [R1+0x600] ;  /* 0x0006000001597983 */ /* 0x000f280000300800 */
[----:B------:R-:W4:Y:S01]  /*15830*/  LDL.LU R4, [R1+0x5f8] ;  /* 0x0005f80001047983 */ /* 0x000f220000300800 */
[C---:B------:R-:W-:Y:S02]  /*15840*/  IMAD R37, R8.reuse, R32, R37 ;  /* 0x0000002008257224 */ /* 0x040fe400078e0225 */
[----:B------:R-:W-:Y:S01]  /*15850*/  IMAD R38, R8, R56, R38 ;  /* 0x0000003808267224 */ /* 0x000fe200078e0226 */
[----:B------:R-:W4:Y:S01]  /*15860*/  LDL.LU R60, [R1+0x5e0] ;  /* 0x0005e000013c7983 */ /* 0x000f220000300800 */
[----:B0-----:R-:W0:Y:S01]  /*15870*/  LDCU UR4, c[0x0][0x3b0] ;  /* 0x00007600ff0477ac */ /* 0x001e220008000800 */
[----:B------:R-:W-:Y:S01]  /*15880*/  PRMT R13, RZ, 0x7610, R13 ;  /* 0x00007610ff0d7816 */ /* 0x000fe2000000000d */
[----:B------:R-:W0:Y:S01]  /*15890*/  LDCU UR5, c[0x0][0x3b0] ;  /* 0x00007600ff0577ac */ /* 0x000e220008000800 */
[----:B--2---:R-:W-:Y:S04]  /*158a0*/  STS.U8 [R33+UR9+0x10000], R78 ;  /* 0x0100004e21007988 */ /* 0x004fe80008000009 */
[----:B---3--:R-:W-:Y:S04]  /*158b0*/  STS.U8 [R33+UR9+0x10400], R80 ;  /* 0x0104005021007988 */ /* 0x008fe80008000009 */
[----:B----4-:R-:W-:Y:S04]  /*158c0*/  STS.U8 [R33+UR9+0x10800], R82 ;  /* 0x0108005221007988 */ /* 0x010fe80008000009 */
[----:B------:R-:W-:Y:S04]  /*158d0*/  STS.U8 [R33+UR9+0x10c00], R84 ;  /* 0x010c005421007988 */ /* 0x000fe80008000009 */
[----:B------:R-:W-:Y:S04]  /*158e0*/  STS.U8 [R33+UR9+0x11000], R87 ;  /* 0x0110005721007988 */ /* 0x000fe80008000009 */
[----:B------:R2:W-:Y:S04]  /*158f0*/  STS.U8 [R33+UR9+0x11400], R2 ;  /* 0x0114000221007988 */ /* 0x0005e80008000009 */
[----:B------:R3:W-:Y:S04]  /*15900*/  STS.U8 [R33+UR9+0x11800], R91 ;  /* 0x0118005b21007988 */ /* 0x0007e80008000009 */
[----:B--2---:R-:W2:Y:S04]  /*15910*/  LDL.LU R2, [R1+0x5d4] ;  /* 0x0005d40001027983 */ /* 0x004ea80000300800 */
[----:B------:R-:W4:Y:S04]  /*15920*/  LDL.LU R62, [R1+0x5d8] ;  /* 0x0005d800013e7983 */ /* 0x000f280000300800 */
[----:B---3--:R-:W3:Y:S04]  /*15930*/  LDL.LU R91, [R1+0x5c8] ;  /* 0x0005c800015b7983 */ /* 0x008ee80000300800 */
[----:B------:R-:W3:Y:S04]  /*15940*/  LDL.LU R64, [R1+0x5c4] ;  /* 0x0005c40001407983 */ /* 0x000ee80000300800 */
[----:B------:R-:W3:Y:S04]  /*15950*/  LDL.LU R66, [R1+0x5b8] ;  /* 0x0005b80001427983 */ /* 0x000ee80000300800 */
[----:B------:R-:W3:Y:S04]  /*15960*/  LDL.LU R68, [R1+0x5a0] ;  /* 0x0005a00001447983 */ /* 0x000ee80000300800 */
[----:B------:R-:W3:Y:S04]  /*15970*/  LDL.LU R70, [R1+0x598] ;  /* 0x0005980001467983 */ /* 0x000ee80000300800 */
[----:B------:R-:W3:Y:S04]  /*15980*/  LDL.LU R72, [R1+0x590] ;  /* 0x0005900001487983 */ /* 0x000ee80000300800 */
[----:B------:R-:W3:Y:S04]  /*15990*/  LDL.LU R74, [R1+0x588] ;  /* 0x00058800014a7983 */ /* 0x000ee80000300800 */
[----:B------:R-:W3:Y:S04]  /*159a0*/  LDL.LU R76, [R1+0x584] ;  /* 0x00058400014c7983 */ /* 0x000ee80000300800 */
[----:B------:R0:W-:Y:S04]  /*159b0*/  STS.U8 [R33+UR9+0x11c00], R93 ;  /* 0x011c005d21007988 */ /* 0x0001e80008000009 */
[----:B------:R-:W3:Y:S04]  /*159c0*/  LDL.LU R84, [R1+0x578] ;  /* 0x0005780001547983 */ /* 0x000ee80000300800 */
[----:B------:R-:W-:Y:S04]  /*159d0*/  STS.U8 [R33+UR9+0x12000], R85 ;  /* 0x0120005521007988 */ /* 0x000fe80008000009 */
[----:B0-----:R-:W3:Y:S04]  /*159e0*/  LDL.LU R93, [R1+0x574] ;  /* 0x00057400015d7983 */ /* 0x001ee80000300800 */
[----:B------:R0:W-:Y:S04]  /*159f0*/  STS.U8 [R33+UR9+0x12400], R3 ;  /* 0x0124000321007988 */ /* 0x0001e80008000009 */
[----:B0-----:R-:W3:Y:S04]  /*15a00*/  LDL.LU R3, [R1+0x558] ;  /* 0x0005580001037983 */ /* 0x001ee80000300800 */
[----:B------:R0:W-:Y:S04]  /*15a10*/  STS.U8 [R33+UR9+0x12800], R5 ;  /* 0x0128000521007988 */ /* 0x0001e80008000009 */
[----:B------:R-:W3:Y:S04]  /*15a20*/  LDL.LU R85, [R1+0x550] ;  /* 0x0005500001557983 */ /* 0x000ee80000300800 */
[----:B------:R1:W-:Y:S04]  /*15a30*/  STS.U8 [R33+UR9+0x12c00], R31 ;  /* 0x012c001f21007988 */ /* 0x0003e80008000009 */
[----:B0-----:R-:W3:Y:S04]  /*15a40*/  LDL.LU R5, [R1+0x548] ;  /* 0x0005480001057983 */ /* 0x001ee80000300800 */
[----:B------:R-:W3:Y:S01]  /*15a50*/  LDL.LU R78, [R1+0x538] ;  /* 0x00053800014e7983 */ /* 0x000ee20000300800 */
[----:B-1----:R-:W-:-:S03]  /*15a60*/  LOP3.LUT R31, R33, 0x10, RZ, 0x3c, !PT ;  /* 0x00000010211f7812 */ /* 0x002fc600078e3cff */
[----:B------:R-:W3:Y:S04]  /*15a70*/  LDL.LU R80, [R1+0x540] ;  /* 0x0005400001507983 */ /* 0x000ee80000300800 */
[----:B------:R-:W3:Y:S04]  /*15a80*/  LDL.LU R82, [R1+0x534] ;  /* 0x0005340001527983 */ /* 0x000ee80000300800 */
[----:B------:R0:W-:Y:S04]  /*15a90*/  STS.U8 [R33+UR9+0x13000], R89 ;  /* 0x0130005921007988 */ /* 0x0001e80008000009 */
[----:B------:R-:W3:Y:S04]  /*15aa0*/  LDL.LU R87, [R1+0x518] ;  /* 0x0005180001577983 */ /* 0x000ee80000300800 */
[----:B------:R1:W-:Y:S04]  /*15ab0*/  STS.U8 [R33+UR9+0x13400], R4 ;  /* 0x0134000421007988 */ /* 0x0003e80008000009 */
[----:B0-----:R-:W3:Y:S04]  /*15ac0*/  LDL.LU R89, [R1+0x510] ;  /* 0x0005100001597983 */ /* 0x001ee80000300800 */
[----:B------:R-:W-:Y:S04]  /*15ad0*/  STS.U8 [R33+UR9+0x13800], R60 ;  /* 0x0138003c21007988 */ /* 0x000fe80008000009 */
[----:B-1----:R-:W3:Y:S04]  /*15ae0*/  LDL.LU R4, [R1+0x508] ;  /* 0x0005080001047983 */ /* 0x002ee80000300800 */
[----:B--2---:R0:W-:Y:S04]  /*15af0*/  STS.U8 [R33+UR9+0x13c00], R2 ;  /* 0x013c000221007988 */ /* 0x0041e80008000009 */
[----:B----4-:R-:W-:Y:S04]  /*15b00*/  STS.U8 [R31+UR9+0x10080], R62 ;  /* 0x0100803e1f007988 */ /* 0x010fe80008000009 */
[----:B---3--:R1:W-:Y:S04]  /*15b10*/  STS.U8 [R31+UR9+0x10480], R91 ;  /* 0x0104805b1f007988 */ /* 0x0083e80008000009 */
[----:B0-----:R-:W2:Y:S04]  /*15b20*/  LDL.LU R2, [R1+0x500] ;  /* 0x0005000001027983 */ /* 0x001ea80000300800 */
[----:B------:R-:W-:Y:S04]  /*15b30*/  STS.U8 [R31+UR9+0x10880], R64 ;  /* 0x010880401f007988 */ /* 0x000fe80008000009 */
[----:B------:R-:W-:Y:S04]  /*15b40*/  STS.U8 [R31+UR9+0x10c80], R66 ;  /* 0x010c80421f007988 */ /* 0x000fe80008000009 */
[----:B------:R-:W-:Y:S04]  /*15b50*/  STS.U8 [R31+UR9+0x11080], R68 ;  /* 0x011080441f007988 */ /* 0x000fe80008000009 */
[----:B------:R-:W-:Y:S04]  /*15b60*/  STS.U8 [R31+UR9+0x11480], R70 ;  /* 0x011480461f007988 */ /* 0x000fe80008000009 */
[----:B------:R-:W-:Y:S04]  /*15b70*/  STS.U8 [R31+UR9+0x11880], R72 ;  /* 0x011880481f007988 */ /* 0x000fe80008000009 */
[----:B------:R-:W-:Y:S04]  /*15b80*/  STS.U8 [R31+UR9+0x11c80], R74 ;  /* 0x011c804a1f007988 */ /* 0x000fe80008000009 */
[----:B------:R-:W-:Y:S04]  /*15b90*/  STS.U8 [R31+UR9+0x12080], R76 ;  /* 0x0120804c1f007988 */ /* 0x000fe80008000009 */
[----:B------:R-:W-:Y:S04]  /*15ba0*/  STS.U8 [R31+UR9+0x12480], R84 ;  /* 0x012480541f007988 */ /* 0x000fe80008000009 */
[----:B-1----:R-:W3:Y:S04]  /*15bb0*/  LDL.LU R91, [R1+0x4fc] ;  /* 0x0004fc00015b7983 */ /* 0x002ee80000300800 */
[----:B------:R-:W-:Y:S04]  /*15bc0*/  STS.U8 [R31+UR9+0x12880], R93 ;  /* 0x0128805d1f007988 */ /* 0x000fe80008000009 */
[----:B------:R-:W-:Y:S04]  /*15bd0*/  STS.U8 [R31+UR9+0x12c80], R34 ;  /* 0x012c80221f007988 */ /* 0x000fe80008000009 */
[----:B------:R0:W-:Y:S04]  /*15be0*/  STS.U8 [R31+UR9+0x13080], R3 ;  /* 0x013080031f007988 */ /* 0x0001e80008000009 */
[----:B0-----:R-:W4:Y:S01]  /*15bf0*/  LDL.LU R3, [R1+0x4f8] ;  /* 0x0004f80001037983 */ /* 0x001f220000300800 */
[----:B------:R-:W-:-:S03]  /*15c00*/  LOP3.LUT R34, R33, 0x20, RZ, 0x3c, !PT ;  /* 0x0000002021227812 */ /* 0x000fc600078e3cff */
[----:B------:R-:W4:Y:S04]  /*15c10*/  LDL.LU R93, [R1+0x4f4] ;  /* 0x0004f400015d7983 */ /* 0x000f280000300800 */
[----:B------:R0:W-:Y:S04]  /*15c20*/  STS.U8 [R31+UR9+0x13480], R85 ;  /* 0x013480551f007988 */ /* 0x0001e80008000009 */
[----:B------:R1:W-:Y:S04]  /*15c30*/  STS.U8 [R31+UR9+0x13880], R5 ;  /* 0x013880051f007988 */ /* 0x0003e80008000009 */
[----:B------:R-:W-:Y:S04]  /*15c40*/  STS.U8 [R31+UR9+0x13c80], R78 ;  /* 0x013c804e1f007988 */ /* 0x000fe80008000009 */
[----:B------:R-:W-:Y:S04]  /*15c50*/  STS.U8 [R34+UR9+0x10100], R80 ;  /* 0x0101005022007988 */ /* 0x000fe80008000009 */
[----:B------:R-:W4:Y:S04]  /*15c60*/  LDL.LU R84, [R1+0x4e0] ;  /* 0x0004e00001547983 */ /* 0x000f280000300800 */
[----:B------:R-:W-:Y:S04]  /*15c70*/  STS.U8 [R34+UR9+0x10500], R82 ;  /* 0x0105005222007988 */ /* 0x000fe80008000009 */
[----:B0-----:R-:W4:Y:S04]  /*15c80*/  LDL.LU R85, [R1+0x4dc] ;  /* 0x0004dc0001557983 */ /* 0x001f280000300800 */
[----:B------:R-:W-:Y:S04]  /*15c90*/  STS.U8 [R34+UR9+0x10900], R87 ;  /* 0x0109005722007988 */ /* 0x000fe80008000009 */
[----:B-1----:R-:W4:Y:S04]  /*15ca0*/  LDL.LU R5, [R1+0x4d4] ;  /* 0x0004d40001057983 */ /* 0x002f280000300800 */
[----:B------:R-:W-:Y:S04]  /*15cb0*/  STS.U8 [R34+UR9+0x10d00], R89 ;  /* 0x010d005922007988 */ /* 0x000fe80008000009 */
[----:B------:R0:W-:Y:S04]  /*15cc0*/  STS.U8 [R34+UR9+0x11100], R4 ;  /* 0x0111000422007988 */ /* 0x0001e80008000009 */
[----:B------:R-:W4:Y:S04]  /*15cd0*/  LDL.LU R59, [R1+0x4d8] ;  /* 0x0004d800013b7983 */ /* 0x000f280000300800 */
[----:B0-----:R-:W4:Y:S04]  /*15ce0*/  LDL.LU R4, [R1+0x4d0] ;  /* 0x0004d00001047983 */ /* 0x001f280000300800 */
[----:B------:R-:W4:Y:S04]  /*15cf0*/  LDL.LU R60, [R1+0x4cc] ;  /* 0x0004cc00013c7983 */ /* 0x000f280000300800 */
[----:B--2---:R0:W-:Y:S04]  /*15d00*/  STS.U8 [R34+UR9+0x11500], R2 ;  /* 0x0115000222007988 */ /* 0x0041e80008000009 */
[----:B0-----:R-:W2:Y:S04]  /*15d10*/  LDL.LU R2, [R1+0x4c4] ;  /* 0x0004c40001027983 */ /* 0x001ea80000300800 */
[----:B------:R-:W2:Y:S04]  /*15d20*/  LDL.LU R62, [R1+0x4c8] ;  /* 0x0004c800013e7983 */ /* 0x000ea80000300800 */
        /* <DEDUP_REMOVED lines=9> */
[----:B---3--:R0:W-:Y:S04]  /*15dc0*/  STS.U8 [R34+UR9+0x11900], R91 ;  /* 0x0119005b22007988 */ /* 0x0081e80008000009 */
[----:B------:R-:W3:Y:S04]  /*15dd0*/  LDL.LU R89, [R1+0x48c] ;  /* 0x00048c0001597983 */ /* 0x000ee80000300800 */
[----:B0-----:R-:W3:Y:S04]  /*15de0*/  LDL.LU R91, [R1+0x484] ;  /* 0x00048400015b7983 */ /* 0x001ee80000300800 */
[----:B----4-:R0:W-:Y:S04]  /*15df0*/  STS.U8 [R34+UR9+0x11d00], R3 ;  /* 0x011d000322007988 */ /* 0x0101e80008000009 */
[----:B0-----:R-:W4:Y:S04]  /*15e00*/  LDL.LU R3, [R1+0x488] ;  /* 0x0004880001037983 */ /* 0x001f280000300800 */
[----:B------:R0:W-:Y:S01]  /*15e10*/  STS.U8 [R34+UR9+0x12100], R93 ;  /* 0x0121005d22007988 */ /* 0x0001e20008000009 */
[----:B------:R-:W-:-:S03]  /*15e20*/  LOP3.LUT R32, R33, 0x30, RZ, 0x3c, !PT ;  /* 0x0000003021207812 */ /* 0x000fc600078e3cff */
[----:B0-----:R-:W4:Y:S04]  /*15e30*/  LDL.LU R93, [R1+0x480] ;  /* 0x00048000015d7983 */ /* 0x001f280000300800 */
[----:B------:R0:W-:Y:S04]  /*15e40*/  STS.U8 [R34+UR9+0x12500], R84 ;  /* 0x0125005422007988 */ /* 0x0001e80008000009 */
[----:B------:R1:W-:Y:S04]  /*15e50*/  STS.U8 [R34+UR9+0x12900], R85 ;  /* 0x0129005522007988 */ /* 0x0003e80008000009 */
[----:B------:R0:W-:Y:S04]  /*15e60*/  STS.U8 [R34+UR9+0x12d00], R5 ;  /* 0x012d000522007988 */ /* 0x0001e80008000009 */
[----:B------:R-:W4:Y:S04]  /*15e70*/  LDL.LU R80, [R1+0x47c] ;  /* 0x00047c0001507983 */ /* 0x000f280000300800 */
[----:B------:R-:W4:Y:S04]  /*15e80*/  LDL.LU R82, [R1+0x474] ;  /* 0x0004740001527983 */ /* 0x000f280000300800 */
[----:B------:R-:W-:Y:S04]  /*15e90*/  STS.U8 [R34+UR9+0x13100], R59 ;  /* 0x0131003b22007988 */ /* 0x000fe80008000009 */
[----:B0-----:R-:W4:Y:S04]  /*15ea0*/  LDL.LU R84, [R1+0x478] ;  /* 0x0004780001547983 */ /* 0x001f280000300800 */
[----:B------:R0:W-:Y:S04]  /*15eb0*/  STS.U8 [R34+UR9+0x13500], R4 ;  /* 0x0135000422007988 */ /* 0x0001e80008000009 */
[----:B-1----:R-:W4:Y:S04]  /*15ec0*/  LDL.LU R85, [R1+0x460] ;  /* 0x0004600001557983 */ /* 0x002f280000300800 */
[----:B------:R-:W-:Y:S04]  /*15ed0*/  STS.U8 [R34+UR9+0x13900], R60 ;  /* 0x0139003c22007988 */ /* 0x000fe80008000009 */
[----:B------:R-:W4:Y:S04]  /*15ee0*/  LDL.LU R5, [R1+0x45c] ;  /* 0x00045c0001057983 */ /* 0x000f280000300800 */
[----:B0-----:R-:W4:Y:S04]  /*15ef0*/  LDL.LU R4, [R1+0x458] ;  /* 0x0004580001047983 */ /* 0x001f280000300800 */
[----:B--2---:R0:W-:Y:S04]  /*15f00*/  STS.U8 [R34+UR9+0x13d00], R2 ;  /* 0x013d000222007988 */ /* 0x0041e80008000009 */
        /* <DEDUP_REMOVED lines=10> */
[----:B0-----:R-:W2:Y:S04]  /*15fb0*/  LDL.LU R2, [R1+0x454] ;  /* 0x0004540001027983 */ /* 0x001ea80000300800 */
[----:B---3--:R-:W-:Y:S04]  /*15fc0*/  STS.U8 [R32+UR9+0x12980], R89 ;  /* 0x0129805920007988 */ /* 0x008fe80008000009 */
[----:B------:R-:W-:Y:S04]  /*15fd0*/  STS.U8 [R32+UR9+0x12d80], R91 ;  /* 0x012d805b20007988 */ /* 0x000fe80008000009 */
[----:B----4-:R0:W-:Y:S04]  /*15fe0*/  STS.U8 [R32+UR9+0x13180], R3 ;  /* 0x0131800320007988 */ /* 0x0101e80008000009 */
[----:B0-----:R-:W3:Y:S04]  /*15ff0*/  LDL.LU R3, [R1+0x450] ;  /* 0x0004500001037983 */ /* 0x001ee80000300800 */
[----:B------:R-:W4:Y:S04]  /*16000*/  LDL.LU R87, [R1+0x44c] ;  /* 0x00044c0001577983 */ /* 0x000f280000300800 */
[----:B------:R-:W4:Y:S04]  /*16010*/  LDL.LU R89, [R1+0x448] ;  /* 0x0004480001597983 */ /* 0x000f280000300800 */
[----:B------:R0:W-:Y:S04]  /*16020*/  STS.U8 [R32+UR9+0x13580], R93 ;  /* 0x0135805d20007988 */ /* 0x0001e80008000009 */
[----:B------:R-:W4:Y:S01]  /*16030*/  LDL.LU R91, [R1+0x444] ;  /* 0x00044400015b7983 */ /* 0x000f220000300800 */
[----:B------:R-:W-:-:S03]  /*16040*/  LOP3.LUT R56, R33, 0x40, RZ, 0x3c, !PT ;  /* 0x0000004021387812 */ /* 0x000fc600078e3cff */
[----:B0-----:R-:W4:Y:S04]  /*16050*/  LDL.LU R93, [R1+0x440] ;  /* 0x00044000015d7983 */ /* 0x001f280000300800 */
[----:B------:R-:W-:Y:S04]  /*16060*/  STS.U8 [R32+UR9+0x13980], R80 ;  /* 0x0139805020007988 */ /* 0x000fe80008000009 */
[----:B------:R-:W-:Y:S04]  /*16070*/  STS.U8 [R32+UR9+0x13d80], R82 ;  /* 0x013d805220007988 */ /* 0x000fe80008000009 */
[----:B------:R-:W4:Y:S04]  /*16080*/  LDL.LU R58, [R1+0x43c] ;  /* 0x00043c00013a7983 */ /* 0x000f280000300800 */
[----:B------:R-:W-:Y:S04]  /*16090*/  STS.U8 [R56+UR9+0x10200], R84 ;  /* 0x0102005438007988 */ /* 0x000fe80008000009 */
[----:B------:R-:W4:Y:S04]  /*160a0*/  LDL.LU R59, [R1+0x420] ;  /* 0x00042000013b7983 */ /* 0x000f280000300800 */
[----:B------:R0:W-:Y:S04]  /*160b0*/  STS.U8 [R56+UR9+0x10600], R85 ;  /* 0x0106005538007988 */ /* 0x0001e80008000009 */
[----:B------:R-:W4:Y:S04]  /*160c0*/  LDL.LU R60, [R1+0x41c] ;  /* 0x00041c00013c7983 */ /* 0x000f280000300800 */
[----:B0-----:R-:W4:Y:S04]  /*160d0*/  LDL.LU R85, [R1+0x418] ;  /* 0x0004180001557983 */ /* 0x001f280000300800 */
[----:B------:R-:W4:Y:S04]  /*160e0*/  LDL.LU R62, [R1+0x414] ;  /* 0x00041400013e7983 */ /* 0x000f280000300800 */
        /* <DEDUP_REMOVED lines=9> */
[----:B------:R0:W-:Y:S04]  /*16180*/  STS.U8 [R56+UR9+0x10a00], R5 ;  /* 0x010a000538007988 */ /* 0x0001e80008000009 */
[----:B------:R-:W4:Y:S04]  /*16190*/  LDL.LU R82, [R1+0x3d4] ;  /* 0x0003d40001527983 */ /* 0x000f280000300800 */
[----:B------:R1:W-:Y:S04]  /*161a0*/  STS.U8 [R56+UR9+0x10e00], R4 ;  /* 0x010e000438007988 */ /* 0x0003e80008000009 */
[----:B0-----:R-:W4:Y:S04]  /*161b0*/  LDL.LU R5, [R1+0x3d0] ;  /* 0x0003d00001057983 */ /* 0x001f280000300800 */
[----:B-1----:R-:W4:Y:S04]  /*161c0*/  LDL.LU R4, [R1+0x3cc] ;  /* 0x0003cc0001047983 */ /* 0x002f280000300800 */
[----:B--2---:R0:W-:Y:S04]  /*161d0*/  STS.U8 [R56+UR9+0x11200], R2 ;  /* 0x0112000238007988 */ /* 0x0041e80008000009 */
[----:B0-----:R-:W2:Y:S04]  /*161e0*/  LDL.LU R2, [R1+0x3c8] ;  /* 0x0003c80001027983 */ /* 0x001ea80000300800 */
[----:B---3--:R0:W-:Y:S04]  /*161f0*/  STS.U8 [R56+UR9+0x11600], R3 ;  /* 0x0116000338007988 */ /* 0x0081e80008000009 */
[----:B0-----:R-:W3:Y:S04]  /*16200*/  LDL.LU R3, [R1+0x3c4] ;  /* 0x0003c40001037983 */ /* 0x001ee80000300800 */
[----:B----4-:R0:W-:Y:S04]  /*16210*/  STS.U8 [R56+UR9+0x11a00], R87 ;  /* 0x011a005738007988 */ /* 0x0101e80008000009 */
[----:B------:R-:W4:Y:S04]  /*16220*/  LDL.LU R84, [R1+0x3c0] ;  /* 0x0003c00001547983 */ /* 0x000f280000300800 */
[----:B------:R1:W-:Y:S04]  /*16230*/  STS.U8 [R56+UR9+0x11e00], R89 ;  /* 0x011e005938007988 */ /* 0x0003e80008000009 */
[----:B0-----:R-:W4:Y:S04]  /*16240*/  LDL.LU R87, [R1+0x3bc] ;  /* 0x0003bc0001577983 */ /* 0x001f280000300800 */
[----:B------:R0:W-:Y:S04]  /*16250*/  STS.U8 [R56+UR9+0x12200], R91 ;  /* 0x0122005b38007988 */ /* 0x0001e80008000009 */
[----:B-1----:R-:W4:Y:S04]  /*16260*/  LDL.LU R89, [R1+0x3a0] ;  /* 0x0003a00001597983 */ /* 0x002f280000300800 */
[----:B------:R1:W-:Y:S04]  /*16270*/  STS.U8 [R56+UR9+0x12600], R93 ;  /* 0x0126005d38007988 */ /* 0x0003e80008000009 */
[----:B0-----:R-:W4:Y:S04]  /*16280*/  LDL.LU R91, [R1+0x39c] ;  /* 0x00039c00015b7983 */ /* 0x001f280000300800 */
[----:B-1----:R-:W4:Y:S01]  /*16290*/  LDL.LU R93, [R1+0x398] ;  /* 0x00039800015d7983 */ /* 0x002f220000300800 */
[----:B------:R-:W-:-:S03]  /*162a0*/  LOP3.LUT R32, R33, 0x50, RZ, 0x3c, !PT ;  /* 0x0000005021207812 */ /* 0x000fc600078e3cff */
[----:B------:R-:W-:Y:S04]  /*162b0*/  STS.U8 [R56+UR9+0x12a00], R58 ;  /* 0x012a003a38007988 */ /* 0x000fe80008000009 */
[----:B------:R-:W-:Y:S04]  /*162c0*/  STS.U8 [R56+UR9+0x12e00], R59 ;  /* 0x012e003b38007988 */ /* 0x000fe80008000009 */
[----:B------:R-:W-:Y:S04]  /*162d0*/  STS.U8 [R56+UR9+0x13200], R60 ;  /* 0x0132003c38007988 */ /* 0x000fe80008000009 */
[----:B------:R0:W-:Y:S04]  /*162e0*/  STS.U8 [R56+UR9+0x13600], R85 ;  /* 0x0136005538007988 */ /* 0x0001e80008000009 */
        /* <DEDUP_REMOVED lines=11> */
[----:B0-----:R-:W4:Y:S04]  /*163a0*/  LDL.LU R85, [R1+0x394] ;  /* 0x0003940001557983 */ /* 0x001f280000300800 */
[----:B------:R0:W-:Y:S04]  /*163b0*/  STS.U8 [R32+UR9+0x12680], R5 ;  /* 0x0126800520007988 */ /* 0x0001e80008000009 */
[----:B------:R1:W-:Y:S04]  /*163c0*/  STS.U8 [R32+UR9+0x12a80], R4 ;  /* 0x012a800420007988 */ /* 0x0003e80008000009 */
[----:B0-----:R-:W4:Y:S04]  /*163d0*/  LDL.LU R5, [R1+0x390] ;  /* 0x0003900001057983 */ /* 0x001f280000300800 */
[----:B-1----:R-:W4:Y:S04]  /*163e0*/  LDL.LU R4, [R1+0x38c] ;  /* 0x00038c0001047983 */ /* 0x002f280000300800 */
[----:B--2---:R0:W-:Y:S04]  /*163f0*/  STS.U8 [R32+UR9+0x12e80], R2 ;  /* 0x012e800220007988 */ /* 0x0041e80008000009 */
[----:B0-----:R-:W2:Y:S04]  /*16400*/  LDL.LU R2, [R1+0x388] ;  /* 0x0003880001027983 */ /* 0x001ea80000300800 */
[----:B---3--:R0:W-:Y:S04]  /*16410*/  STS.U8 [R32+UR9+0x13280], R3 ;  /* 0x0132800320007988 */ /* 0x0081e80008000009 */
[----:B0-----:R-:W3:Y:S01]  /*16420*/  LDL.LU R3, [R1+0x384] ;  /* 0x0003840001037983 */ /* 0x001ee20000300800 */
[----:B------:R-:W-:-:S03]  /*16430*/  LOP3.LUT R64, R33, 0x60, RZ, 0x3c, !PT ;  /* 0x0000006021407812 */ /* 0x000fc600078e3cff */
[----:B----4-:R-:W-:Y:S04]  /*16440*/  STS.U8 [R32+UR9+0x13680], R84 ;  /* 0x0136805420007988 */ /* 0x010fe80008000009 */
[----:B------:R-:W-:Y:S04]  /*16450*/  STS.U8 [R32+UR9+0x13a80], R87 ;  /* 0x013a805720007988 */ /* 0x000fe80008000009 */
[----:B------:R0:W-:Y:S04]  /*16460*/  STS.U8 [R32+UR9+0x13e80], R89 ;  /* 0x013e805920007988 */ /* 0x0001e80008000009 */
[----:B------:R-:W-:Y:S04]  /*16470*/  STS.U8 [R64+UR9+0x10300], R91 ;  /* 0x0103005b40007988 */ /* 0x000fe80008000009 */
[----:B0-----:R-:W4:Y:S04]  /*16480*/  LDL.LU R32, [R1+0x380] ;  /* 0x0003800001207983 */ /* 0x001f280000300800 */
[----:B------:R-:W4:Y:S04]  /*16490*/  LDL.LU R56, [R1+0x37c] ;  /* 0x00037c0001387983 */ /* 0x000f280000300800 */
        /* <DEDUP_REMOVED lines=21> */
[----:B------:R1:W-:Y:S04]  /*165f0*/  STS.U8 [R64+UR9+0x10f00], R5 ;  /* 0x010f000540007988 */ /* 0x0003e80008000009 */
[----:B------:R1:W-:Y:S04]  /*16600*/  STS.U8 [R64+UR9+0x11300], R4 ;  /* 0x0113000440007988 */ /* 0x0003e80008000009 */
[----:B0-----:R-:W4:Y:S04]  /*16610*/  LDL.LU R85, [R1+0x2b4] ;  /* 0x0002b40001557983 */ /* 0x001f280000300800 */
[----:B-1----:R-:W4:Y:S04]  /*16620*/  LDL.LU R5, [R1+0x2ac] ;  /* 0x0002ac0001057983 */ /* 0x002f280000300800 */
[----:B------:R-:W4:Y:S04]  /*16630*/  LDL.LU R4, [R1+0x2a4] ;  /* 0x0002a40001047983 */ /* 0x000f280000300800 */
[----:B--2---:R0:W-:Y:S04]  /*16640*/  STS.U8 [R64+UR9+0x11700], R2 ;  /* 0x0117000240007988 */ /* 0x0041e80008000009 */
[----:B0-----:R-:W2:Y:S04]  /*16650*/  LDL.LU R2, [R1+0x29c] ;  /* 0x00029c0001027983 */ /* 0x001ea80000300800 */
[----:B---3--:R0:W-:Y:S04]  /*16660*/  STS.U8 [R64+UR9+0x11b00], R3 ;  /* 0x011b000340007988 */ /* 0x0081e80008000009 */
[----:B0-----:R-:W3:Y:S04]  /*16670*/  LDL.LU R3, [R1+0x7c] ;  /* 0x00007c0001037983 */ /* 0x001ee80000300800 */
[----:B----4-:R0:W-:Y:S04]  /*16680*/  STS.U8 [R64+UR9+0x11f00], R32 ;  /* 0x011f002040007988 */ /* 0x0101e80008000009 */
[----:B------:R1:W-:Y:S04]  /*16690*/  STS.U8 [R64+UR9+0x12300], R56 ;  /* 0x0123003840007988 */ /* 0x0003e80008000009 */
[----:B------:R4:W-:Y:S04]  /*166a0*/  STS.U8 [R64+UR9+0x12700], R57 ;  /* 0x0127003940007988 */ /* 0x0009e80008000009 */
[----:B0-----:R-:W3:Y:S04]  /*166b0*/  LDL.LU R32, [R1+0x1508] ;  /* 0x0015080001207983 */ /* 0x001ee80000300800 */
[----:B------:R-:W-:Y:S04]  /*166c0*/  STS.U8 [R64+UR9+0x12b00], R58 ;  /* 0x012b003a40007988 */ /* 0x000fe80008000009 */
[----:B-1----:R-:W3:Y:S04]  /*166d0*/  LDL.LU R56, [R1+0x1504] ;  /* 0x0015040001387983 */ /* 0x002ee80000300800 */
[----:B------:R0:W-:Y:S04]  /*166e0*/  STS.U8 [R64+UR9+0x12f00], R93 ;  /* 0x012f005d40007988 */ /* 0x0001e80008000009 */
[----:B----4-:R-:W4:Y:S04]  /*166f0*/  LDL.LU R57, [R1+0x1500] ;  /* 0x0015000001397983 */ /* 0x010f280000300800 */
[----:B------:R1:W-:Y:S01]  /*16700*/  STS.U8 [R64+UR9+0x13300], R59 ;  /* 0x0133003b40007988 */ /* 0x0003e20008000009 */
[----:B0-----:R-:W-:-:S03]  /*16710*/  LOP3.LUT R93, R33, 0x70, RZ, 0x3c, !PT ;  /* 0x00000070215d7812 */ /* 0x001fc600078e3cff */
[----:B------:R-:W4:Y:S04]  /*16720*/  LDL.LU R58, [R1+0x14fc] ;  /* 0x0014fc00013a7983 */ /* 0x000f280000300800 */
[----:B------:R0:W-:Y:S04]  /*16730*/  STS.U8 [R64+UR9+0x13700], R60 ;  /* 0x0137003c40007988 */ /* 0x0001e80008000009 */
[----:B-1----:R-:W4:Y:S04]  /*16740*/  LDL.LU R59, [R1+0x14f8] ;  /* 0x0014f800013b7983 */ /* 0x002f280000300800 */
[----:B------:R1:W-:Y:S04]  /*16750*/  STS.U8 [R64+UR9+0x13b00], R62 ;  /* 0x013b003e40007988 */ /* 0x0003e80008000009 */
[----:B0-----:R-:W4:Y:S04]  /*16760*/  LDL.LU R60, [R1+0x14f4] ;  /* 0x0014f400013c7983 */ /* 0x001f280000300800 */
[----:B------:R0:W-:Y:S04]  /*16770*/  STS.U8 [R64+UR9+0x13f00], R66 ;  /* 0x013f004240007988 */ /* 0x0001e80008000009 */
[----:B-1----:R-:W4:Y:S04]  /*16780*/  LDL.LU R62, [R1+0x14f0] ;  /* 0x0014f000013e7983 */ /* 0x002f280000300800 */
[----:B------:R1:W-:Y:S04]  /*16790*/  STS.U8 [R93+UR9+0x10380], R68 ;  /* 0x010380445d007988 */ /* 0x0003e80008000009 */
[----:B0-----:R-:W4:Y:S04]  /*167a0*/  LDL.LU R64, [R1+0x14ec] ;  /* 0x0014ec0001407983 */ /* 0x001f280000300800 */
[----:B------:R0:W-:Y:S04]  /*167b0*/  STS.U8 [R93+UR9+0x10780], R70 ;  /* 0x010780465d007988 */ /* 0x0001e80008000009 */
[----:B------:R-:W4:Y:S04]  /*167c0*/  LDL.LU R66, [R1+0x14e8] ;  /* 0x0014e80001427983 */ /* 0x000f280000300800 */
        /* <DEDUP_REMOVED lines=22> */
[----:B------:R-:W-:Y:S04]  /*16930*/  STS.U8 [R93+UR9+0x13780], R54 ;  /* 0x013780365d007988 */ /* 0x000fe80008000009 */
[----:B------:R-:W4:Y:S04]  /*16940*/  LDL.LU R91, [R1+0x14b8] ;  /* 0x0014b800015b7983 */ /* 0x000f280000300800 */
[----:B------:R-:W-:Y:S04]  /*16950*/  STS.U8 [R93+UR9+0x13b80], R53 ;  /* 0x013b80355d007988 */ /* 0x000fe80008000009 */
[----:B-1----:R-:W4:Y:S04]  /*16960*/  LDL.LU R35, [R1+0x14b4] ;  /* 0x0014b40001237983 */ /* 0x002f280000300800 */
[----:B------:R0:W-:Y:S04]  /*16970*/  STS.U8 [R93+UR9+0x13f80], R48 ;  /* 0x013f80305d007988 */ /* 0x0001e80008000009 */
[----:B------:R1:W-:Y:S04]  /*16980*/  STS.U8 [R33+UR9], R85 ;  /* 0x0000005521007988 */ /* 0x0003e80008000009 */
[----:B------:R1:W-:Y:S04]  /*16990*/  STS.U8 [R33+UR9+0x400], R5 ;  /* 0x0004000521007988 */ /* 0x0003e80008000009 */
[----:B0-----:R-:W4:Y:S04]  /*169a0*/  LDL.LU R93, [R1+0x14b0] ;  /* 0x0014b000015d7983 */ /* 0x001f280000300800 */
[----:B-1----:R-:W4:Y:S04]  /*169b0*/  LDL.LU R85, [R1+0x14ac] ;  /* 0x0014ac0001557983 */ /* 0x002f280000300800 */
[----:B------:R-:W4:Y:S04]  /*169c0*/  LDL.LU R5, [R1+0x14a8] ;  /* 0x0014a80001057983 */ /* 0x000f280000300800 */
[----:B------:R0:W-:Y:S04]  /*169d0*/  STS.U8 [R33+UR9+0x800], R4 ;  /* 0x0008000421007988 */ /* 0x0001e80008000009 */
[----:B0-----:R-:W4:Y:S04]  /*169e0*/  LDL.LU R4, [R1+0x14a4] ;  /* 0x0014a40001047983 */ /* 0x001f280000300800 */
[----:B--2---:R0:W-:Y:S04]  /*169f0*/  STS.U8 [R33+UR9+0xc00], R2 ;  /* 0x000c000221007988 */ /* 0x0041e80008000009 */
[----:B0-----:R-:W2:Y:S04]  /*16a00*/  LDL.LU R2, [R1+0x14a0] ;  /* 0x0014a00001027983 */ /* 0x001ea80000300800 */
[----:B---3--:R0:W-:Y:S04]  /*16a10*/  STS.U8 [R33+UR9+0x1000], R3 ;  /* 0x0010000321007988 */ /* 0x0081e80008000009 */
[----:B0-----:R-:W3:Y:S04]  /*16a20*/  LDL.LU R3, [R1+0x149c] ;  /* 0x00149c0001037983 */ /* 0x001ee80000300800 */
[----:B---3--:R0:W-:Y:S04]  /*16a30*/  STS.U8 [R33+UR9+0x1400], R3 ;  /* 0x0014000321007988 */ /* 0x0081e80008000009 */
[----:B--2---:R1:W-:Y:S04]  /*16a40*/  STS.U8 [R33+UR9+0x1800], R2 ;  /* 0x0018000221007988 */ /* 0x0043e80008000009 */
[----:B----4-:R2:W-:Y:S04]  /*16a50*/  STS.U8 [R33+UR9+0x1c00], R4 ;  /* 0x001c000421007988 */ /* 0x0105e80008000009 */
[----:B------:R3:W-:Y:S04]  /*16a60*/  STS.U8 [R33+UR9+0x2000], R5 ;  /* 0x0020000521007988 */ /* 0x0007e80008000009 */
[----:B------:R4:W-:Y:S04]  /*16a70*/  STS.U8 [R33+UR9+0x2400], R85 ;  /* 0x0024005521007988 */ /* 0x0009e80008000009 */
[----:B------:R0:W-:Y:S04]  /*16a80*/  STS.U8 [R33+UR9+0x2800], R93 ;  /* 0x0028005d21007988 */ /* 0x0001e80008000009 */
        /* <DEDUP_REMOVED lines=15> */
[----:B------:R-:W-:Y:S04]  /*16b80*/  STS.U8 [R33+UR9+0x6400], R64 ;  /* 0x0064004021007988 */ /* 0x000fe80008000009 */
[----:B-1----:R-:W4:Y:S04]  /*16b90*/  LDL.LU R2, [R1+0x1494] ;  /* 0x0014940001027983 */ /* 0x002f280000300800 */
[----:B------:R-:W-:Y:S04]  /*16ba0*/  STS.U8 [R33+UR9+0x6800], R62 ;  /* 0x0068003e21007988 */ /* 0x000fe80008000009 */
[----:B--2---:R-:W2:Y:S04]  /*16bb0*/  LDL.LU R4, [R1+0x1490] ;  /* 0x0014900001047983 */ /* 0x004ea80000300800 */
[----:B------:R-:W-:Y:S04]  /*16bc0*/  STS.U8 [R33+UR9+0x6c00], R60 ;  /* 0x006c003c21007988 */ /* 0x000fe80008000009 */
[----:B---3--:R-:W3:Y:S04]  /*16bd0*/  LDL.LU R5, [R1+0x148c] ;  /* 0x00148c0001057983 */ /* 0x008ee80000300800 */
[----:B------:R-:W-:Y:S04]  /*16be0*/  STS.U8 [R33+UR9+0x7000], R59 ;  /* 0x0070003b21007988 */ /* 0x000fe80008000009 */
[----:B----4-:R-:W4:Y:S04]  /*16bf0*/  LDL.LU R85, [R1+0x1488] ;  /* 0x0014880001557983 */ /* 0x010f280000300800 */
[----:B------:R-:W-:Y:S04]  /*16c00*/  STS.U8 [R33+UR9+0x7400], R58 ;  /* 0x0074003a21007988 */ /* 0x000fe80008000009 */
[----:B------:R-:W2:Y:S04]  /*16c10*/  LDL.LU R93, [R1+0x1484] ;  /* 0x00148400015d7983 */ /* 0x000ea80000300800 */
[----:B------:R-:W-:Y:S04]  /*16c20*/  STS.U8 [R33+UR9+0x7800], R57 ;  /* 0x0078003921007988 */ /* 0x000fe80008000009 */
[----:B------:R-:W2:Y:S04]  /*16c30*/  LDL.LU R35, [R1+0x1480] ;  /* 0x0014800001237983 */ /* 0x000ea80000300800 */
[----:B------:R0:W-:Y:S04]  /*16c40*/  STS.U8 [R33+UR9+0x7c00], R56 ;  /* 0x007c003821007988 */ /* 0x0001e80008000009 */
[----:B------:R1:W-:Y:S04]  /*16c50*/  STS.U8 [R31+UR9+0x80], R32 ;  /* 0x000080201f007988 */ /* 0x0003e80008000009 */
[----:B------:R1:W-:Y:S04]  /*16c60*/  STS.U8 [R31+UR9+0x480], R30 ;  /* 0x0004801e1f007988 */ /* 0x0003e80008000009 */
[----:B0-----:R-:W2:Y:S04]  /*16c70*/  LDL.LU R33, [R1+0x147c] ;  /* 0x00147c0001217983 */ /* 0x001ea80000300800 */
[----:B-1----:R-:W2:Y:S04]  /*16c80*/  LDL.LU R32, [R1+0x1478] ;  /* 0x0014780001207983 */ /* 0x002ea80000300800 */
[----:B------:R-:W2:Y:S04]  /*16c90*/  LDL.LU R30, [R1+0x1474] ;  /* 0x00147400011e7983 */ /* 0x000ea80000300800 */
[----:B------:R0:W-:Y:S04]  /*16ca0*/  STS.U8 [R31+UR9+0x880], R23 ;  /* 0x000880171f007988 */ /* 0x0001e80008000009 */
[----:B------:R1:W-:Y:S04]  /*16cb0*/  STS.U8 [R31+UR9+0xc80], R22 ;  /* 0x000c80161f007988 */ /* 0x0003e80008000009 */
[----:B0-----:R-:W2:Y:S04]  /*16cc0*/  LDL.LU R23, [R1+0x1470] ;  /* 0x0014700001177983 */ /* 0x001ea80000300800 */
[----:B-1----:R-:W2:Y:S04]  /*16cd0*/  LDL.LU R22, [R1+0x146c] ;  /* 0x00146c0001167983 */ /* 0x002ea80000300800 */
[----:B------:R0:W-:Y:S04]  /*16ce0*/  STS.U8 [R31+UR9+0x1080], R24 ;  /* 0x001080181f007988 */ /* 0x0001e80008000009 */
[----:B------:R1:W-:Y:S04]  /*16cf0*/  STS.U8 [R31+UR9+0x1480], R25 ;  /* 0x001480191f007988 */ /* 0x0003e80008000009 */
[----:B------:R1:W-:Y:S04]  /*16d00*/  STS.U8 [R31+UR9+0x1880], R27 ;  /* 0x0018801b1f007988 */ /* 0x0003e80008000009 */
[----:B0-----:R-:W3:Y:S04]  /*16d10*/  LDL.LU R24, [R1+0x1468] ;  /* 0x0014680001187983 */ /* 0x001ee80000300800 */
[----:B-1----:R-:W3:Y:S04]  /*16d20*/  LDL.LU R25, [R1+0x1464] ;  /* 0x0014640001197983 */ /* 0x002ee80000300800 */
[----:B------:R0:W-:Y:S04]  /*16d30*/  STS.U8 [R31+UR9+0x1c80], R26 ;  /* 0x001c801a1f007988 */ /* 0x0001e80008000009 */
[----:B------:R-:W3:Y:S04]  /*16d40*/  LDL.LU R27, [R1+0x1460] ;  /* 0x00146000011b7983 */ /* 0x000ee80000300800 */
[----:B------:R1:W-:Y:S04]  /*16d50*/  STS.U8 [R31+UR9+0x2080], R36 ;  /* 0x002080241f007988 */ /* 0x0003e80008000009 */
[----:B0-----:R-:W3:Y:S04]  /*16d60*/  LDL.LU R26, [R1+0x145c] ;  /* 0x00145c00011a7983 */ /* 0x001ee80000300800 */
[----:B------:R0:W-:Y:S04]  /*16d70*/  STS.U8 [R31+UR9+0x2480], R28 ;  /* 0x0024801c1f007988 */ /* 0x0001e80008000009 */
[----:B-1----:R-:W3:Y:S04]  /*16d80*/  LDL R36, [R1+0xf54] ;  /* 0x000f540001247983 */ /* 0x002ee80000100800 */
[----:B0-----:R-:W3:Y:S04]  /*16d90*/  LDL R28, [R1+0xf4c] ;  /* 0x000f4c00011c7983 */ /* 0x001ee80000100800 */
[----:B------:R0:W-:Y:S04]  /*16da0*/  STS.U8 [R31+UR9+0x2880], R29 ;  /* 0x0028801d1f007988 */ /* 0x0001e80008000009 */
[----:B------:R-:W-:Y:S04]  /*16db0*/  STS.U8 [R31+UR9+0x2c80], R92 ;  /* 0x002c805c1f007988 */ /* 0x000fe80008000009 */
[----:B------:R-:W-:Y:S04]  /*16dc0*/  STS.U8 [R31+UR9+0x3080], R90 ;  /* 0x0030805a1f007988 */ /* 0x000fe80008000009 */
[----:B------:R-:W-:Y:S04]  /*16dd0*/  STS.U8 [R31+UR9+0x3480], R88 ;  /* 0x003480581f007988 */ /* 0x000fe80008000009 */
[----:B0-----:R-:W4:Y:S04]  /*16de0*/  LDL R29, [R1+0xf48] ;  /* 0x000f4800011d7983 */ /* 0x001f280000100800 */
        /* <DEDUP_REMOVED lines=21> */
[----:B------:R0:W-:Y:S01]  /*16f40*/  STS.U8 [R34+UR9+0xd00], R43 ;  /* 0x000d002b22007988 */ /* 0x0001e20008000009 */
[----:B--2---:R-:W-:-:S13]  /*16f50*/  ISETP.GT.U32.AND P6, PT, R8, R22, PT ;  /* 0x000000160800720c */ /* 0x004fda0003fc4070 */
[--C-:B------:R-:W-:Y:S01]  /*16f60*/  @!P6 IMAD.IADD R22, R22, 0x1, -R8.reuse ;  /* 0x000000011616e824 */ /* 0x100fe200078e0a08 */
[----:B---3--:R-:W-:Y:S02]  /*16f70*/  ISETP.GE.AND P6, PT, R28, RZ, PT ;  /* 0x000000ff1c00720c */ /* 0x008fe40003fc6270 */
[----:B------:R-:W2:Y:S04]  /*16f80*/  LDL.LU R28, [R1+0x1458] ;  /* 0x00145800011c7983 */ /* 0x000ea80000300800 */
[----:B0-----:R-:W3:Y:S01]  /*16f90*/  LDL R43, [R1+0xf58] ;  /* 0x000f5800012b7983 */ /* 0x001ee20000100800 */
[C---:B------:R-:W-:Y:S02]  /*16fa0*/  ISETP.GT.U32.AND P1, PT, R8.reuse, R23, PT ;  /* 0x000000170800720c */ /* 0x040fe40003f24070 */
[----:B------:R-:W-:Y:S01]  /*16fb0*/  ISETP.GT.U32.AND P3, PT, R8, R24, PT ;  /* 0x000000180800720c */ /* 0x000fe20003f64070 */
[----:B------:R-:W-:Y:S04]  /*16fc0*/  STS.U8 [R34+UR9+0x1100], R42 ;  /* 0x0011002a22007988 */ /* 0x000fe80008000009 */
[----:B------:R-:W2:Y:S06]  /*16fd0*/  LDL R31, [R1+0xf5c] ;  /* 0x000f5c00011f7983 */ /* 0x000eac0000100800 */
[----:B------:R-:W-:-:S05]  /*16fe0*/  @!P1 IMAD.IADD R23, R23, 0x1, -R8 ;  /* 0x0000000117179824 */ /* 0x000fca00078e0a08 */
[----:B------:R-:W-:Y:S01]  /*16ff0*/  ISETP.GT.U32.AND P5, PT, R8, R23, PT ;  /* 0x000000170800720c */ /* 0x000fe20003fa4070 */
[----:B------:R-:W-:Y:S01]  /*17000*/  @!P3 IMAD.IADD R24, R24, 0x1, -R8 ;  /* 0x000000011818b824 */ /* 0x000fe200078e0a08 */
[----:B------:R-:W-:-:S11]  /*17010*/  ISETP.GT.U32.AND P3, PT, R8, R22, PT ;  /* 0x000000160800720c */ /* 0x000fd60003f64070 */
[----:B------:R-:W-:-:S04]  /*17020*/  @!P5 IMAD.IADD R23, R23, 0x1, -R8 ;  /* 0x000000011717d824 */ /* 0x000fc800078e0a08 */
[----:B------:R-:W-:Y:S01]  /*17030*/  @!P6 IMAD.MOV R23, RZ, RZ, -R23 ;  /* 0x000000ffff17e224 */ /* 0x000fe200078e0a17 */
[----:B----4-:R-:W-:Y:S02]  /*17040*/  ISETP.GE.AND P6, PT, R29, RZ, PT ;  /* 0x000000ff1d00720c */ /* 0x010fe40003fc6270 */
[----:B------:R-:W-:Y:S01]  /*17050*/  ISETP.GT.U32.AND P5, PT, R8, R24, PT ;  /* 0x000000180800720c */ /* 0x000fe20003fa4070 */
[----:B------:R-:W-:Y:S01]  /*17060*/  @!P3 IMAD.IADD R22, R22, 0x1, -R8 ;  /* 0x000000011616b824 */ /* 0x000fe200078e0a08 */
[----:B------:R-:W-:Y:S01]  /*17070*/  SEL R23, R11, R23, !P4 ;  /* 0x000000170b177207 */ /* 0x000fe20006000000 */
[----:B------:R-:W-:Y:S04]  /*17080*/  STS.U8 [R34+UR9+0x1500], R41 ;  /* 0x0015002922007988 */ /* 0x000fe80008000009 */
[----:B------:R-:W-:Y:S01]  /*17090*/  IMAD R23, R23, UR11, RZ ;  /* 0x0000000b17177c24 */ /* 0x000fe2000f8e02ff */
[----:B------:R0:W-:Y:S03]  /*170a0*/  STS.U8 [R34+UR9+0x1900], R44 ;  /* 0x0019002c22007988 */ /* 0x0001e60008000009 */
[----:B------:R-:W-:Y:S01]  /*170b0*/  @!P6 IMAD.MOV R22, RZ, RZ, -R22 ;  /* 0x000000ffff16e224 */ /* 0x000fe200078e0a16 */
[----:B------:R-:W4:Y:S01]  /*170c0*/  LDL.LU R29, [R1+0x1454] ;  /* 0x00145400011d7983 */ /* 0x000f220000300800 */
[----:B------:R-:W-:Y:S01]  /*170d0*/  @!P5 IMAD.IADD R24, R24, 0x1, -R8 ;  /* 0x000000011818d824 */ /* 0x000fe200078e0a08 */
[----:B0-----:R-:W-:-:S02]  /*170e0*/  IADD3 R34, P6, PT, R23, R7, RZ ;  /* 0x0000000717227210 */ /* 0x001fc40007fde0ff */
[----:B------:R-:W-:Y:S02]  /*170f0*/  ISETP.GE.AND P5, PT, R36, RZ, PT ;  /* 0x000000ff2400720c */ /* 0x000fe40003fa6270 */
[----:B------:R-:W-:Y:S01]  /*17100*/  LEA.HI.X.SX32 R42, R23, R6, 0x1, P6 ;  /* 0x00000006172a7211 */ /* 0x000fe200030f0eff */
[----:B------:R-:W4:Y:S01]  /*17110*/  LDL R36, [R1+0xf6c] ;  /* 0x000f6c0001247983 */ /* 0x000f220000100800 */
[----:B------:R-:W-:-:S03]  /*17120*/  PRMT R32, RZ, 0x7610, R32 ;  /* 0x00007610ff207816 */ /* 0x000fc60000000020 */
[----:B------:R-:W-:Y:S04]  /*17130*/  STL [R1+0x2a0], R34 ;  /* 0x0002a02201007387 */ /* 0x000fe80000100800 */
[----:B------:R0:W-:Y:S01]  /*17140*/  STL [R1+0x29c], R42 ;  /* 0x00029c2a01007387 */ /* 0x0001e20000100800 */
[----:B---3--:R-:W-:Y:S01]  /*17150*/  ISETP.GE.AND P6, PT, R43, RZ, PT ;  /* 0x000000ff2b00720c */ /* 0x008fe20003fc6270 */
[----:B------:R-:W-:Y:S02]  /*17160*/  @P0 IMAD.MOV.U32 R43, RZ, RZ, R42 ;  /* 0x000000ffff2b0224 */ /* 0x000fe400078e002a */
[----:B0-----:R-:W-:Y:S01]  /*17170*/  @P0 IMAD.MOV.U32 R42, RZ, RZ, R34 ;  /* 0x000000ffff2a0224 */ /* 0x001fe200078e0022 */
[C---:B------:R-:W-:Y:S02]  /*17180*/  ISETP.GT.U32.AND P3, PT, R8.reuse, R27, PT ;  /* 0x0000001b0800720c */ /* 0x040fe40003f64070 */
[----:B------:R-:W-:Y:S01]  /*17190*/  ISETP.GT.U32.AND P1, PT, R8, R25, PT ;  /* 0x000000190800720c */ /* 0x000fe20003f24070 */
[----:B------:R-:W-:Y:S01]  /*171a0*/  @!P5 IMAD.MOV R24, RZ, RZ, -R24 ;  /* 0x000000ffff18d224 */ /* 0x000fe200078e0a18 */
[----:B------:R-:W3:Y:S01]  /*171b0*/  @P0 LDG.E.U8 R32, desc[UR18][R42.64] ;  /* 0x000000122a200981 */ /* 0x000ee2000c1e1100 */
[----:B------:R-:W-:-:S03]  /*171c0*/  SEL R22, R11, R22, !P4 ;  /* 0x000000160b167207 */ /* 0x000fc60006000000 */
[----:B------:R-:W4:Y:S05]  /*171d0*/  LDL R34, [R1+0xf70] ;  /* 0x000f700001227983 */ /* 0x000f2a0000100800 */
[--C-:B------:R-:W-:Y:S02]  /*171e0*/  @!P3 IMAD.IADD R27, R27, 0x1, -R8.reuse ;  /* 0x000000011b1bb824 */ /* 0x100fe400078e0a08 */
[----:B------:R-:W-:-:S03]  /*171f0*/  @!P1 IMAD.IADD R25, R25, 0x1, -R8 ;  /* 0x0000000119199824 */ /* 0x000fc600078e0a08 */
[C---:B------:R-:W-:Y:S02]  /*17200*/  ISETP.GT.U32.AND P5, PT, R8.reuse, R27, PT ;  /* 0x0000001b0800720c */ /* 0x040fe40003fa4070 */
[----:B------:R-:W-:Y:S01]  /*17210*/  ISETP.GT.U32.AND P1, PT, R8, R25, PT ;  /* 0x000000190800720c */ /* 0x000fe20003f24070 */
[----:B------:R-:W-:Y:S01]  /*17220*/  IMAD R22, R22, UR11, RZ ;  /* 0x0000000b16167c24 */ /* 0x000fe2000f8e02ff */
[----:B------:R-:W-:-:S05]  /*17230*/  SEL R24, R11, R24, !P4 ;  /* 0x000000180b187207 */ /* 0x000fca0006000000 */
[----:B------:R-:W-:-:S04]  /*17240*/  IMAD R24, R24, UR11, RZ ;  /* 0x0000000b18187c24 */ /* 0x000fc8000f8e02ff */
[--C-:B------:R-:W-:Y:S01]  /*17250*/  @!P5 IMAD.IADD R27, R27, 0x1, -R8.reuse ;  /* 0x000000011b1bd824 */ /* 0x100fe200078e0a08 */
[----:B------:R-:W-:Y:S01]  /*17260*/  IADD3 R23, P5, PT, R22, R7, RZ ;  /* 0x0000000716177210 */ /* 0x000fe20007fbe0ff */
[----:B------:R-:W-:Y:S01]  /*17270*/  @!P1 IMAD.IADD R25, R25, 0x1, -R8 ;  /* 0x0000000119199824 */ /* 0x000fe200078e0a08 */
[----:B------:R-:W-:Y:S02]  /*17280*/  ISETP.GT.U32.AND P1, PT, R8, R26, PT ;  /* 0x0000001a0800720c */ /* 0x000fe40003f24070 */
[----:B------:R-:W-:Y:S01]  /*17290*/  LEA.HI.X.SX32 R22, R22, R6, 0x1, P5 ;  /* 0x0000000616167211 */ /* 0x000fe200028f0eff */
[----:B------:R-:W-:Y:S01]  /*172a0*/  @!P6 IMAD.MOV R25, RZ, RZ, -R25 ;  /* 0x000000ffff19e224 */ /* 0x000fe200078e0a19 */
[----:B------:R-:W-:Y:S02]  /*172b0*/  PRMT R30, RZ, 0x7610, R30 ;  /* 0x00007610ff1e7816 */ /* 0x000fe4000000001e */
[----:B------:R-:W-:-:S07]  /*172c0*/  PRMT R33, RZ, 0x7610, R33 ;  /* 0x00007610ff217816 */ /* 0x000fce0000000021 */
[----:B------:R-:W-:Y:S01]  /*172d0*/  @!P1 IMAD.IADD R26, R26, 0x1, -R8 ;  /* 0x000000011a1a9824 */ /* 0x000fe200078e0a08 */
[----:B--2---:R-:W-:Y:S01]  /*172e0*/  ISETP.GE.AND P1, PT, R31, RZ, PT ;  /* 0x000000ff1f00720c */ /* 0x004fe20003f26270 */
[----:B---3--:R0:W-:Y:S04]  /*172f0*/  STL [R1+0xec0], R32 ;  /* 0x000ec02001007387 */ /* 0x0081e80000100800 */
[----:B------:R1:W-:Y:S01]  /*17300*/  STL [R1+0x2a8], R23 ;  /* 0x0002a81701007387 */ /* 0x0003e20000100800 */
[----:B0-----:R-:W-:Y:S02]  /*17310*/  IADD3 R32, P6, PT, R24, R7, RZ ;  /* 0x0000000718207210 */ /* 0x001fe40007fde0ff */
[----:B-1----:R-:W-:-:S03]  /*17320*/  @P0 LOP3.LUT R23, R23, R22, RZ, 0x3c, !PT ;  /* 0x0000001617170212 */ /* 0x002fc600078e3cff */
[----:B------:R-:W-:Y:S04]  /*17330*/  STL [R1+0x2b0], R32 ;  /* 0x0002b02001007387 */ /* 0x000fe80000100800 */
[----:B------:R0:W-:Y:S01]  /*17340*/  STL [R1+0x2a4], R22 ;  /* 0x0002a41601007387 */ /* 0x0001e20000100800 */
[----:B------:R-:W-:Y:S02]  /*17350*/  LEA.HI.X.SX32 R31, R24, R6, 0x1, P6 ;  /* 0x00000006181f7211 */ /* 0x000fe400030f0eff */
[----:B0-----:R-:W-:-:S04]  /*17360*/  @P0 LOP3.LUT R22, R23, R22, RZ, 0x3c, !PT ;  /* 0x0000001617160212 */ /* 0x001fc800078e3cff */
[----:B------:R-:W-:-:S05]  /*17370*/  @P0 LOP3.LUT R23, R23, R22, RZ, 0x3c, !PT ;  /* 0x0000001617170212 */ /* 0x000fca00078e3cff */
[----:B------:R0:W2:Y:S02]  /*17380*/  @P0 LDG.E.U8 R30, desc[UR18][R22.64] ;  /* 0x00000012161e0981 */ /* 0x0000a4000c1e1100 */
[----:B0-----:R-:W-:Y:S02]  /*17390*/  @P0 IMAD.MOV.U32 R22, RZ, RZ, R32 ;  /* 0x000000ffff160224 */ /* 0x001fe400078e0020 */
[----:B------:R-:W-:-:S05]  /*173a0*/  @P0 IMAD.MOV.U32 R23, RZ, RZ, R31 ;  /* 0x000000ffff170224 */ /* 0x000fca00078e001f */
[----:B------:R0:W3:Y:S01]  /*173b0*/  @P0 LDG.E.U8 R33, desc[UR18][R22.64] ;  /* 0x0000001216210981 */ /* 0x0000e2000c1e1100 */
[C---:B------:R-:W-:Y:S01]  /*173c0*/  ISETP.GT.U32.AND P3, PT, R8.reuse, R28, PT ;  /* 0x0000001c0800720c */ /* 0x040fe20003f64070 */
[----:B------:R-:W-:Y:S01]  /*173d0*/  @!P1 IMAD.MOV R27, RZ, RZ, -R27 ;  /* 0x000000ffff1b9224 */ /* 0x000fe200078e0a1b */
[----:B----4-:R-:W-:Y:S02]  /*173e0*/  ISETP.GT.U32.AND P6, PT, R8, R29, PT ;  /* 0x0000001d0800720c */ /* 0x010fe40003fc4070 */
[----:B------:R-:W-:-:S09]  /*173f0*/  ISETP.GE.AND P1, PT, R36, RZ, PT ;  /* 0x000000ff2400720c */ /* 0x000fd20003f26270 */
[----:B------:R-:W-:Y:S01]  /*17400*/  @!P3 IMAD.IADD R28, R28, 0x1, -R8 ;  /* 0x000000011c1cb824 */ /* 0x000fe200078e0a08 */
[C---:B------:R-:W-:Y:S02]  /*17410*/  ISETP.GT.U32.AND P3, PT, R8.reuse, R26, PT ;  /* 0x0000001a0800720c */ /* 0x040fe40003f64070 */
[C---:B------:R-:W-:Y:S02]  /*17420*/  SEL R25, R11.reuse, R25, !P4 ;  /* 0x000000190b197207 */ /* 0x040fe40006000000 */
[----:B------:R-:W-:Y:S02]  /*17430*/  ISETP.GT.U32.AND P5, PT, R8, R28, PT ;  /* 0x0000001c0800720c */ /* 0x000fe40003fa4070 */
[----:B------:R-:W-:Y:S01]  /*17440*/  SEL R27, R11, R27, !P4 ;  /* 0x0000001b0b1b7207 */ /* 0x000fe20006000000 */
[----:B------:R-:W-:Y:S01]  /*17450*/  IMAD R25, R25, UR11, RZ ;  /* 0x0000000b19197c24 */ /* 0x000fe2000f8e02ff */
[----:B------:R-:W-:Y:S03]  /*17460*/  STL [R1+0x2ac], R31 ;  /* 0x0002ac1f01007387 */ /* 0x000fe60000100800 */
[----:B------:R-:W-:-:S02]  /*17470*/  IMAD R27, R27, UR11, RZ ;  /* 0x0000000b1b1b7c24 */ /* 0x000fc4000f8e02ff */
[--C-:B------:R-:W-:Y:S02]  /*17480*/  @!P3 IMAD.IADD R26, R26, 0x1, -R8.reuse ;  /* 0x000000011a1ab824 */ /* 0x100fe400078e0a08 */
[----:B------:R-:W-:Y:S01]  /*17490*/  @!P6 IMAD.IADD R29, R29, 0x1, -R8 ;  /* 0x000000011d1de824 */ /* 0x000fe200078e0a08 */
[-C--:B0-----:R-:W-:Y:S01]  /*174a0*/  IADD3 R22, P6, PT, R25, R7.reuse, RZ ;  /* 0x0000000719167210 */ /* 0x081fe20007fde0ff */
[----:B------:R-:W-:Y:S01]  /*174b0*/  @!P1 IMAD.MOV R26, RZ, RZ, -R26 ;  /* 0x000000ffff1a9224 */ /* 0x000fe200078e0a1a */
[----:B------:R-:W-:Y:S01]  /*174c0*/  IADD3 R36, P1, PT, R27, R7, RZ ;  /* 0x000000071b247210 */ /* 0x000fe20007f3e0ff */
[----:B------:R-:W-:Y:S01]  /*174d0*/  @!P5 IMAD.IADD R28, R28, 0x1, -R8 ;  /* 0x000000011c1cd824 */ /* 0x000fe200078e0a08 */
[----:B------:R-:W-:Y:S02]  /*174e0*/  PRMT R35, RZ, 0x7610, R35 ;  /* 0x00007610ff237816 */ /* 0x000fe40000000023 */
[----:B------:R-:W-:Y:S02]  /*174f0*/  LEA.HI.X.SX32 R23, R25, R6, 0x1, P6 ;  /* 0x0000000619177211 */ /* 0x000fe400030f0eff */
[----:B------:R-:W-:-:S02]  /*17500*/  ISETP.GE.AND P5, PT, R34, RZ, PT ;  /* 0x000000ff2200720c */ /* 0x000fc40003fa6270 */
[----:B------:R-:W-:Y:S01]  /*17510*/  LEA.HI.X.SX32 R34, R27, R6, 0x1, P1 ;  /* 0x000000061b227211 */ /* 0x000fe200008f0eff */
[----:B------:R0:W4:Y:S01]  /*17520*/  @P0 LDG.E.U8 R35, desc[UR18][R22.64] ;  /* 0x0000001216230981 */ /* 0x000122000c1e1100 */
[----:B------:R-:W-:-:S03]  /*17530*/  PRMT R93, RZ, 0x7610, R93 ;  /* 0x00007610ff5d7816 */ /* 0x000fc6000000005d */
[----:B--2---:R1:W-:Y:S04]  /*17540*/  STL [R1+0xebc], R30 ;  /* 0x000ebc1e01007387 */ /* 0x0043e80000100800 */
[----:B-1----:R-:W2:Y:S04]  /*17550*/  LDL.LU R30, [R1+0x1450] ;  /* 0x00145000011e7983 */ /* 0x002ea80000300800 */
[----:B------:R-:W2:Y:S04]  /*17560*/  LDL.LU R31, [R1+0x144c] ;  /* 0x00144c00011f7983 */ /* 0x000ea80000300800 */
[----:B------:R-:W2:Y:S04]  /*17570*/  LDL.LU R32, [R1+0x1448] ;  /* 0x0014480001207983 */ /* 0x000ea80000300800 */
[----:B---3--:R1:W-:Y:S04]  /*17580*/  STL [R1+0xeb8], R33 ;  /* 0x000eb82101007387 */ /* 0x0083e80000100800 */
[----:B-1----:R-:W3:Y:S04]  /*17590*/  LDL.LU R33, [R1+0x1444] ;  /* 0x0014440001217983 */ /* 0x002ee80000300800 */
[----:B------:R0:W-:Y:S04]  /*175a0*/  STL [R1+0x2b8], R22 ;  /* 0x0002b81601007387 */ /* 0x0001e80000100800 */
[----:B------:R-:W2:Y:S04]  /*175b0*/  LDL R25, [R1+0xf78] ;  /* 0x000f780001197983 */ /* 0x000ea80000100800 */
[----:B------:R-:W-:Y:S01]  /*175c0*/  STL [R1+0x2c0], R36 ;  /* 0x0002c02401007387 */ /* 0x000fe20000100800 */
[----:B0-----:R-:W-:-:S03]  /*175d0*/  @P0 IMAD.MOV.U32 R22, RZ, RZ, R36 ;  /* 0x000000ffff160224 */ /* 0x001fc600078e0024 */
[----:B------:R0:W-:Y:S02]  /*175e0*/  STL [R1+0x2b4], R23 ;  /* 0x0002b41701007387 */ /* 0x0001e40000100800 */
[----:B0-----:R-:W-:-:S05]  /*175f0*/  @P0 IMAD.MOV.U32 R23, RZ, RZ, R34 ;  /* 0x000000ffff170224 */ /* 0x001fca00078e0022 */
[----:B------:R-:W2:Y:S04]  /*17600*/  @P0 LDG.E.U8 R93, desc[UR18][R22.64] ;  /* 0x00000012165d0981 */ /* 0x000ea8000c1e1100 */
[----:B------:R-:W-:Y:S04]  /*17610*/  STL [R1+0x2bc], R34 ;  /* 0x0002bc2201007387 */ /* 0x000fe80000100800 */
[----:B----4-:R0:W-:Y:S04]  /*17620*/  STL [R1+0xeb4], R35 ;  /* 0x000eb42301007387 */ /* 0x0101e80000100800 */
[----:B0-----:R-:W4:Y:S04]  /*17630*/  LDL.LU R35, [R1+0x1440] ;  /* 0x0014400001237983 */ /* 0x001f280000300800 */
[----:B------:R-:W3:Y:S04]  /*17640*/  LDL.LU R34, [R1+0x143c] ;  /* 0x00143c0001227983 */ /* 0x000ee80000300800 */
[----:B------:R-:W3:Y:S04]  /*17650*/  LDL.LU R36, [R1+0x1438] ;  /* 0x0014380001247983 */ /* 0x000ee80000300800 */
[----:B--2---:R0:W-:Y:S04]  /*17660*/  STL [R1+0xeb0], R93 ;  /* 0x000eb05d01007387 */ /* 0x0041e80000100800 */
[----:B0-----:R-:W2:Y:S04]  /*17670*/  LDL.LU R93, [R1+0x1434] ;  /* 0x00143400015d7983 */ /* 0x001ea80000300800 */
[----:B------:R-:W2:Y:S01]  /*17680*/  LDL R23, [R1+0xf74] ;  /* 0x000f740001177983 */ /* 0x000ea20000100800 */
[----:B------:R-:W-:Y:S01]  /*17690*/  SEL R26, R11, R26, !P4 ;  /* 0x0000001a0b1a7207 */ /* 0x000fe20006000000 */
[----:B------:R-:W-:-:S04]  /*176a0*/  @!P5 IMAD.MOV R28, RZ, RZ, -R28 ;  /* 0x000000ffff1cd224 */ /* 0x000fc800078e0a1c */
[----:B------:R-:W-:Y:S01]  /*176b0*/  IMAD R26, R26, UR11, RZ ;  /* 0x0000000b1a1a7c24 */ /* 0x000fe2000f8e02ff */
[----:B------:R-:W-:-:S04]  /*176c0*/  PRMT R85, RZ, 0x7610, R85 ;  /* 0x00007610ff557816 */ /* 0x000fc80000000055 */
[----:B------:R-:W-:Y:S02]  /*176d0*/  IADD3 R22, P5, PT, R26, R7, RZ ;  /* 0x000000071a167210 */ /* 0x000fe40007fbe0ff */
[----:B------:R-:W-:Y:S02]  /*176e0*/  ISETP.GT.U32.AND P3, PT, R8, R29, PT ;  /* 0x0000001d0800720c */ /* 0x000fe40003f64070 */
[----:B--2---:R-:W-:Y:S02]  /*176f0*/  ISETP.GE.AND P6, PT, R23, RZ, PT ;  /* 0x000000ff1700720c */ /* 0x004fe40003fc6270 */
[----:B------:R-:W-:-:S05]  /*17700*/  LEA.HI.X.SX32 R23, R26, R6, 0x1, P5 ;  /* 0x000000061a177211 */ /* 0x000fca00028f0eff */
[----:B------:R-:W2:Y:S01]  /*17710*/  @P0 LDG.E.U8 R85, desc[UR18][R22.64] ;  /* 0x0000001216550981 */ /* 0x000ea2000c1e1100 */
[----:B------:R-:W-:-:S03]  /*17720*/  SEL R28, R11, R28, !P4 ;  /* 0x0000001c0b1c7207 */ /* 0x000fc60006000000 */
[----:B------:R-:W-:Y:S01]  /*17730*/  @!P3 IMAD.IADD R29, R29, 0x1, -R8 ;  /* 0x000000011d1db824 */ /* 0x000fe200078e0a08 */
[----:B------:R-:W-:Y:S01]  /*17740*/  ISETP.GT.U32.AND P3, PT, R8, R31, PT ;  /* 0x0000001f0800720c */ /* 0x000fe20003f64070 */
[----:B------:R-:W-:Y:S01]  /*17750*/  STL [R1+0x2e0], R22 ;  /* 0x0002e01601007387 */ /* 0x000fe20000100800 */
[----:B------:R-:W-:-:S03]  /*17760*/  IMAD R28, R28, UR11, RZ ;  /* 0x0000000b1c1c7c24 */ /* 0x000fc6000f8e02ff */
[----:B------:R-:W-:Y:S01]  /*17770*/  STL [R1+0x2dc], R23 ;  /* 0x0002dc1701007387 */ /* 0x000fe20000100800 */
[----:B------:R-:W-:Y:S01]  /*17780*/  @!P6 IMAD.MOV R29, RZ, RZ, -R29 ;  /* 0x000000ffff1de224 */ /* 0x000fe200078e0a1d */
[----:B------:R-:W-:-:S06]  /*17790*/  PRMT R24, RZ, 0x7610, R24 ;  /* 0x00007610ff187816 */ /* 0x000fcc0000000018 */
[----:B------:R-:W-:Y:S01]  /*177a0*/  @!P3 IMAD.IADD R31, R31, 0x1, -R8 ;  /* 0x000000011f1fb824 */ /* 0x000fe200078e0a08 */
[----:B------:R-:W-:Y:S01]  /*177b0*/  ISETP.GE.AND P3, PT, R25, RZ, PT ;  /* 0x000000ff1900720c */ /* 0x000fe20003f66270 */
[----:B--2---:R0:W-:Y:S04]  /*177c0*/  STL [R1+0xeac], R85 ;  /* 0x000eac5501007387 */ /* 0x0041e80000100800 */
[----:B------:R-:W2:Y:S01]  /*177d0*/  LDL R25, [R1+0xf90] ;  /* 0x000f900001197983 */ /* 0x000ea20000100800 */
[----:B0-----:R-:W-:-:S04]  /*177e0*/  IADD3 R85, P6, PT, R28, R7, RZ ;  /* 0x000000071c557210 */ /* 0x001fc80007fde0ff */
[----:B------:R-:W-:Y:S01]  /*177f0*/  LEA.HI.X.SX32 R22, R28, R6, 0x1, P6 ;  /* 0x000000061c167211 */ /* 0x000fe200030f0eff */
[----:B------:R-:W-:Y:S04]  /*17800*/  STL [R1+0x2f0], R85 ;  /* 0x0002f05501007387 */ /* 0x000fe80000100800 */
[----:B------:R0:W-:Y:S01]  /*17810*/  STL [R1+0x2ec], R22 ;  /* 0x0002ec1601007387 */ /* 0x0001e20000100800 */
[----:B------:R-:W-:Y:S02]  /*17820*/  @P0 IMAD.MOV.U32 R23, RZ, RZ, R22 ;  /* 0x000000ffff170224 */ /* 0x000fe400078e0016 */
[----:B0-----:R-:W-:Y:S01]  /*17830*/  @P0 IMAD.MOV.U32 R22, RZ, RZ, R85 ;  /* 0x000000ffff160224 */ /* 0x001fe200078e0055 */
[----:B------:R-:W-:Y:S01]  /*17840*/  ISETP.GT.U32.AND P1, PT, R8, R30, PT ;  /* 0x0000001e0800720c */ /* 0x000fe20003f24070 */
[----:B------:R-:W2:Y:S04]  /*17850*/  LDL R85, [R1+0xf94] ;  /* 0x000f940001557983 */ /* 0x000ea80000100800 */
[----:B------:R-:W2:Y:S04]  /*17860*/  @P0 LDG.E.U8 R24, desc[UR18][R22.64] ;  /* 0x0000001216180981 */ /* 0x000ea8000c1e1100 */
[----:B------:R-:W3:Y:S04]  /*17870*/  LDL R22, [R1+0xf8c] ;  /* 0x000f8c0001167983 */ /* 0x000ee80000100800 */
[----:B------:R-:W-:Y:S01]  /*17880*/  @!P1 IMAD.IADD R30, R30, 0x1, -R8 ;  /* 0x000000011e1e9824 */ /* 0x000fe200078e0a08 */
[----:B------:R-:W-:-:S04]  /*17890*/  SEL R29, R11, R29, !P4 ;  /* 0x0000001d0b1d7207 */ /* 0x000fc80006000000 */
[C---:B------:R-:W-:Y:S01]  /*178a0*/  ISETP.GT.U32.AND P1, PT, R8.reuse, R30, PT ;  /* 0x0000001e0800720c */ /* 0x040fe20003f24070 */
[----:B------:R-:W-:Y:S01]  /*178b0*/  IMAD R29, R29, UR4, RZ ;  /* 0x000000041d1d7c24 */ /* 0x000fe2000f8e02ff */
[----:B------:R-:W-:Y:S01]  /*178c0*/  ISETP.GT.U32.AND P5, PT, R8, R32, PT ;  /* 0x000000200800720c */ /* 0x000fe20003fa4070 */
[----:B------:R-:W0:Y:S10]  /*178d0*/  LDCU UR4, c[0x0][0x3b0] ;  /* 0x00007600ff0477ac */ /* 0x000e340008000800 */
[----:B------:R-:W-:Y:S01]  /*178e0*/  @!P1 IMAD.IADD R30, R30, 0x1, -R8 ;  /* 0x000000011e1e9824 */ /* 0x000fe200078e0a08 */
[----:B--2---:R1:W-:Y:S02]  /*178f0*/  STL [R1+0xea8], R24 ;  /* 0x000ea81801007387 */ /* 0x0043e40000100800 */
[----:B-1----:R-:W-:-:S04]  /*17900*/  IADD3 R24, P1, PT, R29, R7, RZ ;  /* 0x000000071d187210 */ /* 0x002fc80007f3e0ff */
[----:B------:R-:W-:Y:S02]  /*17910*/  LEA.HI.X.SX32 R23, R29, R6, 0x1, P1 ;  /* 0x000000061d177211 */ /* 0x000fe400008f0eff */
[----:B---3--:R-:W-:Y:S01]  /*17920*/  ISETP.GE.AND P1, PT, R22, RZ, PT ;  /* 0x000000ff1600720c */ /* 0x008fe20003f26270 */
[----:B------:R-:W-:-:S05]  /*17930*/  @P0 IMAD.MOV.U32 R22, RZ, RZ, R24 ;  /* 0x000000ffff160224 */ /* 0x000fca00078e0018 */
[----:B------:R1:W2:Y:S01]  /*17940*/  @P0 LDG.E.U8 R13, desc[UR18][R22.64] ;  /* 0x00000012160d0981 */ /* 0x0002a2000c1e1100 */
[----:B------:R-:W-:Y:S02]  /*17950*/  @!P5 IMAD.IADD R32, R32, 0x1, -R8 ;  /* 0x000000012020d824 */ /* 0x000fe400078e0a08 */
[----:B------:R-:W-:-:S03]  /*17960*/  @!P3 IMAD.MOV R30, RZ, RZ, -R30 ;  /* 0x000000ffff1eb224 */ /* 0x000fc600078e0a1e */
[----:B------:R-:W-:Y:S02]  /*17970*/  ISETP.GT.U32.AND P6, PT, R8, R32, PT ;  /* 0x000000200800720c */ /* 0x000fe40003fc4070 */
[----:B------:R-:W-:Y:S01]  /*17980*/  SEL R30, R11, R30, !P4 ;  /* 0x0000001e0b1e7207 */ /* 0x000fe20006000000 */
[----:B------:R3:W-:Y:S04]  /*17990*/  STL [R1+0x2f8], R24 ;  /* 0x0002f81801007387 */ /* 0x0007e80000100800 */
[----:B------:R-:W-:-:S06]  /*179a0*/  IMAD R30, R30, UR5, RZ ;  /* 0x000000051e1e7c24 */ /* 0x000fcc000f8e02ff */
[----:B------:R-:W-:Y:S01]  /*179b0*/  @!P6 IMAD.IADD R32, R32, 0x1, -R8 ;  /* 0x000000012020e824 */ /* 0x000fe200078e0a08 */
[C---:B---3--:R-:W-:Y:S01]  /*179c0*/  IADD3 R24, P6, PT, R30.reuse, R7, RZ ;  /* 0x000000071e187210 */ /* 0x048fe20007fde0ff */
[----:B------:R3:W-:Y:S01]  /*179d0*/  STL [R1+0x2f4], R23 ;  /* 0x0002f41701007387 */ /* 0x0007e20000100800 */
[----:B------:R-:W-:Y:S01]  /*179e0*/  PRMT R5, RZ, 0x7610, R5 ;  /* 0x00007610ff057816 */ /* 0x000fe20000000005 */
[----:B------:R-:W0:Y:S01]  /*179f0*/  LDCU UR5, c[0x0][0x3b0] ;  /* 0x00007600ff0577ac */ /* 0x000e220008000800 */
[----:B-1----:R-:W-:-:S05]  /*17a00*/  LEA.HI.X.SX32 R22, R30, R6, 0x1, P6 ;  /* 0x000000061e167211 */ /* 0x002fca00030f0eff */
[----:B---3--:R-:W-:Y:S01]  /*17a10*/  @P0 IMAD.MOV.U32 R23, RZ, RZ, R22 ;  /* 0x000000ffff170224 */ /* 0x008fe200078e0016 */
[----:B--2---:R1:W-:Y:S04]  /*17a20*/  STL [R1+0xea4], R13 ;  /* 0x000ea40d01007387 */ /* 0x0043e80000100800 */
[----:B-1----:R-:W2:Y:S04]  /*17a30*/  LDL R13, [R1+0xf9c] ;  /* 0x000f9c00010d7983 */ /* 0x002ea80000100800 */
[----:B------:R-:W-:Y:S04]  /*17a40*/  STL [R1+0x300], R24 ;  /* 0x0003001801007387 */ /* 0x000fe80000100800 */
[----:B------:R1:W-:Y:S02]  /*17a50*/  STL [R1+0x2fc], R22 ;  /* 0x0002fc1601007387 */ /* 0x0003e40000100800 */
[----:B-1----:R-:W-:-:S05]  /*17a60*/  @P0 IMAD.MOV.U32 R22, RZ, RZ, R24 ;  /* 0x000000ffff160224 */ /* 0x002fca00078e0018 */
[----:B------:R-:W3:Y:S01]  /*17a70*/  @P0 LDG.E.U8 R5, desc[UR18][R22.64] ;  /* 0x0000001216050981 */ /* 0x000ee2000c1e1100 */
[C---:B------:R-:W-:Y:S02]  /*17a80*/  ISETP.GT.U32.AND P3, PT, R8.reuse, R33, PT ;  /* 0x000000210800720c */ /* 0x040fe40003f64070 */
[C---:B------:R-:W-:Y:S02]  /*17a90*/  ISETP.GT.U32.AND P5, PT, R8.reuse, R31, PT ;  /* 0x0000001f0800720c */ /* 0x040fe40003fa4070 */
[----:B------:R-:W-:-:S09]  /*17aa0*/  ISETP.GT.U32.AND P6, PT, R8, R34, PT ;  /* 0x000000220800720c */ /* 0x000fd20003fc4070 */
[--C-:B------:R-:W-:Y:S01]  /*17ab0*/  @!P3 IMAD.IADD R33, R33, 0x1, -R8.reuse ;  /* 0x000000012121b824 */ /* 0x100fe200078e0a08 */
[----:B------:R-:W-:Y:S01]  /*17ac0*/  ISETP.GE.AND P3, PT, R25, RZ, PT ;  /* 0x000000ff1900720c */ /* 0x000fe20003f66270 */
[----:B------:R-:W-:-:S04]  /*17ad0*/  @!P5 IMAD.IADD R31, R31, 0x1, -R8 ;  /* 0x000000011f1fd824 */ /* 0x000fc800078e0a08 */
[----:B------:R-:W-:Y:S01]  /*17ae0*/  @!P1 IMAD.MOV R31, RZ, RZ, -R31 ;  /* 0x000000ffff1f9224 */ /* 0x000fe200078e0a1f */
[----:B------:R-:W-:-:S04]  /*17af0*/  ISETP.GT.U32.AND P1, PT, R8, R33, PT ;  /* 0x000000210800720c */ /* 0x000fc80003f24070 */
[----:B------:R-:W-:-:S03]  /*17b00*/  SEL R31, R11, R31, !P4 ;  /* 0x0000001f0b1f7207 */ /* 0x000fc60006000000 */
[----:B------:R-:W-:Y:S02]  /*17b10*/  @!P3 IMAD.MOV R32, RZ, RZ, -R32 ;  /* 0x000000ffff20b224 */ /* 0x000fe400078e0a20 */
[----:B0-----:R-:W-:Y:S01]  /*17b20*/  IMAD R31, R31, UR4, RZ ;  /* 0x000000041f1f7c24 */ /* 0x001fe2000f8e02ff */
[----:B------:R-:W-:Y:S01]  /*17b30*/  ISETP.GE.AND P3, PT, R85, RZ, PT ;  /* 0x000000ff5500720c */ /* 0x000fe20003f66270 */
[--C-:B------:R-:W-:Y:S01]  /*17b40*/  @!P6 IMAD.IADD R34, R34, 0x1, -R8.reuse ;  /* 0x000000012222e824 */ /* 0x100fe200078e0a08 */
[----:B------:R-:W-:Y:S01]  /*17b50*/  SEL R32, R11, R32, !P4 ;  /* 0x000000200b207207 */ /* 0x000fe20006000000 */
[----:B------:R-:W3:Y:S01]  /*17b60*/  LDL R85, [R1+0xf98] ;  /* 0x000f980001557983 */ /* 0x000ee20000100800 */
[----:B------:R-:W-:Y:S01]  /*17b70*/  @!P1 IMAD.IADD R33, R33, 0x1, -R8 ;  /* 0x0000000121219824 */ /* 0x000fe200078e0a08 */
[----:B------:R-:W-:Y:S01]  /*17b80*/  PRMT R4, RZ, 0x7610, R4 ;  /* 0x00007610ff047816 */ /* 0x000fe20000000004 */
[----:B------:R-:W0:Y:S01]  /*17b90*/  LDCU UR4, c[0x0][0x3b0] ;  /* 0x00007600ff0477ac */ /* 0x000e220008000800 */
[----:B------:R-:W-:Y:S01]  /*17ba0*/  IMAD R32, R32, UR5, RZ ;  /* 0x0000000520207c24 */ /* 0x000fe2000f8e02ff */
[----:B------:R-:W-:-:S02]  /*17bb0*/  PRMT R3, RZ, 0x7610, R3 ;  /* 0x00007610ff037816 */ /* 0x000fc40000000003 */
[----:B----4-:R-:W-:Y:S01]  /*17bc0*/  ISETP.GT.U32.AND P5, PT, R8, R35, PT ;  /* 0x000000230800720c */ /* 0x010fe20003fa4070 */
[----:B------:R-:W1:Y:S01]  /*17bd0*/  LDCU UR5, c[0x0][0x3b0] ;  /* 0x00007600ff0577ac */ /* 0x000e620008000800 */
[----:B--2---:R-:W-:Y:S01]  /*17be0*/  ISETP.GE.AND P1, PT, R13, RZ, PT ;  /* 0x000000ff0d00720c */ /* 0x004fe20003f26270 */
[----:B---3--:R2:W-:Y:S02]  /*17bf0*/  STL [R1+0xea0], R5 ;  /* 0x000ea00501007387 */ /* 0x0085e40000100800 */
[----:B--2---:R-:W-:-:S04]  /*17c00*/  IADD3 R5, P6, PT, R31, R7, RZ ;  /* 0x000000071f057210 */ /* 0x004fc80007fde0ff */
[----:B------:R-:W-:Y:S01]  /*17c10*/  LEA.HI.X.SX32 R22, R31, R6, 0x1, P6 ;  /* 0x000000061f167211 */ /* 0x000fe200030f0eff */
[----:B------:R-:W-:Y:S01]  /*17c20*/  STL [R1+0x340], R5 ;  /* 0x0003400501007387 */ /* 0x000fe20000100800 */
[----:B------:R-:W-:-:S03]  /*17c30*/  IADD3 R13, P6, PT, R32, R7, RZ ;  /* 0x00000007200d7210 */ /* 0x000fc60007fde0ff */
[----:B------:R2:W-:Y:S01]  /*17c40*/  STL [R1+0x33c], R22 ;  /* 0x00033c1601007387 */ /* 0x0005e20000100800 */
[----:B------:R-:W-:Y:S01]  /*17c50*/  @P0 IMAD.MOV.U32 R23, RZ, RZ, R22 ;  /* 0x000000ffff170224 */ /* 0x000fe200078e0016 */
[----:B------:R-:W-:Y:S01]  /*17c60*/  LEA.HI.X.SX32 R24, R32, R6, 0x1, P6 ;  /* 0x0000000620187211 */ /* 0x000fe200030f0eff */
[----:B--2---:R-:W-:Y:S02]  /*17c70*/  @P0 IMAD.MOV.U32 R22, RZ, RZ, R5 ;  /* 0x000000ffff160224 */ /* 0x004fe400078e0005 */
[----:B------:R-:W2:Y:S04]  /*17c80*/  LDL R5, [R1+0xfa8] ;  /* 0x000fa80001057983 */ /* 0x000ea80000100800 */
[----:B------:R3:W4:Y:S02]  /*17c90*/  @P0 LDG.E.U8 R4, desc[UR18][R22.64] ;  /* 0x0000001216040981 */ /* 0x000724000c1e1100 */
[----:B---3--:R-:W-:-:S02]  /*17ca0*/  @P0 IMAD.MOV.U32 R22, RZ, RZ, R13 ;  /* 0x000000ffff160224 */ /* 0x008fc400078e000d */
[----:B------:R-:W-:-:S05]  /*17cb0*/  @P0 IMAD.MOV.U32 R23, RZ, RZ, R24 ;  /* 0x000000ffff170224 */ /* 0x000fca00078e0018 */
[----:B------:R3:W2:Y:S01]  /*17cc0*/  @P0 LDG.E.U8 R3, desc[UR18][R22.64] ;  /* 0x0000001216030981 */ /* 0x0006a2000c1e1100 */
[----:B------:R-:W-:-:S05]  /*17cd0*/  @!P5 IMAD.IADD R35, R35, 0x1, -R8 ;  /* 0x000000012323d824 */ /* 0x000fca00078e0a08 */
[C---:B------:R-:W-:Y:S01]  /*17ce0*/  ISETP.GT.U32.AND P5, PT, R8.reuse, R35, PT ;  /* 0x000000230800720c */ /* 0x040fe20003fa4070 */
[----:B------:R-:W-:Y:S01]  /*17cf0*/  @!P3 IMAD.MOV R33, RZ, RZ, -R33 ;  /* 0x000000ffff21b224 */ /* 0x000fe200078e0a21 */
[----:B------:R-:W-:-:S11]  /*17d00*/  ISETP.GT.U32.AND P3, PT, R8, R34, PT ;  /* 0x000000220800720c */ /* 0x000fd60003f64070 */
[----:B------:R-:W-:Y:S01]  /*17d10*/  @!P5 IMAD.IADD R35, R35, 0x1, -R8 ;  /* 0x000000012323d824 */ /* 0x000fe200078e0a08 */
[C---:B------:R-:W-:Y:S02]  /*17d20*/  ISETP.GT.U32.AND P5, PT, R8.reuse, R36, PT ;  /* 0x000000240800720c */ /* 0x040fe40003fa4070 */
[----:B------:R-:W-:Y:S01]  /*17d30*/  ISETP.GT.U32.AND P6, PT, R8, R93, PT ;  /* 0x0000005d0800720c */ /* 0x000fe20003fc4070 */
[----:B------:R-:W-:Y:S01]  /*17d40*/  @!P1 IMAD.MOV R35, RZ, RZ, -R35 ;  /* 0x000000ffff239224 */ /* 0x000fe200078e0a23 */
[----:B------:R-:W-:Y:S02]  /*17d50*/  ISETP.GE.AND P1, PT, R85, RZ, PT ;  /* 0x000000ff5500720c */ /* 0x000fe40003f26270 */
[C---:B------:R-:W-:Y:S02]  /*17d60*/  SEL R33, R11.reuse, R33, !P4 ;  /* 0x000000210b217207 */ /* 0x040fe40006000000 */
[----:B------:R-:W-:-:S05]  /*17d70*/  SEL R35, R11, R35, !P4 ;  /* 0x000000230b237207 */ /* 0x000fca0006000000 */
[--C-:B------:R-:W-:Y:S02]  /*17d80*/  @!P5 IMAD.IADD R36, R36, 0x1, -R8.reuse ;  /* 0x000000012424d824 */ /* 0x100fe400078e0a08 */
[----:B------:R-:W-:Y:S01]  /*17d90*/  IMAD R33, R33, UR12, RZ ;  /* 0x0000000c21217c24 */ /* 0x000fe2000f8e02ff */
[----:B------:R-:W-:Y:S01]  /*17da0*/  STL [R1+0x348], R13 ;  /* 0x0003480d01007387 */ /* 0x000fe20000100800 */
[----:B------:R-:W-:Y:S01]  /*17db0*/  @!P3 IMAD.IADD R34, R34, 0x1, -R8 ;  /* 0x000000012222b824 */ /* 0x000fe200078e0a08 */
[----:B------:R-:W-:Y:S01]  /*17dc0*/  ISETP.GT.U32.AND P5, PT, R8, R36, PT ;  /* 0x000000240800720c */ /* 0x000fe20003fa4070 */
[----:B0-----:R-:W-:Y:S01]  /*17dd0*/  IMAD R35, R35, UR4, RZ ;  /* 0x0000000423237c24 */ /* 0x001fe2000f8e02ff */
[----:B------:R-:W-:Y:S01]  /*17de0*/  PRMT R2, RZ, 0x7610, R2 ;  /* 0x00007610ff027816 */ /* 0x000fe20000000002 */
[----:B------:R-:W-:Y:S01]  /*17df0*/  @!P6 IMAD.IADD R93, R93, 0x1, -R8 ;  /* 0x000000015d5de824 */ /* 0x000fe200078e0a08 */
[C---:B---3--:R-:W-:Y:S01]  /*17e00*/  IADD3 R22, P6, PT, R33.reuse, R7, RZ ;  /* 0x0000000721167210 */ /* 0x048fe20007fde0ff */
[----:B------:R-:W-:Y:S01]  /*17e10*/  @!P1 IMAD.MOV R34, RZ, RZ, -R34 ;  /* 0x000000ffff229224 */ /* 0x000fe200078e0a22 */
[----:B------:R-:W-:Y:S01]  /*17e20*/  PRMT R16, RZ, 0x7610, R16 ;  /* 0x00007610ff107816 */ /* 0x000fe20000000010 */
[----:B------:R-:W0:Y:S01]  /*17e30*/  LDCU UR4, c[0x0][0x3b0] ;  /* 0x00007600ff0477ac */ /* 0x000e220008000800 */
[----:B------:R-:W-:-:S02]  /*17e40*/  LEA.HI.X.SX32 R23, R33, R6, 0x1, P6 ;  /* 0x0000000621177211 */ /* 0x000fc400030f0eff */
[----:B------:R-:W-:Y:S01]  /*17e50*/  PRMT R15, RZ, 0x7610, R15 ;  /* 0x00007610ff0f7816 */ /* 0x000fe2000000000f */
[----:B------:R-:W3:Y:S02]  /*17e60*/  LDCU UR12, c[0x0][0x3b0] ;  /* 0x00007600ff0c77ac */ /* 0x000ee40008000800 */
[----:B------:R-:W-:Y:S01]  /*17e70*/  @!P5 IMAD.IADD R36, R36, 0x1, -R8 ;  /* 0x000000012424d824 */ /* 0x000fe200078e0a08 */
[----:B------:R0:W3:Y:S04]  /*17e80*/  @P0 LDG.E.U8 R2, desc[UR18][R22.64] ;  /* 0x0000001216020981 */ /* 0x0000e8000c1e1100 */
[----:B----4-:R4:W-:Y:S01]  /*17e90*/  STL [R1+0xe9c], R4 ;  /* 0x000e9c0401007387 */ /* 0x0109e20000100800 */
[----:B--2---:R-:W-:-:S03]  /*17ea0*/  ISETP.GE.AND P5, PT, R5, RZ, PT ;  /* 0x000000ff0500720c */ /* 0x004fc60003fa6270 */
[----:B----4-:R-:W2:Y:S04]  /*17eb0*/  LDL.LU R4, [R1] ;  /* 0x0000000001047983 */ /* 0x010ea80000300800 */
[----:B------:R4:W-:Y:S04]  /*17ec0*/  STL [R1+0x344], R24 ;  /* 0x0003441801007387 */ /* 0x0009e80000100800 */
[----:B------:R-:W2:Y:S04]  /*17ed0*/  LDL R85, [R1+0xfb4] ;  /* 0x000fb40001557983 */ /* 0x000ea80000100800 */
[----:B------:R0:W-:Y:S01]  /*17ee0*/  STL [R1+0xe98], R3 ;  /* 0x000e980301007387 */ /* 0x0001e20000100800 */
[----:B----4-:R-:W-:-:S04]  /*17ef0*/  IADD3 R24, P1, PT, R35, R7, RZ ;  /* 0x0000000723187210 */ /* 0x010fc80007f3e0ff */
[----:B------:R-:W-:Y:S01]  /*17f00*/  LEA.HI.X.SX32 R25, R35, R6, 0x1, P1 ;  /* 0x0000000623197211 */ /* 0x000fe200008f0eff */
[----:B0-----:R-:W4:Y:S04]  /*17f10*/  LDL.LU R3, [R1+0x4] ;  /* 0x0000040001037983 */ /* 0x001f280000300800 */
[----:B------:R-:W4:Y:S04]  /*17f20*/  LDL.LU R13, [R1+0x8] ;  /* 0x00000800010d7983 */ /* 0x000f280000300800 */
[----:B------:R0:W-:Y:S04]  /*17f30*/  STL [R1+0x350], R22 ;  /* 0x0003501601007387 */ /* 0x0001e80000100800 */
[----:B------:R-:W-:Y:S04]  /*17f40*/  STL [R1+0x358], R24 ;  /* 0x0003581801007387 */ /* 0x000fe80000100800 */
[----:B------:R-:W4:Y:S01]  /*17f50*/  LDL R5, [R1+0xfb0] ;  /* 0x000fb00001057983 */ /* 0x000f220000100800 */
[----:B0-----:R-:W-:-:S03]  /*17f60*/  @P0 IMAD.MOV.U32 R22, RZ, RZ, R24 ;  /* 0x000000ffff160224 */ /* 0x001fc600078e0018 */
[----:B------:R0:W-:Y:S02]  /*17f70*/  STL [R1+0x34c], R23 ;  /* 0x00034c1701007387 */ /* 0x0001e40000100800 */
[----:B0-----:R-:W-:-:S05]  /*17f80*/  @P0 IMAD.MOV.U32 R23, RZ, RZ, R25 ;  /* 0x000000ffff170224 */ /* 0x001fca00078e0019 */
[----:B------:R-:W4:Y:S01]  /*17f90*/  @P0 LDG.E.U8 R16, desc[UR18][R22.64] ;  /* 0x0000001216100981 */ /* 0x000f22000c1e1100 */
[----:B------:R-:W-:-:S03]  /*17fa0*/  SEL R34, R11, R34, !P4 ;  /* 0x000000220b227207 */ /* 0x000fc60006000000 */
[----:B------:R-:W-:Y:S02]  /*17fb0*/  STL [R1+0x354], R25 ;  /* 0x0003541901007387 */ /* 0x000fe40000100800 */
[----:B-1----:R-:W-:Y:S01]  /*17fc0*/  IMAD R34, R34, UR5, RZ ;  /* 0x0000000522227c24 */ /* 0x002fe2000f8e02ff */
[----:B------:R-:W-:Y:S01]  /*17fd0*/  ISETP.GT.U32.AND P3, PT, R8, R93, PT ;  /* 0x0000005d0800720c */ /* 0x000fe20003f64070 */
[----:B---3--:R0:W-:Y:S01]  /*17fe0*/  STL [R1+0xe94], R2 ;  /* 0x000e940201007387 */ /* 0x0081e20000100800 */
[----:B------:R-:W-:Y:S01]  /*17ff0*/  @!P5 IMAD.MOV R36, RZ, RZ, -R36 ;  /* 0x000000ffff24d224 */ /* 0x000fe200078e0a24 */
[----:B------:R-:W-:Y:S01]  /*18000*/  PRMT R12, RZ, 0x7610, R12 ;  /* 0x00007610ff0c7816 */ /* 0x000fe2000000000c */
[----:B------:R-:W1:Y:S01]  /*18010*/  LDCU UR5, c[0x0][0x3b0] ;  /* 0x00007600ff0577ac */ /* 0x000e620008000800 */
[----:B0-----:R-:W3:Y:S01]  /*18020*/  LDL.LU R2, [R1+0x1430] ;  /* 0x0014300001027983 */ /* 0x001ee20000300800 */
[----:B--2---:R-:W-:-:S03]  /*18030*/  ISETP.GE.AND P6, PT, R85, RZ, PT ;  /* 0x000000ff5500720c */ /* 0x004fc60003fc6270 */
[----:B------:R-:W2:Y:S04]  /*18040*/  LDL.LU R85, [R1+0xc] ;  /* 0x00000c0001557983 */ /* 0x000ea80000300800 */
[----:B----4-:R0:W-:Y:S02]  /*18050*/  STL [R1+0xe90], R16 ;  /* 0x000e901001007387 */ /* 0x0101e40000100800 */
[----:B0-----:R-:W-:-:S04]  /*18060*/  IADD3 R16, P5, PT, R34, R7, RZ ;  /* 0x0000000722107210 */ /* 0x001fc80007fbe0ff */
[----:B------:R-:W-:Y:S01]  /*18070*/  LEA.HI.X.SX32 R22, R34, R6, 0x1, P5 ;  /* 0x0000000622167211 */ /* 0x000fe200028f0eff */
[----:B------:R-:W-:Y:S04]  /*18080*/  STL [R1+0x360], R16 ;  /* 0x0003601001007387 */ /* 0x000fe80000100800 */
[----:B------:R0:W-:Y:S01]  /*18090*/  STL [R1+0x35c], R22 ;  /* 0x00035c1601007387 */ /* 0x0001e20000100800 */
[----:B------:R-:W-:Y:S02]  /*180a0*/  @P0 IMAD.MOV.U32 R23, RZ, RZ, R22 ;  /* 0x000000ffff170224 */ /* 0x000fe400078e0016 */
[----:B0-----:R-:W-:-:S05]  /*180b0*/  @P0 IMAD.MOV.U32 R22, RZ, RZ, R16 ;  /* 0x000000ffff160224 */ /* 0x001fca00078e0010 */
[----:B------:R0:W4:Y:S01]  /*180c0*/  @P0 LDG.E.U8 R15, desc[UR18][R22.64] ;  /* 0x00000012160f0981 */ /* 0x000122000c1e1100 */
[----:B------:R-:W-:Y:S01]  /*180d0*/  SEL R36, R11, R36, !P4 ;  /* 0x000000240b247207 */ /* 0x000fe20006000000 */
[----:B------:R-:W-:Y:S01]  /*180e0*/  @!P3 IMAD.IADD R93, R93, 0x1, -R8 ;  /* 0x000000015d5db824 */ /* 0x000fe200078e0a08 */
[----:B------:R-:W-:-:S03]  /*180f0*/  ISETP.GT.U32.AND P3, PT, R8, R3, PT ;  /* 0x000000030800720c */ /* 0x000fc60003f64070 */
[----:B------:R-:W-:Y:S01]  /*18100*/  IMAD R36, R36, UR13, RZ ;  /* 0x0000000d24247c24 */ /* 0x000fe2000f8e02ff */
[----:B------:R-:W-:Y:S01]  /*18110*/  ISETP.GT.U32.AND P1, PT, R8, R4, PT ;  /* 0x000000040800720c */ /* 0x000fe20003f24070 */
[----:B------:R-:W-:Y:S01]  /*18120*/  @!P6 IMAD.MOV R93, RZ, RZ, -R93 ;  /* 0x000000ffff5de224 */ /* 0x000fe200078e0a5d */
[----:B---3--:R-:W-:Y:S01]  /*18130*/  PRMT R2, RZ, 0x7610, R2 ;  /* 0x00007610ff027816 */ /* 0x008fe20000000002 */
[----:B------:R-:W3:Y:S01]  /*18140*/  LDCU UR13, c[0x0][0x3b0] ;  /* 0x00007600ff0d77ac */ /* 0x000ee20008000800 */
[----:B------:R-:W-:-:S04]  /*18150*/  IADD3 R16, P6, PT, R36, R7, RZ ;  /* 0x0000000724107210 */ /* 0x000fc80007fde0ff */
[----:B0-----:R-:W-:Y:S01]  /*18160*/  LEA.HI.X.SX32 R22, R36, R6, 0x1, P6 ;  /* 0x0000000624167211 */ /* 0x001fe200030f0eff */
[----:B------:R-:W-:Y:S01]  /*18170*/  @!P3 IMAD.IADD R3, R3, 0x1, -R8 ;  /* 0x000000010303b824 */ /* 0x000fe200078e0a08 */
[----:B------:R-:W-:-:S03]  /*18180*/  ISETP.GE.AND P3, PT, R5, RZ, PT ;  /* 0x000000ff0500720c */ /* 0x000fc60003f66270 */
[----:B------:R-:W-:Y:S01]  /*18190*/  @P0 IMAD.MOV.U32 R23, RZ, RZ, R22 ;  /* 0x000000ffff170224 */ /* 0x000fe200078e0016 */
[----:B----4-:R0:W-:Y:S04]  /*181a0*/  STL [R1+0xe8c], R15 ;  /* 0x000e8c0f01007387 */ /* 0x0101e80000100800 */
[----:B0-----:R-:W4:Y:S04]  /*181b0*/  LDL.LU R15, [R1+0x14] ;  /* 0x00001400010f7983 */ /* 0x001f280000300800 */
[----:B------:R-:W2:Y:S04]  /*181c0*/  LDL R25, [R1+0xfb8] ;  /* 0x000fb80001197983 */ /* 0x000ea80000100800 */
[----:B------:R-:W-:Y:S04]  /*181d0*/  STL [R1+0x380], R16 ;  /* 0x0003801001007387 */ /* 0x000fe80000100800 */
[----:B------:R-:W2:Y:S04]  /*181e0*/  LDL.LU R5, [R1+0x10] ;  /* 0x0000100001057983 */ /* 0x000ea80000300800 */
[----:B------:R0:W-:Y:S02]  /*181f0*/  STL [R1+0x37c], R22 ;  /* 0x00037c1601007387 */ /* 0x0001e40000100800 */
[----:B0-----:R-:W-:-:S05]  /*18200*/  @P0 IMAD.MOV.U32 R22, RZ, RZ, R16 ;  /* 0x000000ffff160224 */ /* 0x001fca00078e0010 */
[----:B------:R0:W2:Y:S04]  /*18210*/  @P0 LDG.E.U8 R12, desc[UR18][R22.64] ;  /* 0x00000012160c0981 */ /* 0x0000a8000c1e1100 */
[----:B------:R-:W3:Y:S01]  /*18220*/  LDL R23, [R1+0xfbc] ;  /* 0x000fbc0001177983 */ /* 0x000ee20000100800 */
[----:B------:R-:W-:-:S05]  /*18230*/  @!P1 IMAD.IADD R4, R4, 0x1, -R8 ;  /* 0x0000000104049824 */ /* 0x000fca00078e0a08 */
[----:B------:R-:W-:Y:S02]  /*18240*/  ISETP.GT.U32.AND P1, PT, R8, R4, PT ;  /* 0x000000040800720c */ /* 0x000fe40003f24070 */
[----:B------:R-:W-:-:S05]  /*18250*/  SEL R93, R11, R93, !P4 ;  /* 0x0000005d0b5d7207 */ /* 0x000fca0006000000 */
[----:B------:R-:W-:Y:S01]  /*18260*/  IMAD R93, R93, UR4, RZ ;  /* 0x000000045d5d7c24 */ /* 0x000fe2000f8e02ff */
[----:B------:R-:W-:Y:S01]  /*18270*/  ISETP.GT.U32.AND P5, PT, R8, R13, PT ;  /* 0x0000000d0800720c */ /* 0x000fe20003fa4070 */
[----:B------:R-:W1:Y:S04]  /*18280*/  LDCU UR4, c[0x0][0x3b0] ;  /* 0x00007600ff0477ac */ /* 0x000e680008000800 */
[----:B------:R-:W-:-:S04]  /*18290*/  @!P1 IMAD.IADD R4, R4, 0x1, -R8 ;  /* 0x0000000104049824 */ /* 0x000fc800078e0a08 */
[----:B0-----:R-:W-:Y:S02]  /*182a0*/  IMAD.MOV.U32 R22, RZ, RZ, R4 ;  /* 0x000000ffff167224 */ /* 0x001fe400078e0004 */
[----:B------:R-:W4:Y:S02]  /*182b0*/  LDL R4, [R1+0xfe4] ;  /* 0x000fe40001047983 */ /* 0x000f240000100800 */
[----:B------:R-:W-:-:S05]  /*182c0*/  @!P3 IMAD.MOV R22, RZ, RZ, -R22 ;  /* 0x000000ffff16b224 */ /* 0x000fca00078e0a16 */
[----:B------:R-:W-:Y:S01]  /*182d0*/  SEL R24, R11, R22, !P4 ;  /* 0x000000160b187207 */ /* 0x000fe20006000000 */
[----:B--2---:R0:W-:Y:S02]  /*182e0*/  STL [R1+0xe88], R12 ;  /* 0x000e880c01007387 */ /* 0x0041e40000100800 */
[----:B0-----:R-:W-:-:S04]  /*182f0*/  IADD3 R12, P1, PT, R93, R7, RZ ;  /* 0x000000075d0c7210 */ /* 0x001fc80007f3e0ff */
[----:B------:R-:W-:Y:S01]  /*18300*/  LEA.HI.X.SX32 R16, R93, R6, 0x1, P1 ;  /* 0x000000065d107211 */ /* 0x000fe200008f0eff */
[----:B------:R-:W-:Y:S01]  /*18310*/  @P0 IMAD.MOV.U32 R22, RZ, RZ, R12 ;  /* 0x000000ffff160224 */ /* 0x000fe200078e000c */
[----:B---3--:R-:W-:-:S03]  /*18320*/  ISETP.GE.AND P1, PT, R23, RZ, PT ;  /* 0x000000ff1700720c */ /* 0x008fc60003f26270 */
[----:B------:R-:W-:-:S05]  /*18330*/  @P0 IMAD.MOV.U32 R23, RZ, RZ, R16 ;  /* 0x000000ffff170224 */ /* 0x000fca00078e0010 */
[----:B------:R-:W2:Y:S01]  /*18340*/  @P0 LDG.E.U8 R2, desc[UR18][R22.64] ;  /* 0x0000001216020981 */ /* 0x000ea2000c1e1100 */
[----:B------:R-:W-:-:S05]  /*18350*/  @!P5 IMAD.IADD R13, R13, 0x1, -R8 ;  /* 0x000000010d0dd824 */ /* 0x000fca00078e0a08 */
[C---:B------:R-:W-:Y:S01]  /*18360*/  ISETP.GT.U32.AND P6, PT, R8.reuse, R13, PT ;  /* 0x0000000d0800720c */ /* 0x040fe20003fc4070 */
[----:B------:R0:W-:Y:S01]  /*18370*/  STL [R1+0x388], R12 ;  /* 0x0003880c01007387 */ /* 0x0001e20000100800 */
[----:B------:R-:W-:Y:S01]  /*18380*/  ISETP.GT.U32.AND P3, PT, R8, R85, PT ;  /* 0x000000550800720c */ /* 0x000fe20003f64070 */
[----:B-1----:R-:W-:Y:S01]  /*18390*/  IMAD R24, R24, UR5, RZ ;  /* 0x0000000518187c24 */ /* 0x002fe2000f8e02ff */
[----:B------:R-:W-:Y:S01]  /*183a0*/  PRMT R17, RZ, 0x7610, R17 ;  /* 0x00007610ff117816 */ /* 0x000fe20000000011 */
[----:B------:R1:W-:Y:S01]  /*183b0*/  STL [R1+0x384], R16 ;  /* 0x0003841001007387 */ /* 0x0003e20000100800 */
[----:B------:R-:W-:Y:S01]  /*183c0*/  ISETP.GT.U32.AND P5, PT, R8, R3, PT ;  /* 0x000000030800720c */ /* 0x000fe20003fa4070 */
[----:B------:R-:W3:Y:S02]  /*183d0*/  LDCU UR5, c[0x0][0x3b0] ;  /* 0x00007600ff0577ac */ /* 0x000ee40008000800 */
[----:B0-----:R-:W3:Y:S04]  /*183e0*/  LDL R12, [R1+0x1074] ;  /* 0x00107400010c7983 */ /* 0x001ee80000100800 */
[--C-:B------:R-:W-:Y:S01]  /*183f0*/  @!P6 IMAD.IADD R13, R13, 0x1, -R8.reuse ;  /* 0x000000010d0de824 */ /* 0x100fe200078e0a08 */
[----:B-1----:R-:W3:Y:S01]  /*18400*/  LDL.LU R16, [R1+0x18] ;  /* 0x0000180001107983 */ /* 0x002ee20000300800 */
[----:B------:R-:W-:Y:S01]  /*18410*/  @!P3 IMAD.IADD R85, R85, 0x1, -R8 ;  /* 0x000000015555b824 */ /* 0x000fe200078e0a08 */
[----:B------:R-:W-:-:S02]  /*18420*/  ISETP.GE.AND P3, PT, R25, RZ, PT ;  /* 0x000000ff1900720c */ /* 0x000fc40003f66270 */
[----:B--2---:R0:W-:Y:S02]  /*18430*/  STL [R1+0xe84], R2 ;  /* 0x000e840201007387 */ /* 0x0041e40000100800 */
[----:B0-----:R-:W-:-:S04]  /*18440*/  IADD3 R2, P6, PT, R24, R7, RZ ;  /* 0x0000000718027210 */ /* 0x001fc80007fde0ff */
[----:B------:R-:W-:Y:S01]  /*18450*/  LEA.HI.X.SX32 R22, R24, R6, 0x1, P6 ;  /* 0x0000000618167211 */ /* 0x000fe200030f0eff */
[----:B------:R-:W-:-:S04]  /*18460*/  @P0 IMAD.MOV.U32 R24, RZ, RZ, R2 ;  /* 0x000000ffff180224 */ /* 0x000fc800078e0002 */
[----:B------:R-:W-:-:S05]  /*18470*/  @P0 IMAD.MOV.U32 R25, RZ, RZ, R22 ;  /* 0x000000ffff190224 */ /* 0x000fca00078e0016 */
[----:B------:R0:W2:Y:S01]  /*18480*/  @P0 LDG.E.U8 R17, desc[UR18][R24.64] ;  /* 0x0000001218110981 */ /* 0x0000a2000c1e1100 */
[----:B------:R-:W-:-:S04]  /*18490*/  @!P5 IMAD.IADD R3, R3, 0x1, -R8 ;  /* 0x000000010303d824 */ /* 0x000fc800078e0a08 */
[----:B------:R-:W-:Y:S01]  /*184a0*/  IMAD.MOV.U32 R23, RZ, RZ, R3 ;  /* 0x000000ffff177224 */ /* 0x000fe200078e0003 */
[----:B------:R-:W-:Y:S01]  /*184b0*/  ISETP.GT.U32.AND P6, PT, R8, R5, PT ;  /* 0x000000050800720c */ /* 0x000fe20003fc4070 */
[----:B------:R-:W3:Y:S02]  /*184c0*/  LDL.LU R3, [R1+0x142c] ;  /* 0x00142c0001037983 */ /* 0x000ee40000300800 */
[----:B------:R-:W-:-:S05]  /*184d0*/  @!P1 IMAD.MOV R23, RZ, RZ, -R23 ;  /* 0x000000ffff179224 */ /* 0x000fca00078e0a17 */
[----:B------:R-:W-:Y:S01]  /*184e0*/  SEL R23, R11, R23, !P4 ;  /* 0x000000170b177207 */ /* 0x000fe20006000000 */
[----:B------:R1:W-:Y:S04]  /*184f0*/  STL [R1+0x390], R2 ;  /* 0x0003900201007387 */ /* 0x0003e80000100800 */
[----:B0-----:R-:W-:Y:S01]  /*18500*/  IMAD R24, R23, UR4, RZ ;  /* 0x0000000417187c24 */ /* 0x001fe2000f8e02ff */
[----:B------:R0:W-:Y:S01]  /*18510*/  STL [R1+0x38c], R22 ;  /* 0x00038c1601007387 */ /* 0x0001e20000100800 */
[----:B------:R-:W-:Y:S01]  /*18520*/  @!P6 IMAD.IADD R5, R5, 0x1, -R8 ;  /* 0x000000010505e824 */ /* 0x000fe200078e0a08 */
[----:B------:R-:W-:Y:S01]  /*18530*/  PRMT R10, RZ, 0x7610, R10 ;  /* 0x00007610ff0a7816 */ /* 0x000fe2000000000a */
[----:B------:R-:W2:Y:S01]  /*18540*/  LDCU UR4, c[0x0][0x3b0] ;  /* 0x00007600ff0477ac */ /* 0x000ea20008000800 */
[----:B-1----:R-:W3:Y:S01]  /*18550*/  LDL.LU R2, [R1+0x1c] ;  /* 0x00001c0001027983 */ /* 0x002ee20000300800 */
[----:B0-----:R-:W-:Y:S01]  /*18560*/  IMAD.MOV.U32 R22, RZ, RZ, R13 ;  /* 0x000000ffff167224 */ /* 0x001fe200078e000d */
[----:B------:R-:W-:-:S03]  /*18570*/  IADD3 R13, P6, PT, R24, R7, RZ ;  /* 0x00000007180d7210 */ /* 0x000fc60007fde0ff */
[----:B------:R-:W-:Y:S01]  /*18580*/  @!P3 IMAD.MOV R22, RZ, RZ, -R22 ;  /* 0x000000ffff16b224 */ /* 0x000fe200078e0a16 */
[----:B----4-:R-:W-:Y:S02]  /*18590*/  ISETP.GE.AND P3, PT, R4, RZ, PT ;  /* 0x000000ff0400720c */ /* 0x010fe40003f66270 */
[----:B------:R-:W4:Y:S04]  /*185a0*/  LDL R4, [R1+0x1048] ;  /* 0x0010480001047983 */ /* 0x000f280000100800 */
[----:B------:R-:W-:Y:S04]  /*185b0*/  STL [R1+0x398], R13 ;  /* 0x0003980d01007387 */ /* 0x000fe80000100800 */
[----:B--2---:R0:W-:Y:S02]  /*185c0*/  STL [R1+0xe80], R17 ;  /* 0x000e801101007387 */ /* 0x0041e40000100800 */
[----:B0-----:R-:W-:Y:S01]  /*185d0*/  LEA.HI.X.SX32 R17, R24, R6, 0x1, P6 ;  /* 0x0000000618117211 */ /* 0x001fe200030f0eff */
[----:B------:R-:W-:-:S04]  /*185e0*/  @P0 IMAD.MOV.U32 R24, RZ, RZ, R13 ;  /* 0x000000ffff180224 */ /* 0x000fc800078e000d */
[----:B------:R-:W-:-:S05]  /*185f0*/  @P0 IMAD.MOV.U32 R25, RZ, RZ, R17 ;  /* 0x000000ffff190224 */ /* 0x000fca00078e0011 */
[----:B------:R0:W2:Y:S01]  /*18600*/  @P0 LDG.E.U8 R10, desc[UR18][R24.64] ;  /* 0x00000012180a0981 */ /* 0x0000a2000c1e1100 */
[----:B------:R-:W-:Y:S02]  /*18610*/  ISETP.GT.U32.AND P1, PT, R8, R85, PT ;  /* 0x000000550800720c */ /* 0x000fe40003f24070 */
[----:B------:R-:W-:-:S05]  /*18620*/  SEL R22, R11, R22, !P4 ;  /* 0x000000160b167207 */ /* 0x000fca0006000000 */
[----:B---3--:R-:W-:Y:S01]  /*18630*/  IMAD R22, R22, UR5, RZ ;  /* 0x0000000516167c24 */ /* 0x008fe2000f8e02ff */
[----:B------:R-:W-:Y:S01]  /*18640*/  PRMT R3, RZ, 0x7610, R3 ;  /* 0x00007610ff037816 */ /* 0x000fe20000000003 */
[----:B------:R-:W-:Y:S01]  /*18650*/  STL [R1+0x394], R17 ;  /* 0x0003941101007387 */ /* 0x000fe20000100800 */
[----:B------:R-:W-:Y:S01]  /*18660*/  ISETP.GT.U32.AND P5, PT, R8, R15, PT ;  /* 0x0000000f0800720c */ /* 0x000fe20003fa4070 */
[----:B------:R-:W1:Y:S02]  /*18670*/  LDCU UR5, c[0x0][0x3b0] ;  /* 0x00007600ff0577ac */ /* 0x000e640008000800 */
[----:B------:R-:W-:Y:S01]  /*18680*/  @!P1 IMAD.IADD R85, R85, 0x1, -R8 ;  /* 0x0000000155559824 */ /* 0x000fe200078e0a08 */
[----:B------:R-:W-:Y:S02]  /*18690*/  ISETP.GE.AND P1, PT, R12, RZ, PT ;  /* 0x000000ff0c00720c */ /* 0x000fe40003f26270 */
[----:B------:R-:W-:-:S04]  /*186a0*/  IADD3 R12, P6, PT, R22, R7, RZ ;  /* 0x00000007160c7210 */ /* 0x000fc80007fde0ff */
[----:B------:R-:W-:Y:S01]  /*186b0*/  LEA.HI.X.SX32 R13, R22, R6, 0x1, P6 ;  /* 0x00000006160d7211 */ /* 0x000fe200030f0eff */
[----:B0-----:R-:W-:-:S04]  /*186c0*/  @P0 IMAD.MOV.U32 R24, RZ, RZ, R12 ;  /* 0x000000ffff180224 */ /* 0x001fc800078e000c */
[----:B------:R-:W-:-:S05]  /*186d0*/  @P0 IMAD.MOV.U32 R25, RZ, RZ, R13 ;  /* 0x000000ffff190224 */ /* 0x000fca00078e000d */
[----:B------:R0:W3:Y:S01]  /*186e0*/  @P0 LDG.E.U8 R3, desc[UR18][R24.64] ;  /* 0x0000001218030981 */ /* 0x0000e2000c1e1100 */
[----:B------:R-:W-:-:S05]  /*186f0*/  @!P5 IMAD.IADD R15, R15, 0x1, -R8 ;  /* 0x000000010f0fd824 */ /* 0x000fca00078e0a08 */
[----:B------:R-:W-:Y:S01]  /*18700*/  ISETP.GT.U32.AND P5, PT, R8, R15, PT ;  /* 0x0000000f0800720c */ /* 0x000fe20003fa4070 */
[----:B------:R-:W-:Y:S01]  /*18710*/  IMAD.MOV.U32 R23, RZ, RZ, R85 ;  /* 0x000000ffff177224 */ /* 0x000fe200078e0055 */
[----:B--2---:R2:W-:Y:S04]  /*18720*/  STL [R1+0xe7c], R10 ;  /* 0x000e7c0a01007387 */ /* 0x0045e80000100800 */
[----:B--2---:R-:W2:Y:S07]  /*18730*/  LDL R10, [R1+0x108c] ;  /* 0x00108c00010a7983 */ /* 0x004eae0000100800 */
[----:B------:R-:W-:-:S02]  /*18740*/  @!P5 IMAD.IADD R15, R15, 0x1, -R8 ;  /* 0x000000010f0fd824 */ /* 0x000fc400078e0a08 */
[----:B------:R-:W-:Y:S01]  /*18750*/  @!P3 IMAD.MOV R23, RZ, RZ, -R23 ;  /* 0x000000ffff17b224 */ /* 0x000fe200078e0a17 */
[C---:B------:R-:W-:Y:S01]  /*18760*/  ISETP.GT.U32.AND P3, PT, R8.reuse, R5, PT ;  /* 0x000000050800720c */ /* 0x040fe20003f64070 */
[----:B------:R-:W-:Y:S01]  /*18770*/  IMAD.MOV.U32 R22, RZ, RZ, R15 ;  /* 0x000000ffff167224 */ /* 0x000fe200078e000f */
[C---:B------:R-:W-:Y:S02]  /*18780*/  ISETP.GT.U32.AND P5, PT, R8.reuse, R16, PT ;  /* 0x000000100800720c */ /* 0x040fe40003fa4070 */
[----:B------:R-:W-:Y:S01]  /*18790*/  ISETP.GT.U32.AND P6, PT, R8, R2, PT ;  /* 0x000000020800720c */ /* 0x000fe20003fc4070 */
[----:B------:R-:W-:Y:S01]  /*187a0*/  @!P1 IMAD.MOV R22, RZ, RZ, -R22 ;  /* 0x000000ffff169224 */ /* 0x000fe200078e0a16 */
[----:B----4-:R-:W-:Y:S02]  /*187b0*/  ISETP.GE.AND P1, PT, R4, RZ, PT ;  /* 0x000000ff0400720c */ /* 0x010fe40003f26270 */
[C---:B0-----:R-:W-:Y:S02]  /*187c0*/  SEL R24, R11.reuse, R23, !P4 ;  /* 0x000000170b187207 */ /* 0x041fe40006000000 */
[----:B------:R-:W-:Y:S01]  /*187d0*/  SEL R23, R11, R22, !P4 ;  /* 0x000000160b177207 */ /* 0x000fe20006000000 */
[----:B------:R0:W-:Y:S02]  /*187e0*/  STL [R1+0x3a0], R12 ;  /* 0x0003a00c01007387 */ /* 0x0001e40000100800 */
[----:B------:R-:W-:-:S02]  /*187f0*/  @!P3 IMAD.IADD R5, R5, 0x1, -R8 ;  /* 0x000000010505b824 */ /* 0x000fc400078e0a08 */
[----:B------:R-:W-:Y:S01]  /*18800*/  IMAD R24, R24, UR12, RZ ;  /* 0x0000000c18187c24 */ /* 0x000fe2000f8e02ff */
[----:B------:R-:W4:Y:S01]  /*18810*/  LDL.LU R85, [R1+0x20] ;  /* 0x0000200001557983 */ /* 0x000f220000300800 */
[----:B------:R-:W-:Y:S01]  /*18820*/  @!P5 IMAD.IADD R16, R16, 0x1, -R8 ;  /* 0x000000011010d824 */ /* 0x000fe200078e0a08 */
[----:B------:R-:W-:Y:S01]  /*18830*/  PRMT R14, RZ, 0x7610, R14 ;  /* 0x00007610ff0e7816 */ /* 0x000fe2000000000e */
[----:B------:R-:W-:Y:S01]  /*18840*/  @!P6 IMAD.IADD R2, R2, 0x1, -R8 ;  /* 0x000000010202e824 */ /* 0x000fe200078e0a08 */
[----:B------:R-:W-:Y:S01]  /*18850*/  STL [R1+0x39c], R13 ;  /* 0x00039c0d01007387 */ /* 0x000fe20000100800 */
[----:B------:R-:W-:Y:S01]  /*18860*/  IMAD.MOV.U32 R22, RZ, RZ, R5 ;  /* 0x000000ffff167224 */ /* 0x000fe200078e0005 */
[-C--:B------:R-:W-:Y:S01]  /*18870*/  IADD3 R15, P6, PT, R24, R7.reuse, RZ ;  /* 0x00000007180f7210 */ /* 0x080fe20007fde0ff */
[----:B------:R-:W-:Y:S01]  /*18880*/  IMAD R23, R23, UR4, RZ ;  /* 0x0000000417177c24 */ /* 0x000fe2000f8e02ff */
[----:B0-----:R-:W4:Y:S01]  /*18890*/  LDL R12, [R1+0x1084] ;  /* 0x00108400010c7983 */ /* 0x001f220000100800 */
[----:B------:R-:W-:Y:S01]  /*188a0*/  ISETP.GT.U32.AND P5, PT, R8, R16, PT ;  /* 0x000000100800720c */ /* 0x000fe20003fa4070 */
[----:B------:R-:W-:Y:S01]  /*188b0*/  @!P1 IMAD.MOV R22, RZ, RZ, -R22 ;  /* 0x000000ffff169224 */ /* 0x000fe200078e0a16 */
[----:B------:R-:W-:Y:S01]  /*188c0*/  LEA.HI.X.SX32 R17, R24, R6, 0x1, P6 ;  /* 0x0000000618117211 */ /* 0x000fe200030f0eff */
[----:B------:R-:W4:Y:S01]  /*188d0*/  LDL.LU R4, [R1+0x24] ;  /* 0x0000240001047983 */ /* 0x000f220000300800 */
[----:B------:R-:W-:Y:S01]  /*188e0*/  PRMT R25, RZ, 0x7610, R25 ;  /* 0x00007610ff197816 */ /* 0x000fe20000000019 */
[----:B------:R-:W0:Y:S02]  /*188f0*/  LDCU UR4, c[0x0][0x3b0] ;  /* 0x00007600ff0477ac */ /* 0x000e240008000800 */
[----:B------:R-:W4:Y:S01]  /*18900*/  LDL.LU R5, [R1+0x28] ;  /* 0x0000280001057983 */ /* 0x000f220000300800 */
[----:B------:R-:W0:Y:S03]  /*18910*/  LDCU UR12, c[0x0][0x3b0] ;  /* 0x00007600ff0c77ac */ /* 0x000e260008000800 */
[----:B---3--:R3:W-:Y:S01]  /*18920*/  STL [R1+0xe78], R3 ;  /* 0x000e780301007387 */ /* 0x0087e20000100800 */
[----:B------:R-:W-:Y:S01]  /*18930*/  SEL R24, R11, R22, !P4 ;  /* 0x000000160b187207 */ /* 0x000fe20006000000 */
[----:B------:R-:W-:Y:S01]  /*18940*/  @P0 IMAD.MOV.U32 R22, RZ, RZ, R15 ;  /* 0x000000ffff160224 */ /* 0x000fe200078e000f */
[----:B---3--:R-:W-:-:S04]  /*18950*/  IADD3 R3, P1, PT, R23, R7, RZ ;  /* 0x0000000717037210 */ /* 0x008fc80007f3e0ff */
[----:B------:R-:W-:Y:S01]  /*18960*/  LEA.HI.X.SX32 R13, R23, R6, 0x1, P1 ;  /* 0x00000006170d7211 */ /* 0x000fe200008f0eff */
[----:B------:R-:W-:Y:S01]  /*18970*/  @P0 IMAD.MOV.U32 R23, RZ, RZ, R17 ;  /* 0x000000ffff170224 */ /* 0x000fe200078e0011 */
[----:B------:R-:W-:Y:S01]  /*18980*/  STL [R1+0x3c0], R15 ;  /* 0x0003c00f01007387 */ /* 0x000fe20000100800 */
[----:B------:R-:W-:-:S03]  /*18990*/  @!P5 IMAD.IADD R16, R16, 0x1, -R8 ;  /* 0x000000011010d824 */ /* 0x000fc600078e0a08 */
[----:B------:R3:W4:Y:S04]  /*189a0*/  @P0 LDG.E.U8 R14, desc[UR18][R22.64] ;  /* 0x00000012160e0981 */ /* 0x000728000c1e1100 */
[----:B------:R-:W-:Y:S01]  /*189b0*/  STL [R1+0x3c8], R3 ;  /* 0x0003c80301007387 */ /* 0x000fe20000100800 */
[----:B---3--:R-:W-:Y:S02]  /*189c0*/  @P0 IMAD.MOV.U32 R22, RZ, RZ, R3 ;  /* 0x000000ffff160224 */ /* 0x008fe400078e0003 */
[----:B------:R-:W-:-:S05]  /*189d0*/  @P0 IMAD.MOV.U32 R23, RZ, RZ, R13 ;  /* 0x000000ffff170224 */ /* 0x000fca00078e000d */
[----:B------:R3:W4:Y:S01]  /*189e0*/  @P0 LDG.E.U8 R25, desc[UR18][R22.64] ;  /* 0x0000001216190981 */ /* 0x000722000c1e1100 */
[----:B--2---:R-:W-:-:S03]  /*189f0*/  ISETP.GE.AND P5, PT, R10, RZ, PT ;  /* 0x000000ff0a00720c */ /* 0x004fc60003fa6270 */
[----:B------:R-:W2:Y:S04]  /*18a00*/  LDL R10, [R1+0x1124] ;  /* 0x00112400010a7983 */ /* 0x000ea80000100800 */
[----:B------:R0:W-:Y:S04]  /*18a10*/  STL [R1+0x3bc], R17 ;  /* 0x0003bc1101007387 */ /* 0x0001e80000100800 */
[----:B0-----:R-:W2:Y:S04]  /*18a20*/  LDL.LU R17, [R1+0x1428] ;  /* 0x0014280001117983 */ /* 0x001ea80000300800 */
[----:B------:R-:W2:Y:S01]  /*18a30*/  LDL.LU R15, [R1+0x1424] ;  /* 0x00142400010f7983 */ /* 0x000ea20000300800 */
[----:B---3--:R-:W-:-:S02]  /*18a40*/  IMAD.MOV.U32 R22, RZ, RZ, R16 ;  /* 0x000000ffff167224 */ /* 0x008fc400078e0010 */
[----:B-1----:R-:W-:Y:S01]  /*18a50*/  IMAD R24, R24, UR5, RZ ;  /* 0x0000000518187c24 */ /* 0x002fe2000f8e02ff */
[----:B------:R-:W-:Y:S01]  /*18a60*/  STL [R1+0x3c4], R13 ;  /* 0x0003c40d01007387 */ /* 0x000fe20000100800 */
[----:B------:R-:W-:Y:S01]  /*18a70*/  @!P5 IMAD.MOV R22, RZ, RZ, -R22 ;  /* 0x000000ffff16d224 */ /* 0x000fe200078e0a16 */
[----:B----4-:R-:W-:Y:S01]  /*18a80*/  ISETP.GE.AND P6, PT, R12, RZ, PT ;  /* 0x000000ff0c00720c */ /* 0x010fe20003fc6270 */
[----:B------:R-:W0:Y:S01]  /*18a90*/  LDCU UR5, c[0x0][0x3b0] ;  /* 0x00007600ff0577ac */ /* 0x000e220008000800 */
[C---:B------:R-:W-:Y:S01]  /*18aa0*/  IADD3 R16, P5, PT, R24.reuse, R7, RZ ;  /* 0x0000000718107210 */ /* 0x040fe20007fbe0ff */
[----:B------:R1:W-:Y:S04]  /*18ab0*/  STL [R1+0xe74], R14 ;  /* 0x000e740e01007387 */ /* 0x0003e80000100800 */
[----:B-1----:R-:W3:Y:S04]  /*18ac0*/  LDL.LU R14, [R1+0x1420] ;  /* 0x00142000010e7983 */ /* 0x002ee80000300800 */
[----:B------:R-:W4:Y:S04]  /*18ad0*/  LDL.LU R13, [R1+0x141c] ;  /* 0x00141c00010d7983 */ /* 0x000f280000300800 */
[----:B------:R-:W3:Y:S04]  /*18ae0*/  LDL.LU R3, [R1+0x1418] ;  /* 0x0014180001037983 */ /* 0x000ee80000300800 */
[----:B------:R-:W3:Y:S04]  /*18af0*/  LDL.LU R12, [R1+0x2c] ;  /* 0x00002c00010c7983 */ /* 0x000ee80000300800 */
[----:B------:R-:W-:Y:S04]  /*18b00*/  STL [R1+0x3d0], R16 ;  /* 0x0003d01001007387 */ /* 0x000fe80000100800 */
[----:B------:R1:W-:Y:S02]  /*18b10*/  STL [R1+0xe70], R25 ;  /* 0x000e701901007387 */ /* 0x0003e40000100800 */
[----:B-1----:R-:W-:Y:S01]  /*18b20*/  LEA.HI.X.SX32 R25, R24, R6, 0x1, P5 ;  /* 0x0000000618197211 */ /* 0x002fe200028f0eff */
[----:B------:R-:W-:Y:S01]  /*18b30*/  @P0 IMAD.MOV.U32 R24, RZ, RZ, R16 ;  /* 0x000000ffff180224 */ /* 0x000fe200078e0010 */
[----:B--2---:R-:W-:-:S06]  /*18b40*/  PRMT R15, RZ, 0x7610, R15 ;  /* 0x00007610ff0f7816 */ /* 0x004fcc000000000f */
[----:B------:R1:W2:Y:S01]  /*18b50*/  @P0 LDG.E.U8 R15, desc[UR18][R24.64] ;  /* 0x00000012180f0981 */ /* 0x0002a2000c1e1100 */
[----:B------:R-:W-:Y:S02]  /*18b60*/  ISETP.GT.U32.AND P3, PT, R8, R2, PT ;  /* 0x000000020800720c */ /* 0x000fe40003f64070 */
[----:B------:R-:W-:-:S11]  /*18b70*/  SEL R23, R11, R22, !P4 ;  /* 0x000000160b177207 */ /* 0x000fd60006000000 */
[----:B------:R-:W-:-:S04]  /*18b80*/  @!P3 IMAD.IADD R2, R2, 0x1, -R8 ;  /* 0x000000010202b824 */ /* 0x000fc800078e0a08 */
[----:B------:R-:W-:Y:S02]  /*18b90*/  IMAD.MOV.U32 R22, RZ, RZ, R2 ;  /* 0x000000ffff167224 */ /* 0x000fe400078e0002 */
[----:B------:R-:W-:Y:S01]  /*18ba0*/  IMAD R23, R23, UR13, RZ ;  /* 0x0000000d17177c24 */ /* 0x000fe2000f8e02ff */
[----:B------:R-:W-:Y:S01]  /*18bb0*/  ISETP.GT.U32.AND P3, PT, R8, R4, PT ;  /* 0x000000040800720c */ /* 0x000fe20003f64070 */
[----:B------:R-:W-:Y:S01]  /*18bc0*/  @!P6 IMAD.MOV R22, RZ, RZ, -R22 ;  /* 0x000000ffff16e224 */ /* 0x000fe200078e0a16 */
[----:B------:R-:W3:Y:S01]  /*18bd0*/  LDL.LU R2, [R1+0x1414] ;  /* 0x0014140001027983 */ /* 0x000ee20000300800 */
[----:B----4-:R-:W-:Y:S01]  /*18be0*/  PRMT R13, RZ, 0x7610, R13 ;  /* 0x00007610ff0d7816 */ /* 0x010fe2000000000d */
[----:B------:R-:W4:Y:S02]  /*18bf0*/  LDCU UR13, c[0x0][0x3b0] ;  /* 0x00007600ff0d77ac */ /* 0x000f240008000800 */
[----:B------:R-:W-:Y:S02]  /*18c00*/  SEL R22, R11, R22, !P4 ;  /* 0x000000160b167207 */ /* 0x000fe40006000000 */
[----:B------:R-:W-:-:S03]  /*18c10*/  IADD3 R16, P6, PT, R23, R7, RZ ;  /* 0x0000000717107210 */ /* 0x000fc60007fde0ff */
[----:B-1----:R-:W-:Y:S01]  /*18c20*/  IMAD R24, R22, UR4, RZ ;  /* 0x0000000416187c24 */ /* 0x002fe2000f8e02ff */
[----:B------:R-:W-:Y:S01]  /*18c30*/  LEA.HI.X.SX32 R23, R23, R6, 0x1, P6 ;  /* 0x0000000617177211 */ /* 0x000fe200030f0eff */
[----:B------:R-:W-:Y:S01]  /*18c40*/  @P0 IMAD.MOV.U32 R22, RZ, RZ, R16 ;  /* 0x000000ffff160224 */ /* 0x000fe200078e0010 */
[----:B------:R-:W-:Y:S01]  /*18c50*/  STL [R1+0x3cc], R25 ;  /* 0x0003cc1901007387 */ /* 0x000fe20000100800 */
[----:B------:R-:W-:Y:S01]  /*18c60*/  @!P3 IMAD.IADD R4, R4, 0x1, -R8 ;  /* 0x000000010404b824 */ /* 0x000fe200078e0a08 */
[----:B------:R-:W-:Y:S01]  /*18c70*/  ISETP.GT.U32.AND P1, PT, R8, R85, PT ;  /* 0x000000550800720c */ /* 0x000fe20003f24070 */
[----:B------:R-:W1:Y:S01]  /*18c80*/  LDCU UR4, c[0x0][0x3b0] ;  /* 0x00007600ff0477ac */ /* 0x000e620008000800 */
[----:B------:R0:W3:Y:S01]  /*18c90*/  @P0 LDG.E.U8 R13, desc[UR18][R22.64] ;  /* 0x00000012160d0981 */ /* 0x0000e2000c1e1100 */
[----:B------:R-:W-:-:S03]  /*18ca0*/  ISETP.GE.AND P3, PT, R10, RZ, PT ;  /* 0x000000ff0a00720c */ /* 0x000fc60003f66270 */
[----:B--2---:R2:W-:Y:S04]  /*18cb0*/  STL [R1+0xe6c], R15 ;  /* 0x000e6c0f01007387 */ /* 0x0045e80000100800 */
[----:B--2---:R-:W2:Y:S04]  /*18cc0*/  LDL.LU R15, [R1+0x40] ;  /* 0x00004000010f7983 */ /* 0x004ea80000300800 */
[----:B------:R-:W2:Y:S04]  /*18cd0*/  LDL R25, [R1+0x1100] ;  /* 0x0011000001197983 */ /* 0x000ea80000100800 */
[----:B------:R-:W-:Y:S04]  /*18ce0*/  STL [R1+0x3d8], R16 ;  /* 0x0003d81001007387 */ /* 0x000fe80000100800 */
[----:B------:R-:W2:Y:S04]  /*18cf0*/  LDL.LU R10, [R1+0x30] ;  /* 0x00003000010a7983 */ /* 0x000ea80000300800 */
[----:B------:R0:W-:Y:S04]  /*18d00*/  STL [R1+0x3d4], R23 ;  /* 0x0003d41701007387 */ /* 0x0001e80000100800 */
[----:B0-----:R-:W2:Y:S01]  /*18d10*/  LDL R23, [R1+0x1104] ;  /* 0x0011040001177983 */ /* 0x001ea20000100800 */
[----:B------:R-:W-:-:S05]  /*18d20*/  @!P1 IMAD.IADD R85, R85, 0x1, -R8 ;  /* 0x0000000155559824 */ /* 0x000fca00078e0a08 */
[----:B------:R-:W-:-:S13]  /*18d30*/  ISETP.GT.U32.AND P1, PT, R8, R85, PT ;  /* 0x000000550800720c */ /* 0x000fda0003f24070 */
[----:B------:R-:W-:-:S04]  /*18d40*/  @!P1 IMAD.IADD R85, R85, 0x1, -R8 ;  /* 0x0000000155559824 */ /* 0x000fc800078e0a08 */
[----:B------:R-:W-:Y:S02]  /*18d50*/  IMAD.MOV.U32 R22, RZ, RZ, R85 ;  /* 0x000000ffff167224 */ /* 0x000fe400078e0055 */
[----:B------:R-:W4:Y:S04]  /*18d60*/  LDL R85, [R1+0x10d4] ;  /* 0x0010d40001557983 */ /* 0x000f280000100800 */
[----:B---3--:R0:W-:Y:S01]  /*18d70*/  STL [R1+0xe68], R13 ;  /* 0x000e680d01007387 */ /* 0x0081e20000100800 */
[----:B------:R-:W-:Y:S01]  /*18d80*/  @!P3 IMAD.MOV R22, RZ, RZ, -R22 ;  /* 0x000000ffff16b224 */ /* 0x000fe200078e0a16 */
[----:B------:R-:W-:Y:S02]  /*18d90*/  PRMT R2, RZ, 0x7610, R2 ;  /* 0x00007610ff027816 */ /* 0x000fe40000000002 */
[----:B0-----:R-:W-:-:S04]  /*18da0*/  IADD3 R13, P1, PT, R24, R7, RZ ;  /* 0x00000007180d7210 */ /* 0x001fc80007f3e0ff */
[----:B------:R-:W-:Y:S02]  /*18db0*/  LEA.HI.X.SX32 R16, R24, R6, 0x1, P1 ;  /* 0x0000000618107211 */ /* 0x000fe400008f0eff */
[----:B------:R-:W-:Y:S01]  /*18dc0*/  SEL R24, R11, R22, !P4 ;  /* 0x000000160b187207 */ /* 0x000fe20006000000 */
[----:B------:R-:W-:Y:S01]  /*18dd0*/  @P0 IMAD.MOV.U32 R22, RZ, RZ, R13 ;  /* 0x000000ffff160224 */ /* 0x000fe200078e000d */
[----:B--2---:R-:W-:Y:S01]  /*18de0*/  ISETP.GE.AND P1, PT, R23, RZ, PT ;  /* 0x000000ff1700720c */ /* 0x004fe20003f26270 */
[----:B------:R-:W-:-:S05]  /*18df0*/  @P0 IMAD.MOV.U32 R23, RZ, RZ, R16 ;  /* 0x000000ffff170224 */ /* 0x000fca00078e0010 */
[----:B------:R0:W2:Y:S01]  /*18e00*/  @P0 LDG.E.U8 R2, desc[UR18][R22.64] ;  /* 0x0000001216020981 */ /* 0x0000a2000c1e1100 */
[----:B------:R-:W-:-:S13]  /*18e10*/  ISETP.GT.U32.AND P5, PT, R8, R5, PT ;  /* 0x000000050800720c */ /* 0x000fda0003fa4070 */
[--C-:B------:R-:W-:Y:S01]  /*18e20*/  @!P5 IMAD.IADD R5, R5, 0x1, -R8.reuse ;  /* 0x000000010505d824 */ /* 0x100fe200078e0a08 */
[----:B------:R-:W-:Y:S01]  /*18e30*/  ISETP.GT.U32.AND P5, PT, R8, R4, PT ;  /* 0x000000040800720c */ /* 0x000fe20003fa4070 */
[----:B------:R3:W-:Y:S04]  /*18e40*/  STL [R1+0x3e0], R13 ;  /* 0x0003e00d01007387 */ /* 0x0007e80000100800 */
[----:B------:R0:W-:Y:S04]  /*18e50*/  STL [R1+0x3dc], R16 ;  /* 0x0003dc1001007387 */ /* 0x0001e80000100800 */
[----:B---3--:R-:W3:Y:S04]  /*18e60*/  LDL R13, [R1+0x10d0] ;  /* 0x0010d000010d7983 */ /* 0x008ee80000100800 */
[----:B------:R-:W-:Y:S01]  /*18e70*/  @!P5 IMAD.IADD R4, R4, 0x1, -R8 ;  /* 0x000000010404d824 */ /* 0x000fe200078e0a08 */
[----:B0-----:R-:W3:Y:S03]  /*18e80*/  LDL.LU R16, [R1+0x44] ;  /* 0x0000440001107983 */ /* 0x001ee60000300800 */
[----:B------:R-:W-:Y:S01]  /*18e90*/  IMAD.MOV.U32 R23, RZ, RZ, R4 ;  /* 0x000000ffff177224 */ /* 0x000fe200078e0004 */
[----:B------:R-:W-:-:S02]  /*18ea0*/  ISETP.GT.U32.AND P6, PT, R8, R5, PT ;  /* 0x000000050800720c */ /* 0x000fc40003fc4070 */
[----:B------:R-:W-:Y:S01]  /*18eb0*/  ISETP.GT.U32.AND P3, PT, R8, R12, PT ;  /* 0x0000000c0800720c */ /* 0x000fe20003f64070 */
[----:B--2---:R0:W-:Y:S04]  /*18ec0*/  STL [R1+0xe64], R2 ;  /* 0x000e640201007387 */ /* 0x0041e80000100800 */
[----:B------:R-:W2:Y:S01]  /*18ed0*/  LDL.LU R4, [R1+0x1410] ;  /* 0x0014100001047983 */ /* 0x000ea20000300800 */
[----:B------:R-:W-:Y:S01]  /*18ee0*/  IMAD R24, R24, UR5, RZ ;  /* 0x0000000518187c24 */ /* 0x000fe2000f8e02ff */
[----:B------:R-:W-:-:S04]  /*18ef0*/  PRMT R17, RZ, 0x7610, R17 ;  /* 0x00007610ff117816 */ /* 0x000fc80000000011 */
[--C-:B------:R-:W-:Y:S01]  /*18f00*/  @!P6 IMAD.IADD R5, R5, 0x1, -R8.reuse ;  /* 0x000000010505e824 */ /* 0x100fe200078e0a08 */
[----:B------:R-:W1:Y:S01]  /*18f10*/  LDCU UR5, c[0x0][0x3b0] ;  /* 0x00007600ff0577ac */ /* 0x000e620008000800 */
[----:B0-----:R-:W-:Y:S01]  /*18f20*/  IADD3 R2, P6, PT, R24, R7, RZ ;  /* 0x0000000718027210 */ /* 0x001fe20007fde0ff */
[----:B------:R-:W-:Y:S01]  /*18f30*/  @!P3 IMAD.IADD R12, R12, 0x1, -R8 ;  /* 0x000000010c0cb824 */ /* 0x000fe200078e0a08 */
[----:B------:R-:W-:Y:S01]  /*18f40*/  ISETP.GE.AND P3, PT, R25, RZ, PT ;  /* 0x000000ff1900720c */ /* 0x000fe20003f66270 */
[----:B------:R-:W-:Y:S01]  /*18f50*/  @!P1 IMAD.MOV R23, RZ, RZ, -R23 ;  /* 0x000000ffff179224 */ /* 0x000fe200078e0a17 */
[----:B------:R-:W-:Y:S02]  /*18f60*/  LEA.HI.X.SX32 R22, R24, R6, 0x1, P6 ;  /* 0x0000000618167211 */ /* 0x000fe400030f0eff */
[C---:B------:R-:W-:Y:S01]  /*18f70*/  ISETP.GT.U32.AND P6, PT, R8.reuse, R10, PT ;  /* 0x0000000a0800720c */ /* 0x040fe20003fc4070 */
[----:B------:R-:W-:Y:S01]  /*18f80*/  @P0 IMAD.MOV.U32 R24, RZ, RZ, R2 ;  /* 0x000000ffff180224 */ /* 0x000fe200078e0002 */
[----:B------:R-:W-:Y:S01]  /*18f90*/  ISETP.GT.U32.AND P1, PT, R8, R12, PT ;  /* 0x0000000c0800720c */ /* 0x000fe20003f24070 */
[----:B------:R-:W-:Y:S01]  /*18fa0*/  @P0 IMAD.MOV.U32 R25, RZ, RZ, R22 ;  /* 0x000000ffff190224 */ /* 0x000fe200078e0016 */
[----:B------:R-:W-:Y:S01]  /*18fb0*/  SEL R23, R11, R23, !P4 ;  /* 0x000000170b177207 */ /* 0x000fe20006000000 */
[----:B------:R0:W-:Y:S04]  /*18fc0*/  STL [R1+0x400], R2 ;  /* 0x0004000201007387 */ /* 0x0001e80000100800 */
[----:B------:R1:W-:Y:S04]  /*18fd0*/  STL [R1+0x3fc], R22 ;  /* 0x0003fc1601007387 */ /* 0x0003e80000100800 */
[----:B------:R3:W2:Y:S01]  /*18fe0*/  @P0 LDG.E.U8 R17, desc[UR18][R24.64] ;  /* 0x0000001218110981 */ /* 0x0006a2000c1e1100 */
[----:B------:R-:W-:-:S03]  /*18ff0*/  @!P6 IMAD.IADD R10, R10, 0x1, -R8 ;  /* 0x000000010a0ae824 */ /* 0x000fc600078e0a08 */
[----:B0-----:R-:W2:Y:S01]  /*19000*/  LDL.LU R2, [R1+0x54] ;  /* 0x0000540001027983 */ /* 0x001ea20000300800 */
[----:B-1----:R-:W-:Y:S02]  /*19010*/  IMAD.MOV.U32 R22, RZ, RZ, R5 ;  /* 0x000000ffff167224 */ /* 0x002fe400078e0005 */
[----:B---3--:R-:W-:Y:S01]  /*19020*/  IMAD R24, R23, UR4, RZ ;  /* 0x0000000417187c24 */ /* 0x008fe2000f8e02ff */
[----:B------:R-:W-:Y:S01]  /*19030*/  PRMT R3, RZ, 0x7610, R3 ;  /* 0x00007610ff037816 */ /* 0x000fe20000000003 */
[----:B------:R-:W-:Y:S01]  /*19040*/  @!P3 IMAD.MOV R22, RZ, RZ, -R22 ;  /* 0x000000ffff16b224 */ /* 0x000fe200078e0a16 */
[----:B----4-:R-:W-:Y:S01]  /*19050*/  ISETP.GE.AND P3, PT, R85, RZ, PT ;  /* 0x000000ff5500720c */ /* 0x010fe20003f66270 */
[----:B------:R-:W-:Y:S01]  /*19060*/  @!P1 IMAD.IADD R12, R12, 0x1, -R8 ;  /* 0x000000010c0c9824 */ /* 0x000fe200078e0a08 */
[----:B------:R-:W-:Y:S01]  /*19070*/  IADD3 R5, P6, PT, R24, R7, RZ ;  /* 0x0000000718057210 */ /* 0x000fe20007fde0ff */
[----:B------:R-:W3:Y:S01]  /*19080*/  LDL R85, [R1+0x1080] ;  /* 0x0010800001557983 */ /* 0x000ee20000100800 */
[----:B------:R-:W-:Y:S01]  /*19090*/  SEL R22, R11, R22, !P4 ;  /* 0x000000160b167207 */ /* 0x000fe20006000000 */
[----:B------:R-:W0:Y:S01]  /*190a0*/  LDCU UR4, c[0x0][0x3b0] ;  /* 0x00007600ff0477ac */ /* 0x000e220008000800 */
[----:B------:R-:W-:-:S02]  /*190b0*/  ISETP.GE.AND P1, PT, R13, RZ, PT ;  /* 0x000000ff0d00720c */ /* 0x000fc40003f26270 */
[-C--:B------:R-:W-:Y:S01]  /*190c0*/  LEA.HI.X.SX32 R13, R24, R6.reuse, 0x1, P6 ;  /* 0x00000006180d7211 */ /* 0x080fe200030f0eff */
[----:B------:R-:W-:Y:S02]  /*190d0*/  IMAD R22, R22, UR5, RZ ;  /* 0x0000000516167c24 */ /* 0x000fe4000f8e02ff */
[----:B------:R-:W-:Y:S01]  /*190e0*/  IMAD.MOV.U32 R23, RZ, RZ, R12 ;  /* 0x000000ffff177224 */ /* 0x000fe200078e000c */
[----:B------:R1:W-:Y:S01]  /*190f0*/  STL [R1+0x408], R5 ;  /* 0x0004080501007387 */ /* 0x0003e20000100800 */
[----:B------:R-:W-:Y:S02]  /*19100*/  @P0 IMAD.MOV.U32 R24, RZ, RZ, R5 ;  /* 0x000000ffff180224 */ /* 0x000fe400078e0005 */
[----:B------:R-:W-:Y:S01]  /*19110*/  @P0 IMAD.MOV.U32 R25, RZ, RZ, R13 ;  /* 0x000000ffff190224 */ /* 0x000fe200078e000d */
[----:B------:R-:W-:Y:S01]  /*19120*/  IADD3 R12, P6, PT, R22, R7, RZ ;  /* 0x00000007160c7210 */ /* 0x000fe20007fde0ff */
[----:B------:R4:W-:Y:S01]  /*19130*/  STL [R1+0x404], R13 ;  /* 0x0004040d01007387 */ /* 0x0009e20000100800 */
[----:B------:R-:W-:Y:S01]  /*19140*/  ISETP.GT.U32.AND P5, PT, R8, R15, PT ;  /* 0x0000000f0800720c */ /* 0x000fe20003fa4070 */
[----:B------:R-:W0:Y:S02]  /*19150*/  LDCU UR5, c[0x0][0x3b0] ;  /* 0x00007600ff0577ac */ /* 0x000e240008000800 */
[----:B-1----:R-:W3:Y:S01]  /*19160*/  LDL R5, [R1+0x1098] ;  /* 0x0010980001057983 */ /* 0x002ee20000100800 */
[----:B----4-:R-:W-:-:S02]  /*19170*/  LEA.HI.X.SX32 R13, R22, R6, 0x1, P6 ;  /* 0x00000006160d7211 */ /* 0x010fc400030f0eff */
[----:B--2---:R-:W-:-:S06]  /*19180*/  PRMT R4, RZ, 0x7610, R4 ;  /* 0x00007610ff047816 */ /* 0x004fcc0000000004 */
[----:B------:R1:W2:Y:S02]  /*19190*/  @P0 LDG.E.U8 R4, desc[UR18][R24.64] ;  /* 0x0000001218040981 */ /* 0x0002a4000c1e1100 */
[----:B-1----:R-:W-:Y:S02]  /*191a0*/  @P0 IMAD.MOV.U32 R24, RZ, RZ, R12 ;  /* 0x000000ffff180224 */ /* 0x002fe400078e000c */
[----:B------:R-:W-:-:S05]  /*191b0*/  @P0 IMAD.MOV.U32 R25, RZ, RZ, R13 ;  /* 0x000000ffff190224 */ /* 0x000fca00078e000d */
[----:B------:R1:W4:Y:S01]  /*191c0*/  @P0 LDG.E.U8 R3, desc[UR18][R24.64] ;  /* 0x0000001218030981 */ /* 0x000322000c1e1100 */
[----:B------:R-:W-:-:S05]  /*191d0*/  @!P5 IMAD.IADD R15, R15, 0x1, -R8 ;  /* 0x000000010f0fd824 */ /* 0x000fca00078e0a08 */
[C---:B------:R-:W-:Y:S01]  /*191e0*/  ISETP.GT.U32.AND P5, PT, R8.reuse, R15, PT ;  /* 0x0000000f0800720c */ /* 0x040fe20003fa4070 */
[----:B------:R-:W-:Y:S01]  /*191f0*/  @!P3 IMAD.MOV R23, RZ, RZ, -R23 ;  /* 0x000000ffff17b224 */ /* 0x000fe200078e0a17 */
[C---:B------:R-:W-:Y:S02]  /*19200*/  ISETP.GT.U32.AND P3, PT, R8.reuse, R10, PT ;  /* 0x0000000a0800720c */ /* 0x040fe40003f64070 */
[----:B------:R-:W-:-:S09]  /*19210*/  ISETP.GT.U32.AND P6, PT, R8, R2, PT ;  /* 0x000000020800720c */ /* 0x000fd20003fc4070 */
[----:B------:R-:W-:Y:S01]  /*19220*/  @!P5 IMAD.IADD R15, R15, 0x1, -R8 ;  /* 0x000000010f0fd824 */ /* 0x000fe200078e0a08 */
[----:B------:R-:W-:-:S03]  /*19230*/  ISETP.GT.U32.AND P5, PT, R8, R16, PT ;  /* 0x000000100800720c */ /* 0x000fc60003fa4070 */
[----:B------:R-:W-:Y:S01]  /*19240*/  IMAD.MOV.U32 R22, RZ, RZ, R15 ;  /* 0x000000ffff167224 */ /* 0x000fe200078e000f */
[----:B-1----:R-:W-:-:S03]  /*19250*/  SEL R24, R11, R23, !P4 ;  /* 0x000000170b187207 */ /* 0x002fc60006000000 */
[----:B------:R-:W-:Y:S01]  /*19260*/  @!P1 IMAD.MOV R22, RZ, RZ, -R22 ;  /* 0x000000ffff169224 */ /* 0x000fe200078e0a16 */
[----:B---3--:R-:W-:Y:S01]  /*19270*/  ISETP.GE.AND P1, PT, R85, RZ, PT ;  /* 0x000000ff5500720c */ /* 0x008fe20003f26270 */
[--C-:B------:R-:W-:Y:S02]  /*19280*/  @!P3 IMAD.IADD R10, R10, 0x1, -R8.reuse ;  /* 0x000000010a0ab824 */ /* 0x100fe400078e0a08 */
[----:B------:R-:W-:Y:S01]  /*19290*/  IMAD R24, R24, UR12, RZ ;  /* 0x0000000c18187c24 */ /* 0x000fe2000f8e02ff */
[----:B------:R-:W-:Y:S01]  /*192a0*/  SEL R23, R11, R22, !P4 ;  /* 0x000000160b177207 */ /* 0x000fe20006000000 */
[--C-:B------:R-:W-:Y:S01]  /*192b0*/  @!P5 IMAD.IADD R16, R16, 0x1, -R8.reuse ;  /* 0x000000011010d824 */ /* 0x100fe200078e0a08 */
[----:B------:R1:W-:Y:S01]  /*192c0*/  STL [R1+0x410], R12 ;  /* 0x0004100c01007387 */ /* 0x0003e20000100800 */
[----:B------:R-:W-:Y:S01]  /*192d0*/  @!P6 IMAD.IADD R2, R2, 0x1, -R8 ;  /* 0x000000010202e824 */ /* 0x000fe200078e0a08 */
[-C--:B------:R-:W-:Y:S01]  /*192e0*/  IADD3 R15, P6, PT, R24, R7.reuse, RZ ;  /* 0x00000007180f7210 */ /* 0x080fe20007fde0ff */
[----:B------:R-:W-:Y:S01]  /*192f0*/  IMAD.MOV.U32 R22, RZ, RZ, R10 ;  /* 0x000000ffff167224 */ /* 0x000fe200078e000a */
[----:B------:R-:W-:Y:S01]  /*19300*/  PRMT R14, RZ, 0x7610, R14 ;  /* 0x00007610ff0e7816 */ /* 0x000fe2000000000e */
[----:B0-----:R-:W-:Y:S01]  /*19310*/  IMAD R23, R23, UR4, RZ ;  /* 0x0000000417177c24 */ /* 0x001fe2000f8e02ff */
[----:B------:R-:W-:Y:S01]  /*19320*/  ISETP.GT.U32.AND P5, PT, R8, R16, PT ;  /* 0x000000100800720c */ /* 0x000fe20003fa4070 */
[----:B------:R-:W-:Y:S01]  /*19330*/  @!P1 IMAD.MOV R22, RZ, RZ, -R22 ;  /* 0x000000ffff169224 */ /* 0x000fe200078e0a16 */
[----:B------:R-:W-:Y:S01]  /*19340*/  PRMT R25, RZ, 0x7610, R25 ;  /* 0x00007610ff197816 */ /* 0x000fe20000000019 */
[----:B------:R-:W0:Y:S01]  /*19350*/  LDCU UR4, c[0x0][0x3b0] ;  /* 0x00007600ff0477ac */ /* 0x000e220008000800 */
[C---:B------:R-:W-:Y:S01]  /*19360*/  IADD3 R10, P1, PT, R23.reuse, R7, RZ ;  /* 0x00000007170a7210 */ /* 0x040fe20007f3e0ff */
[----:B------:R-:W3:Y:S03]  /*19370*/  LDCU UR12, c[0x0][0x3b0] ;  /* 0x00007600ff0c77ac */ /* 0x000ee60008000800 */
[----:B-1----:R-:W-:-:S05]  /*19380*/  LEA.HI.X.SX32 R12, R23, R6, 0x1, P1 ;  /* 0x00000006170c7211 */ /* 0x002fca00008f0eff */
[----:B------:R-:W-:Y:S01]  /*19390*/  @!P5 IMAD.IADD R16, R16, 0x1, -R8 ;  /* 0x000000011010d824 */ /* 0x000fe200078e0a08 */
[----:B------:R-:W-:Y:S01]  /*193a0*/  ISETP.GE.AND P5, PT, R5, RZ, PT ;  /* 0x000000ff0500720c */ /* 0x000fe20003fa6270 */
[----:B--2---:R1:W-:Y:S04]  /*193b0*/  STL [R1+0xe5c], R4 ;  /* 0x000e5c0401007387 */ /* 0x0043e80000100800 */
[----:B-1----:R-:W2:Y:S04]  /*193c0*/  LDL.LU R4, [R1+0x5c] ;  /* 0x00005c0001047983 */ /* 0x002ea80000300800 */
[----:B------:R1:W-:Y:S02]  /*193d0*/  STL [R1+0xe60], R17 ;  /* 0x000e601101007387 */ /* 0x0003e40000100800 */
[----:B-1----:R-:W-:-:S02]  /*193e0*/  LEA.HI.X.SX32 R17, R24, R6, 0x1, P6 ;  /* 0x0000000618117211 */ /* 0x002fc400030f0eff */
[----:B------:R-:W-:Y:S01]  /*193f0*/  SEL R24, R11, R22, !P4 ;  /* 0x000000160b187207 */ /* 0x000fe20006000000 */
[----:B------:R-:W-:Y:S02]  /*19400*/  @P0 IMAD.MOV.U32 R22, RZ, RZ, R15 ;  /* 0x000000ffff160224 */ /* 0x000fe400078e000f */
[----:B------:R-:W-:Y:S01]  /*19410*/  @P0 IMAD.MOV.U32 R23, RZ, RZ, R17 ;  /* 0x000000ffff170224 */ /* 0x000fe200078e0011 */
[----:B------:R-:W-:Y:S04]  /*19420*/  STL [R1+0x40c], R13 ;  /* 0x00040c0d01007387 */ /* 0x000fe80000100800 */
[----:B------:R-:W2:Y:S04]  /*19430*/  LDL R85, [R1+0x1094] ;  /* 0x0010940001557983 */ /* 0x000ea80000100800 */
[----:B----4-:R1:W-:Y:S04]  /*19440*/  STL [R1+0xe58], R3 ;  /* 0x000e580301007387 */ /* 0x0103e80000100800 */
[----:B------:R4:W3:Y:S04]  /*19450*/  @P0 LDG.E.U8 R14, desc[UR18][R22.64] ;  /* 0x00000012160e0981 */ /* 0x0008e8000c1e1100 */
[----:B-1----:R-:W3:Y:S04]  /*19460*/  LDL.LU R3, [R1+0x8c] ;  /* 0x00008c0001037983 */ /* 0x002ee80000300800 */
[----:B------:R-:W3:Y:S01]  /*19470*/  LDL.LU R13, [R1+0x90] ;  /* 0x00009000010d7983 */ /* 0x000ee20000300800 */
[----:B----4-:R-:W-:-:S02]  /*19480*/  @P0 IMAD.MOV.U32 R22, RZ, RZ, R10 ;  /* 0x000000ffff160224 */ /* 0x010fc400078e000a */
[----:B------:R-:W-:Y:S01]  /*19490*/  @P0 IMAD.MOV.U32 R23, RZ, RZ, R12 ;  /* 0x000000ffff170224 */ /* 0x000fe200078e000c */
[----:B------:R-:W-:Y:S04]  /*194a0*/  STL [R1+0x418], R15 ;  /* 0x0004180f01007387 */ /* 0x000fe80000100800 */
[----:B------:R-:W-:Y:S04]  /*194b0*/  STL [R1+0x420], R10 ;  /* 0x0004200a01007387 */ /* 0x000fe80000100800 */
[----:B------:R-:W4:Y:S04]  /*194c0*/  LDL R5, [R1+0x106c] ;  /* 0x00106c0001057983 */ /* 0x000f280000100800 */
[----:B------:R1:W-:Y:S04]  /*194d0*/  STL [R1+0x414], R17 ;  /* 0x0004141101007387 */ /* 0x0003e80000100800 */
[----:B------:R0:W4:Y:S04]  /*194e0*/  @P0 LDG.E.U8 R25, desc[UR18][R22.64] ;  /* 0x0000001216190981 */ /* 0x000128000c1e1100 */
[----:B-1----:R-:W4:Y:S04]  /*194f0*/  LDL.LU R17, [R1+0x140c] ;  /* 0x00140c0001117983 */ /* 0x002f280000300800 */
[----:B------:R-:W4:Y:S01]  /*19500*/  LDL.LU R15, [R1+0x1408] ;  /* 0x00140800010f7983 */ /* 0x000f220000300800 */
[----:B0-----:R-:W-:-:S02]  /*19510*/  IMAD.MOV.U32 R22, RZ, RZ, R16 ;  /* 0x000000ffff167224 */ /* 0x001fc400078e0010 */
[----:B------:R-:W-:Y:S01]  /*19520*/  IMAD R24, R24, UR5, RZ ;  /* 0x0000000518187c24 */ /* 0x000fe2000f8e02ff */
[----:B------:R-:W-:Y:S01]  /*19530*/  STL [R1+0x41c], R12 ;  /* 0x00041c0c01007387 */ /* 0x000fe20000100800 */
[----:B------:R-:W-:Y:S01]  /*19540*/  @!P5 IMAD.MOV R22, RZ, RZ, -R22 ;  /* 0x000000ffff16d224 */ /* 0x000fe200078e0a16 */
[----:B------:R-:W-:Y:S01]  /*19550*/  ISETP.GT.U32.AND P3, PT, R8, R2, PT ;  /* 0x000000020800720c */ /* 0x000fe20003f64070 */
[----:B------:R-:W0:Y:S01]  /*19560*/  LDCU UR5, c[0x0][0x3b0] ;  /* 0x00007600ff0577ac */ /* 0x000e220008000800 */
[C---:B------:R-:W-:Y:S02]  /*19570*/  IADD3 R16, P5, PT, R24.reuse, R7, RZ ;  /* 0x0000000718107210 */ /* 0x040fe40007fbe0ff */
[----:B--2---:R-:W-:Y:S01]  /*19580*/  ISETP.GE.AND P6, PT, R85, RZ, PT ;  /* 0x000000ff5500720c */ /* 0x004fe20003fc6270 */
[----:B---3--:R1:W-:Y:S04]  /*19590*/  STL [R1+0xe54], R14 ;  /* 0x000e540e01007387 */ /* 0x0083e80000100800 */
[----:B-1----:R-:W2:Y:S04]  /*195a0*/  LDL.LU R14, [R1+0x1404] ;  /* 0x00140400010e7983 */ /* 0x002ea80000300800 */
[----:B------:R-:W3:Y:S04]  /*195b0*/  LDL.LU R12, [R1+0x1400] ;  /* 0x00140000010c7983 */ /* 0x000ee80000300800 */
[----:B------:R-:W2:Y:S04]  /*195c0*/  LDL.LU R10, [R1+0x13fc] ;  /* 0x0013fc00010a7983 */ /* 0x000ea80000300800 */
[----:B------:R-:W2:Y:S04]  /*195d0*/  LDL.LU R85, [R1+0xb0] ;  /* 0x0000b00001557983 */ /* 0x000ea80000300800 */
[----:B------:R-:W-:Y:S04]  /*195e0*/  STL [R1+0x440], R16 ;  /* 0x0004401001007387 */ /* 0x000fe80000100800 */
[----:B----4-:R1:W-:Y:S02]  /*195f0*/  STL [R1+0xe50], R25 ;  /* 0x000e501901007387 */ /* 0x0103e40000100800 */
[----:B-1----:R-:W-:Y:S01]  /*19600*/  LEA.HI.X.SX32 R25, R24, R6, 0x1, P5 ;  /* 0x0000000618197211 */ /* 0x002fe200028f0eff */
[----:B------:R-:W-:Y:S01]  /*19610*/  @P0 IMAD.MOV.U32 R24, RZ, RZ, R16 ;  /* 0x000000ffff180224 */ /* 0x000fe200078e0010 */
[----:B------:R-:W-:-:S06]  /*19620*/  PRMT R15, RZ, 0x7610, R15 ;  /* 0x00007610ff0f7816 */ /* 0x000fcc000000000f */
[----:B------:R1:W4:Y:S01]  /*19630*/  @P0 LDG.E.U8 R15, desc[UR18][R24.64] ;  /* 0x00000012180f0981 */ /* 0x000322000c1e1100 */
[----:B------:R-:W-:Y:S01]  /*19640*/  @!P3 IMAD.IADD R2, R2, 0x1, -R8 ;  /* 0x000000010202b824 */ /* 0x000fe200078e0a08 */
[----:B------:R-:W-:-:S03]  /*19650*/  SEL R23, R11, R22, !P4 ;  /* 0x000000160b177207 */ /* 0x000fc60006000000 */
[----:B------:R-:W-:Y:S02]  /*19660*/  IMAD.MOV.U32 R22, RZ, RZ, R2 ;  /* 0x000000ffff167224 */ /* 0x000fe400078e0002 */
[----:B------:R-:W-:Y:S01]  /*19670*/  IMAD R23, R23, UR13, RZ ;  /* 0x0000000d17177c24 */ /* 0x000fe2000f8e02ff */
[----:B------:R-:W-:Y:S01]  /*19680*/  ISETP.GT.U32.AND P3, PT, R8, R3, PT ;  /* 0x000000030800720c */ /* 0x000fe20003f64070 */
[----:B------:R-:W-:Y:S01]  /*19690*/  @!P6 IMAD.MOV R22, RZ, RZ, -R22 ;  /* 0x000000ffff16e224 */ /* 0x000fe200078e0a16 */
[----:B------:R-:W2:Y:S01]  /*196a0*/  LDL.LU R2, [R1+0x13f8] ;  /* 0x0013f80001027983 */ /* 0x000ea20000300800 */
[----:B---3--:R-:W-:Y:S01]  /*196b0*/  PRMT R12, RZ, 0x7610, R12 ;  /* 0x00007610ff0c7816 */ /* 0x008fe2000000000c */
[----:B------:R-:W3:Y:S02]  /*196c0*/  LDCU UR13, c[0x0][0x3b0] ;  /* 0x00007600ff0d77ac */ /* 0x000ee40008000800 */
        /* <DEDUP_REMOVED lines=11> */
[----:B----4-:R4:W-:Y:S04]  /*19780*/  STL [R1+0xe4c], R15 ;  /* 0x000e4c0f01007387 */ /* 0x0109e80000100800 */
[----:B----4-:R-:W4:Y:S04]  /*19790*/  LDL.LU R15, [R1+0xb4] ;  /* 0x0000b400010f7983 */ /* 0x010f280000300800 */
[----:B------:R-:W4:Y:S04]  /*197a0*/  LDL R25, [R1+0x1054] ;  /* 0x0010540001197983 */ /* 0x000f280000100800 */
[----:B------:R-:W-:Y:S04]  /*197b0*/  STL [R1+0x448], R16 ;  /* 0x0004481001007387 */ /* 0x000fe80000100800 */
[----:B------:R-:W4:Y:S04]  /*197c0*/  LDL.LU R5, [R1+0xd4] ;  /* 0x0000d40001057983 */ /* 0x000f280000300800 */
[----:B------:R0:W-:Y:S04]  /*197d0*/  STL [R1+0x444], R23 ;  /* 0x0004441701007387 */ /* 0x0001e80000100800 */
[----:B0-----:R-:W4:Y:S01]  /*197e0*/  LDL R23, [R1+0x1064] ;  /* 0x0010640001177983 */ /* 0x001f220000100800 */
[----:B------:R-:W-:-:S05]  /*197f0*/  @!P1 IMAD.IADD R4, R4, 0x1, -R8 ;  /* 0x0000000104049824 */ /* 0x000fca00078e0a08 */
[----:B------:R-:W-:-:S13]  /*19800*/  ISETP.GT.U32.AND P1, PT, R8, R4, PT ;  /* 0x000000040800720c */ /* 0x000fda0003f24070 */
[----:B------:R-:W-:-:S04]  /*19810*/  @!P1 IMAD.IADD R4, R4, 0x1, -R8 ;  /* 0x0000000104049824 */ /* 0x000fc800078e0a08 */
[----:B------:R-:W-:Y:S02]  /*19820*/  IMAD.MOV.U32 R22, RZ, RZ, R4 ;  /* 0x000000ffff167224 */ /* 0x000fe400078e0004 */
[----:B------:R-:W4:Y:S02]  /*19830*/  LDL R4, [R1+0x100c] ;  /* 0x00100c0001047983 */ /* 0x000f240000100800 */
[----:B------:R-:W-:Y:S01]  /*19840*/  @!P3 IMAD.MOV R22, RZ, RZ, -R22 ;  /* 0x000000ffff16b224 */ /* 0x000fe200078e0a16 */
[----:B--2---:R-:W-:Y:S01]  /*19850*/  PRMT R2, RZ, 0x7610, R2 ;  /* 0x00007610ff027816 */ /* 0x004fe20000000002 */
[----:B---3--:R0:W-:Y:S02]  /*19860*/  STL [R1+0xe48], R12 ;  /* 0x000e480c01007387 */ /* 0x0081e40000100800 */
[----:B0-----:R-:W-:-:S04]  /*19870*/  IADD3 R12, P1, PT, R24, R7, RZ ;  /* 0x00000007180c7210 */ /* 0x001fc80007f3e0ff */
[----:B------:R-:W-:Y:S02]  /*19880*/  LEA.HI.X.SX32 R16, R24, R6, 0x1, P1 ;  /* 0x0000000618107211 */ /* 0x000fe400008f0eff */
[----:B------:R-:W-:Y:S01]  /*19890*/  SEL R24, R11, R22, !P4 ;  /* 0x000000160b187207 */ /* 0x000fe20006000000 */
[----:B------:R-:W-:Y:S01]  /*198a0*/  @P0 IMAD.MOV.U32 R22, RZ, RZ, R12 ;  /* 0x000000ffff160224 */ /* 0x000fe200078e000c */
[----:B----4-:R-:W-:Y:S01]  /*198b0*/  ISETP.GE.AND P1, PT, R23, RZ, PT ;  /* 0x000000ff1700720c */ /* 0x010fe20003f26270 */
[----:B------:R-:W-:-:S05]  /*198c0*/  @P0 IMAD.MOV.U32 R23, RZ, RZ, R16 ;  /* 0x000000ffff170224 */ /* 0x000fca00078e0010 */
[----:B------:R-:W2:Y:S01]  /*198d0*/  @P0 LDG.E.U8 R2, desc[UR18][R22.64] ;  /* 0x0000001216020981 */ /* 0x000ea2000c1e1100 */
[----:B------:R-:W-:-:S13]  /*198e0*/  ISETP.GT.U32.AND P5, PT, R8, R13, PT ;  /* 0x0000000d0800720c */ /* 0x000fda0003fa4070 */
[----:B------:R-:W-:-:S05]  /*198f0*/  @!P5 IMAD.IADD R13, R13, 0x1, -R8 ;  /* 0x000000010d0dd824 */ /* 0x000fca00078e0a08 */
[C---:B------:R-:W-:Y:S01]  /*19900*/  ISETP.GT.U32.AND P6, PT, R8.reuse, R13, PT ;  /* 0x0000000d0800720c */ /* 0x040fe20003fc4070 */
[----:B------:R0:W-:Y:S01]  /*19910*/  STL [R1+0x450], R12 ;  /* 0x0004500c01007387 */ /* 0x0001e20000100800 */
[----:B------:R-:W-:Y:S01]  /*19920*/  ISETP.GT.U32.AND P3, PT, R8, R85, PT ;  /* 0x000000550800720c */ /* 0x000fe20003f64070 */
[----:B------:R-:W-:Y:S01]  /*19930*/  IMAD R24, R24, UR5, RZ ;  /* 0x0000000518187c24 */ /* 0x000fe2000f8e02ff */
[----:B------:R-:W-:Y:S01]  /*19940*/  PRMT R17, RZ, 0x7610, R17 ;  /* 0x00007610ff117816 */ /* 0x000fe20000000011 */
[----:B------:R3:W-:Y:S01]  /*19950*/  STL [R1+0x44c], R16 ;  /* 0x00044c1001007387 */ /* 0x0007e20000100800 */
[----:B------:R-:W-:Y:S01]  /*19960*/  ISETP.GT.U32.AND P5, PT, R8, R3, PT ;  /* 0x000000030800720c */ /* 0x000fe20003fa4070 */
[----:B------:R-:W4:Y:S02]  /*19970*/  LDCU UR5, c[0x0][0x3b0] ;  /* 0x00007600ff0577ac */ /* 0x000f240008000800 */
[----:B0-----:R-:W4:Y:S04]  /*19980*/  LDL R12, [R1+0x1014] ;  /* 0x00101400010c7983 */ /* 0x001f280000100800 */
[--C-:B------:R-:W-:Y:S01]  /*19990*/  @!P6 IMAD.IADD R13, R13, 0x1, -R8.reuse ;  /* 0x000000010d0de824 */ /* 0x100fe200078e0a08 */
[----:B---3--:R-:W3:Y:S01]  /*199a0*/  LDL.LU R16, [R1+0xe0] ;  /* 0x0000e00001107983 */ /* 0x008ee20000300800 */
        /* <DEDUP_REMOVED lines=15> */
[----:B-1----:R-:W-:Y:S01]  /*19aa0*/  IMAD R24, R23, UR4, RZ ;  /* 0x0000000417187c24 */ /* 0x002fe2000f8e02ff */
[----:B------:R1:W-:Y:S01]  /*19ab0*/  STL [R1+0x454], R22 ;  /* 0x0004541601007387 */ /* 0x0003e20000100800 */
[----:B------:R-:W-:Y:S01]  /*19ac0*/  @!P6 IMAD.IADD R5, R5, 0x1, -R8 ;  /* 0x000000010505e824 */ /* 0x000fe200078e0a08 */
[----:B------:R-:W-:Y:S01]  /*19ad0*/  PRMT R10, RZ, 0x7610, R10 ;  /* 0x00007610ff0a7816 */ /* 0x000fe2000000000a */
[----:B------:R-:W2:Y:S01]  /*19ae0*/  LDCU UR4, c[0x0][0x3b0] ;  /* 0x00007600ff0477ac */ /* 0x000ea20008000800 */
[----:B0-----:R-:W3:Y:S01]  /*19af0*/  LDL.LU R2, [R1+0x108] ;  /* 0x0001080001027983 */ /* 0x001ee20000300800 */
[----:B-1----:R-:W-:Y:S01]  /*19b00*/  IMAD.MOV.U32 R22, RZ, RZ, R13 ;  /* 0x000000ffff167224 */ /* 0x002fe200078e000d */
[----:B------:R-:W-:-:S03]  /*19b10*/  IADD3 R13, P6, PT, R24, R7, RZ ;  /* 0x00000007180d7210 */ /* 0x000fc60007fde0ff */
[----:B------:R-:W-:Y:S01]  /*19b20*/  @!P3 IMAD.MOV R22, RZ, RZ, -R22 ;  /* 0x000000ffff16b224 */ /* 0x000fe200078e0a16 */
[----:B------:R-:W-:Y:S02]  /*19b30*/  ISETP.GE.AND P3, PT, R4, RZ, PT ;  /* 0x000000ff0400720c */ /* 0x000fe40003f66270 */
[----:B------:R-:W3:Y:S04]  /*19b40*/  LDL R4, [R1+0xfe0] ;  /* 0x000fe00001047983 */ /* 0x000ee80000100800 */
        /* <DEDUP_REMOVED lines=8> */
[----:B----4-:R-:W-:Y:S01]  /*19bd0*/  IMAD R22, R22, UR5, RZ ;  /* 0x0000000516167c24 */ /* 0x010fe2000f8e02ff */
[----:B---3--:R-:W-:Y:S01]  /*19be0*/  PRMT R3, RZ, 0x7610, R3 ;  /* 0x00007610ff037816 */ /* 0x008fe20000000003 */
        /* <DEDUP_REMOVED lines=22> */
[----:B------:R-:W-:Y:S02]  /*19d50*/  ISETP.GE.AND P1, PT, R4, RZ, PT ;  /* 0x000000ff0400720c */ /* 0x000fe40003f26270 */
        /* <DEDUP_REMOVED lines=742> */
[----:B------:R-:W4:Y:S04]  /*1cbc0*/  LDL.LU R3, [R1+0x1370] ;  /* 0x0013700001037983 */ /* 0x000f280000300800 */
[----:B------:R-:W4:Y:S04]  /*1cbd0*/  LDL.LU R12, [R1+0x60c] ;  /* 0x00060c00010c7983 */ /* 0x000f280000300800 */
        /* <DEDUP_REMOVED lines=13> */
[----:B------:R-:W4:Y:S01]  /*1ccb0*/  LDL.LU R2, [R1+0x136c] ;  /* 0x00136c0001027983 */ /* 0x000f220000300800 */
        /* <DEDUP_REMOVED lines=24> */
[----:B------:R-:W2:Y:S04]  /*1ce40*/  LDL R85, [R1+0x10c8] ;  /* 0x0010c80001557983 */ /* 0x000ea80000100800 */
[----:B---3--:R0:W-:Y:S01]  /*1ce50*/  STL [R1+0xb4], R14 ;  /* 0x0000b40e01007387 */ /* 0x0081e20000100800 */
[----:B------:R-:W-:Y:S01]  /*1ce60*/  @!P3 IMAD.MOV R22, RZ, RZ, -R22 ;  /* 0x000000ffff16b224 */ /* 0x000fe200078e0a16 */
[----:B----4-:R-:W-:Y:S02]  /*1ce70*/  PRMT R2, RZ, 0x7610, R2 ;  /* 0x00007610ff027816 */ /* 0x010fe40000000002 */
        /* <DEDUP_REMOVED lines=14> */
[----:B----4-:R-:W4:Y:S03]  /*1cf60*/  LDL.LU R16, [R1+0x63c] ;  /* 0x00063c0001107983 */ /* 0x010f260000300800 */
[----:B0-----:R-:W-:Y:S01]  /*1cf70*/  IMAD.MOV.U32 R23, RZ, RZ, R4 ;  /* 0x000000ffff177224 */ /* 0x001fe200078e0004 */
        /* <DEDUP_REMOVED lines=20> */
[----:B------:R3:W4:Y:S01]  /*1d0c0*/  @P0 LDG.E.U8 R17, desc[UR18][R24.64] ;  /* 0x0000001218110981 */ /* 0x000722000c1e1100 */
[----:B------:R-:W-:-:S03]  /*1d0d0*/  @!P6 IMAD.IADD R10, R10, 0x1, -R8 ;  /* 0x000000010a0ae824 */ /* 0x000fc600078e0a08 */
[----:B0-----:R-:W4:Y:S01]  /*1d0e0*/  LDL.LU R2, [R1+0x644] ;  /* 0x0006440001027983 */ /* 0x001f220000300800 */
[----:B-1----:R-:W-:Y:S02]  /*1d0f0*/  IMAD.MOV.U32 R22, RZ, RZ, R5 ;  /* 0x000000ffff167224 */ /* 0x002fe400078e0005 */
[----:B---3--:R-:W-:Y:S01]  /*1d100*/  IMAD R24, R23, UR4, RZ ;  /* 0x0000000417187c24 */ /* 0x008fe2000f8e02ff */
[----:B------:R-:W-:Y:S01]  /*1d110*/  PRMT R3, RZ, 0x7610, R3 ;  /* 0x00007610ff037816 */ /* 0x000fe20000000003 */
[----:B------:R-:W-:Y:S01]  /*1d120*/  @!P3 IMAD.MOV R22, RZ, RZ, -R22 ;  /* 0x000000ffff16b224 */ /* 0x000fe200078e0a16 */
[----:B------:R-:W-:Y:S01]  /*1d130*/  ISETP.GE.AND P3, PT, R85, RZ, PT ;  /* 0x000000ff5500720c */ /* 0x000fe20003f66270 */
        /* <DEDUP_REMOVED lines=15> */
[----:B------:R-:W2:Y:S02]  /*1d230*/  LDCU UR5, c[0x0][0x3b0] ;  /* 0x00007600ff0577ac */ /* 0x000ea40008000800 */
[----:B-1----:R-:W3:Y:S01]  /*1d240*/  LDL R5, [R1+0x1120] ;  /* 0x0011200001057983 */ /* 0x002ee20000100800 */
[----:B0-----:R-:W-:-:S02]  /*1d250*/  LEA.HI.X.SX32 R14, R22, R6, 0x1, P6 ;  /* 0x00000006160e7211 */ /* 0x001fc400030f0eff */
[----:B--2---:R-:W-:-:S06]  /*1d260*/  PRMT R4, RZ, 0x7610, R4 ;  /* 0x00007610ff047816 */ /* 0x004fcc0000000004 */
[----:B------:R0:W2:Y:S02]  /*1d270*/  @P0 LDG.E.U8 R4, desc[UR18][R24.64] ;  /* 0x0000001218040981 */ /* 0x0000a4000c1e1100 */
[----:B0-----:R-:W-:Y:S02]  /*1d280*/  @P0 IMAD.MOV.U32 R24, RZ, RZ, R12 ;  /* 0x000000ffff180224 */ /* 0x001fe400078e000c */
[----:B------:R-:W-:-:S05]  /*1d290*/  @P0 IMAD.MOV.U32 R25, RZ, RZ, R14 ;  /* 0x000000ffff190224 */ /* 0x000fca00078e000e */
[----:B------:R0:W2:Y:S01]  /*1d2a0*/  @P0 LDG.E.U8 R3, desc[UR18][R24.64] ;  /* 0x0000001218030981 */ /* 0x0000a2000c1e1100 */
[----:B------:R-:W-:-:S05]  /*1d2b0*/  @!P5 IMAD.IADD R15, R15, 0x1, -R8 ;  /* 0x000000010f0fd824 */ /* 0x000fca00078e0a08 */
[C---:B------:R-:W-:Y:S01]  /*1d2c0*/  ISETP.GT.U32.AND P5, PT, R8.reuse, R15, PT ;  /* 0x0000000f0800720c */ /* 0x040fe20003fa4070 */
[----:B------:R-:W-:Y:S01]  /*1d2d0*/  @!P3 IMAD.MOV R23, RZ, RZ, -R23 ;  /* 0x000000ffff17b224 */ /* 0x000fe200078e0a17 */
[C---:B------:R-:W-:Y:S02]  /*1d2e0*/  ISETP.GT.U32.AND P3, PT, R8.reuse, R10, PT ;  /* 0x0000000a0800720c */ /* 0x040fe40003f64070 */
[----:B----4-:R-:W-:-:S09]  /*1d2f0*/  ISETP.GT.U32.AND P6, PT, R8, R2, PT ;  /* 0x000000020800720c */ /* 0x010fd20003fc4070 */
[----:B------:R-:W-:-:S04]  /*1d300*/  @!P5 IMAD.IADD R15, R15, 0x1, -R8 ;  /* 0x000000010f0fd824 */ /* 0x000fc800078e0a08 */
[----:B------:R-:W-:Y:S01]  /*1d310*/  IMAD.MOV.U32 R22, RZ, RZ, R15 ;  /* 0x000000ffff167224 */ /* 0x000fe200078e000f */
[----:B0-----:R-:W-:-:S03]  /*1d320*/  SEL R24, R11, R23, !P4 ;  /* 0x000000170b187207 */ /* 0x001fc60006000000 */
[----:B------:R-:W-:Y:S01]  /*1d330*/  @!P1 IMAD.MOV R22, RZ, RZ, -R22 ;  /* 0x000000ffff169224 */ /* 0x000fe200078e0a16 */
[----:B---3--:R-:W-:Y:S01]  /*1d340*/  ISETP.GE.AND P1, PT, R85, RZ, PT ;  /* 0x000000ff5500720c */ /* 0x008fe20003f26270 */
[--C-:B------:R-:W-:Y:S02]  /*1d350*/  @!P3 IMAD.IADD R10, R10, 0x1, -R8.reuse ;  /* 0x000000010a0ab824 */ /* 0x100fe400078e0a08 */
[----:B------:R-:W-:Y:S01]  /*1d360*/  IMAD R24, R24, UR12, RZ ;  /* 0x0000000c18187c24 */ /* 0x000fe2000f8e02ff */
[----:B------:R-:W-:Y:S01]  /*1d370*/  SEL R23, R11, R22, !P4 ;  /* 0x000000160b177207 */ /* 0x000fe20006000000 */
[----:B------:R-:W-:Y:S01]  /*1d380*/  @!P6 IMAD.IADD R2, R2, 0x1, -R8 ;  /* 0x000000010202e824 */ /* 0x000fe200078e0a08 */
[----:B------:R0:W-:Y:S01]  /*1d390*/  STL [R1+0x618], R12 ;  /* 0x0006180c01007387 */ /* 0x0001e20000100800 */
[----:B------:R-:W-:Y:S01]  /*1d3a0*/  IMAD.MOV.U32 R22, RZ, RZ, R10 ;  /* 0x000000ffff167224 */ /* 0x000fe200078e000a */
[-C--:B------:R-:W-:Y:S01]  /*1d3b0*/  IADD3 R15, P6, PT, R24, R7.reuse, RZ ;  /* 0x00000007180f7210 */ /* 0x080fe20007fde0ff */
[----:B------:R-:W-:Y:S01]  /*1d3c0*/  IMAD R23, R23, UR4, RZ ;  /* 0x0000000417177c24 */ /* 0x000fe2000f8e02ff */
[----:B------:R-:W-:Y:S01]  /*1d3d0*/  PRMT R13, RZ, 0x7610, R13 ;  /* 0x00007610ff0d7816 */ /* 0x000fe2000000000d */
[----:B------:R-:W1:Y:S02]  /*1d3e0*/  LDCU UR4, c[0x0][0x3b0] ;  /* 0x00007600ff0477ac */ /* 0x000e640008000800 */
[----:B------:R-:W-:Y:S01]  /*1d3f0*/  @!P1 IMAD.MOV R22, RZ, RZ, -R22 ;  /* 0x000000ffff169224 */ /* 0x000fe200078e0a16 */
[C---:B------:R-:W-:Y:S01]  /*1d400*/  IADD3 R10, P1, PT, R23.reuse, R7, RZ ;  /* 0x00000007170a7210 */ /* 0x040fe20007f3e0ff */
[----:B------:R-:W3:Y:S03]  /*1d410*/  LDCU UR12, c[0x0][0x3b0] ;  /* 0x00007600ff0c77ac */ /* 0x000ee60008000800 */
[----:B0-----:R-:W-:-:S02]  /*1d420*/  LEA.HI.X.SX32 R12, R23, R6, 0x1, P1 ;  /* 0x00000006170c7211 */ /* 0x001fc400008f0eff */
[----:B------:R-:W-:Y:S01]  /*1d430*/  PRMT R25, RZ, 0x7610, R25 ;  /* 0x00007610ff197816 */ /* 0x000fe20000000019 */
[----:B--2---:R0:W-:Y:S04]  /*1d440*/  STL [R1+0x8c], R4 ;  /* 0x00008c0401007387 */ /* 0x0041e80000100800 */
[----:B0-----:R-:W2:Y:S04]  /*1d450*/  LDL.LU R4, [R1+0x64c] ;  /* 0x00064c0001047983 */ /* 0x001ea80000300800 */
[----:B------:R0:W-:Y:S02]  /*1d460*/  STL [R1+0x90], R17 ;  /* 0x0000901101007387 */ /* 0x0001e40000100800 */
[----:B0-----:R-:W-:-:S02]  /*1d470*/  LEA.HI.X.SX32 R17, R24, R6, 0x1, P6 ;  /* 0x0000000618117211 */ /* 0x001fc400030f0eff */
[----:B------:R-:W-:Y:S01]  /*1d480*/  SEL R24, R11, R22, !P4 ;  /* 0x000000160b187207 */ /* 0x000fe20006000000 */
[----:B------:R-:W-:Y:S02]  /*1d490*/  @P0 IMAD.MOV.U32 R22, RZ, RZ, R15 ;  /* 0x000000ffff160224 */ /* 0x000fe400078e000f */
[----:B------:R-:W-:Y:S01]  /*1d4a0*/  @P0 IMAD.MOV.U32 R23, RZ, RZ, R17 ;  /* 0x000000ffff170224 */ /* 0x000fe200078e0011 */
[----:B------:R-:W-:Y:S04]  /*1d4b0*/  STL [R1+0x614], R14 ;  /* 0x0006140e01007387 */ /* 0x000fe80000100800 */
[----:B------:R-:W4:Y:S04]  /*1d4c0*/  LDL R85, [R1+0x1114] ;  /* 0x0011140001557983 */ /* 0x000f280000100800 */
[----:B------:R0:W-:Y:S01]  /*1d4d0*/  STL [R1+0x80], R3 ;  /* 0x0000800301007387 */ /* 0x0001e20000100800 */
[----:B------:R-:W-:-:S03]  /*1d4e0*/  ISETP.GE.AND P6, PT, R5, RZ, PT ;  /* 0x000000ff0500720c */ /* 0x000fc60003fc6270 */
[----:B------:R1:W2:Y:S04]  /*1d4f0*/  @P0 LDG.E.U8 R13, desc[UR18][R22.64] ;  /* 0x00000012160d0981 */ /* 0x0002a8000c1e1100 */
[----:B0-----:R-:W3:Y:S04]  /*1d500*/  LDL.LU R3, [R1+0x320] ;  /* 0x0003200001037983 */ /* 0x001ee80000300800 */
[----:B------:R-:W3:Y:S01]  /*1d510*/  LDL.LU R14, [R1+0x31c] ;  /* 0x00031c00010e7983 */ /* 0x000ee20000300800 */
[----:B-1----:R-:W-:Y:S02]  /*1d520*/  @P0 IMAD.MOV.U32 R22, RZ, RZ, R10 ;  /* 0x000000ffff160224 */ /* 0x002fe400078e000a */
[----:B------:R-:W-:Y:S01]  /*1d530*/  @P0 IMAD.MOV.U32 R23, RZ, RZ, R12 ;  /* 0x000000ffff170224 */ /* 0x000fe200078e000c */
[----:B------:R-:W-:Y:S04]  /*1d540*/  STL [R1+0x620], R15 ;  /* 0x0006200f01007387 */ /* 0x000fe80000100800 */
[----:B------:R-:W-:Y:S04]  /*1d550*/  STL [R1+0x638], R10 ;  /* 0x0006380a01007387 */ /* 0x000fe80000100800 */
[----:B------:R-:W3:Y:S04]  /*1d560*/  LDL R5, [R1+0x1130] ;  /* 0x0011300001057983 */ /* 0x000ee80000100800 */
[----:B------:R0:W-:Y:S04]  /*1d570*/  STL [R1+0x61c], R17 ;  /* 0x00061c1101007387 */ /* 0x0001e80000100800 */
[----:B------:R1:W3:Y:S04]  /*1d580*/  @P0 LDG.E.U8 R25, desc[UR18][R22.64] ;  /* 0x0000001216190981 */ /* 0x0002e8000c1e1100 */
[----:B0-----:R-:W3:Y:S04]  /*1d590*/  LDL.LU R17, [R1+0x1364] ;  /* 0x0013640001117983 */ /* 0x001ee80000300800 */
[----:B------:R-:W3:Y:S01]  /*1d5a0*/  LDL.LU R15, [R1+0x1360] ;  /* 0x00136000010f7983 */ /* 0x000ee20000300800 */
[----:B------:R-:W-:-:S02]  /*1d5b0*/  ISETP.GT.U32.AND P5, PT, R8, R16, PT ;  /* 0x000000100800720c */ /* 0x000fc40003fa4070 */
[----:B------:R-:W-:-:S11]  /*1d5c0*/  ISETP.GT.U32.AND P3, PT, R8, R2, PT ;  /* 0x000000020800720c */ /* 0x000fd60003f64070 */
[----:B------:R-:W-:-:S05]  /*1d5d0*/  @!P5 IMAD.IADD R16, R16, 0x1, -R8 ;  /* 0x000000011010d824 */ /* 0x000fca00078e0a08 */
[----:B------:R-:W-:Y:S01]  /*1d5e0*/  ISETP.GT.U32.AND P5, PT, R8, R16, PT ;  /* 0x000000100800720c */ /* 0x000fe20003fa4070 */
[----:B------:R-:W-:Y:S01]  /*1d5f0*/  IMAD R24, R24, UR5, RZ ;  /* 0x0000000518187c24 */ /* 0x000fe2000f8e02ff */
[----:B------:R-:W-:Y:S01]  /*1d600*/  STL [R1+0x634], R12 ;  /* 0x0006340c01007387 */ /* 0x000fe20000100800 */
[--C-:B------:R-:W-:Y:S01]  /*1d610*/  @!P3 IMAD.IADD R2, R2, 0x1, -R8.reuse ;  /* 0x000000010202b824 */ /* 0x100fe200078e0a08 */
[----:B------:R-:W0:Y:S09]  /*1d620*/  LDCU UR5, c[0x0][0x3b0] ;  /* 0x00007600ff0577ac */ /* 0x000e320008000800 */
[----:B------:R-:W-:-:S04]  /*1d630*/  @!P5 IMAD.IADD R16, R16, 0x1, -R8 ;  /* 0x000000011010d824 */ /* 0x000fc800078e0a08 */
[----:B-1----:R-:W-:Y:S01]  /*1d640*/  IMAD.MOV.U32 R22, RZ, RZ, R16 ;  /* 0x000000ffff167224 */ /* 0x002fe200078e0010 */
[C---:B------:R-:W-:Y:S02]  /*1d650*/  IADD3 R16, P3, PT, R24.reuse, R7, RZ ;  /* 0x0000000718107210 */ /* 0x040fe40007f7e0ff */
[----:B----4-:R-:W-:Y:S01]  /*1d660*/  ISETP.GE.AND P5, PT, R85, RZ, PT ;  /* 0x000000ff5500720c */ /* 0x010fe20003fa6270 */
[----:B--2---:R1:W-:Y:S04]  /*1d670*/  STL [R1+0x7c], R13 ;  /* 0x00007c0d01007387 */ /* 0x0043e80000100800 */
[----:B-1----:R-:W2:Y:S04]  /*1d680*/  LDL.LU R13, [R1+0x135c] ;  /* 0x00135c00010d7983 */ /* 0x002ea80000300800 */
[----:B------:R-:W4:Y:S04]  /*1d690*/  LDL.LU R12, [R1+0x1358] ;  /* 0x00135800010c7983 */ /* 0x000f280000300800 */
[----:B------:R-:W4:Y:S04]  /*1d6a0*/  LDL.LU R10, [R1+0x1354] ;  /* 0x00135400010a7983 */ /* 0x000f280000300800 */
[----:B------:R-:W4:Y:S04]  /*1d6b0*/  LDL.LU R85, [R1+0x318] ;  /* 0x0003180001557983 */ /* 0x000f280000300800 */
[----:B------:R-:W-:Y:S04]  /*1d6c0*/  STL [R1+0x640], R16 ;  /* 0x0006401001007387 */ /* 0x000fe80000100800 */
[----:B---3--:R1:W-:Y:S02]  /*1d6d0*/  STL [R1+0x78], R25 ;  /* 0x0000781901007387 */ /* 0x0083e40000100800 */
[----:B-1----:R-:W-:Y:S01]  /*1d6e0*/  LEA.HI.X.SX32 R25, R24, R6, 0x1, P3 ;  /* 0x0000000618197211 */ /* 0x002fe200018f0eff */
[----:B------:R-:W-:Y:S01]  /*1d6f0*/  @P0 IMAD.MOV.U32 R24, RZ, RZ, R16 ;  /* 0x000000ffff180224 */ /* 0x000fe200078e0010 */
[----:B------:R-:W-:-:S06]  /*1d700*/  PRMT R15, RZ, 0x7610, R15 ;  /* 0x00007610ff0f7816 */ /* 0x000fcc000000000f */
[----:B------:R1:W3:Y:S01]  /*1d710*/  @P0 LDG.E.U8 R15, desc[UR18][R24.64] ;  /* 0x00000012180f0981 */ /* 0x0002e2000c1e1100 */
[----:B------:R-:W-:-:S05]  /*1d720*/  @!P6 IMAD.MOV R22, RZ, RZ, -R22 ;  /* 0x000000ffff16e224 */ /* 0x000fca00078e0a16 */
[----:B------:R-:W-:Y:S01]  /*1d730*/  SEL R23, R11, R22, !P4 ;  /* 0x000000160b177207 */ /* 0x000fe20006000000 */
[----:B------:R-:W-:Y:S01]  /*1d740*/  IMAD.MOV.U32 R22, RZ, RZ, R2 ;  /* 0x000000ffff167224 */ /* 0x000fe200078e0002 */
[----:B------:R-:W-:Y:S01]  /*1d750*/  ISETP.GT.U32.AND P6, PT, R8, R3, PT ;  /* 0x000000030800720c */ /* 0x000fe20003fc4070 */
[----:B------:R-:W4:Y:S02]  /*1d760*/  LDL.LU R2, [R1+0x1350] ;  /* 0x0013500001027983 */ /* 0x000f240000300800 */
[----:B------:R-:W-:Y:S02]  /*1d770*/  @!P5 IMAD.MOV R22, RZ, RZ, -R22 ;  /* 0x000000ffff16d224 */ /* 0x000fe400078e0a16 */
[----:B------:R-:W-:Y:S01]  /*1d780*/  IMAD R23, R23, UR13, RZ ;  /* 0x0000000d17177c24 */ /* 0x000fe2000f8e02ff */
[----:B------:R-:W-:Y:S01]  /*1d790*/  STL [R1+0x63c], R25 ;  /* 0x00063c1901007387 */ /* 0x000fe20000100800 */
[----:B--2---:R-:W-:-:S06]  /*1d7a0*/  PRMT R13, RZ, 0x7610, R13 ;  /* 0x00007610ff0d7816 */ /* 0x004fcc000000000d */
[----:B------:R-:W-:Y:S01]  /*1d7b0*/  @!P6 IMAD.IADD R3, R3, 0x1, -R8 ;  /* 0x000000010303e824 */ /* 0x000fe200078e0a08 */
[----:B------:R-:W-:Y:S01]  /*1d7c0*/  SEL R22, R11, R22, !P4 ;  /* 0x000000160b167207 */ /* 0x000fe20006000000 */
[----:B------:R-:W2:Y:S01]  /*1d7d0*/  LDCU UR13, c[0x0][0x3b0] ;  /* 0x00007600ff0d77ac */ /* 0x000ea20008000800 */
[----:B------:R-:W-:-:S03]  /*1d7e0*/  IADD3 R16, P5, PT, R23, R7, RZ ;  /* 0x0000000717107210 */ /* 0x000fc60007fbe0ff */
[----:B-1----:R-:W-:Y:S01]  /*1d7f0*/  IMAD R24, R22, UR4, RZ ;  /* 0x0000000416187c24 */ /* 0x002fe2000f8e02ff */
[----:B------:R-:W-:Y:S01]  /*1d800*/  LEA.HI.X.SX32 R23, R23, R6, 0x1, P5 ;  /* 0x0000000617177211 */ /* 0x000fe200028f0eff */
[----:B------:R-:W-:Y:S01]  /*1d810*/  @P0 IMAD.MOV.U32 R22, RZ, RZ, R16 ;  /* 0x000000ffff160224 */ /* 0x000fe200078e0010 */
[----:B------:R-:W-:Y:S01]  /*1d820*/  ISETP.GE.AND P6, PT, R5, RZ, PT ;  /* 0x000000ff0500720c */ /* 0x000fe20003fc6270 */
[----:B------:R-:W1:Y:S03]  /*1d830*/  LDCU UR4, c[0x0][0x3b0] ;  /* 0x00007600ff0477ac */ /* 0x000e660008000800 */
[----:B------:R0:W2:Y:S04]  /*1d840*/  @P0 LDG.E.U8 R13, desc[UR18][R22.64] ;  /* 0x00000012160d0981 */ /* 0x0000a8000c1e1100 */
[----:B---3--:R3:W-:Y:S04]  /*1d850*/  STL [R1+0x74], R15 ;  /* 0x0000740f01007387 */ /* 0x0087e80000100800 */
[----:B---3--:R-:W3:Y:S04]  /*1d860*/  LDL.LU R15, [R1+0x314] ;  /* 0x00031400010f7983 */ /* 0x008ee80000300800 */
[----:B------:R-:W3:Y:S04]  /*1d870*/  LDL R25, [R1+0x1110] ;  /* 0x0011100001197983 */ /* 0x000ee80000100800 */
[----:B------:R-:W-:Y:S04]  /*1d880*/  STL [R1+0x648], R16 ;  /* 0x0006481001007387 */ /* 0x000fe80000100800 */
[----:B------:R-:W3:Y:S04]  /*1d890*/  LDL.LU R5, [R1+0x310] ;  /* 0x0003100001057983 */ /* 0x000ee80000300800 */
[----:B------:R0:W-:Y:S04]  /*1d8a0*/  STL [R1+0x644], R23 ;  /* 0x0006441701007387 */ /* 0x0001e80000100800 */
[----:B0-----:R-:W3:Y:S01]  /*1d8b0*/  LDL R23, [R1+0x10fc] ;  /* 0x0010fc0001177983 */ /* 0x001ee20000100800 */
[----:B------:R-:W-:-:S13]  /*1d8c0*/  ISETP.GT.U32.AND P1, PT, R8, R4, PT ;  /* 0x000000040800720c */ /* 0x000fda0003f24070 */
[----:B------:R-:W-:-:S05]  /*1d8d0*/  @!P1 IMAD.IADD R4, R4, 0x1, -R8 ;  /* 0x0000000104049824 */ /* 0x000fca00078e0a08 */
[----:B------:R-:W-:-:S13]  /*1d8e0*/  ISETP.GT.U32.AND P1, PT, R8, R4, PT ;  /* 0x000000040800720c */ /* 0x000fda0003f24070 */
[----:B------:R-:W-:-:S04]  /*1d8f0*/  @!P1 IMAD.IADD R4, R4, 0x1, -R8 ;  /* 0x0000000104049824 */ /* 0x000fc800078e0a08 */
[----:B------:R-:W-:Y:S02]  /*1d900*/  IMAD.MOV.U32 R22, RZ, RZ, R4 ;  /* 0x000000ffff167224 */ /* 0x000fe400078e0004 */
[----:B------:R-:W3:Y:S02]  /*1d910*/  LDL R4, [R1+0x111c] ;  /* 0x00111c0001047983 */ /* 0x000ee40000100800 */
[----:B------:R-:W-:Y:S01]  /*1d920*/  @!P6 IMAD.MOV R22, RZ, RZ, -R22 ;  /* 0x000000ffff16e224 */ /* 0x000fe200078e0a16 */
[----:B----4-:R-:W-:Y:S01]  /*1d930*/  PRMT R2, RZ, 0x7610, R2 ;  /* 0x00007610ff027816 */ /* 0x010fe20000000002 */
[----:B--2---:R0:W-:Y:S02]  /*1d940*/  STL [R1+0x70], R13 ;  /* 0x0000700d01007387 */ /* 0x0041e40000100800 */
[----:B0-----:R-:W-:-:S04]  /*1d950*/  IADD3 R13, P1, PT, R24, R7, RZ ;  /* 0x00000007180d7210 */ /* 0x001fc80007f3e0ff */
[----:B------:R-:W-:Y:S02]  /*1d960*/  LEA.HI.X.SX32 R16, R24, R6, 0x1, P1 ;  /* 0x0000000618107211 */ /* 0x000fe400008f0eff */
[----:B------:R-:W-:Y:S01]  /*1d970*/  SEL R24, R11, R22, !P4 ;  /* 0x000000160b187207 */ /* 0x000fe20006000000 */
[----:B------:R-:W-:Y:S01]  /*1d980*/  @P0 IMAD.MOV.U32 R22, RZ, RZ, R13 ;  /* 0x000000ffff160224 */ /* 0x000fe200078e000d */
[----:B---3--:R-:W-:Y:S01]  /*1d990*/  ISETP.GE.AND P1, PT, R23, RZ, PT ;  /* 0x000000ff1700720c */ /* 0x008fe20003f26270 */
[----:B------:R-:W-:-:S05]  /*1d9a0*/  @P0 IMAD.MOV.U32 R23, RZ, RZ, R16 ;  /* 0x000000ffff170224 */ /* 0x000fca00078e0010 */
[----:B------:R0:W2:Y:S01]  /*1d9b0*/  @P0 LDG.E.U8 R2, desc[UR18][R22.64] ;  /* 0x0000001216020981 */ /* 0x0000a2000c1e1100 */
[----:B------:R-:W-:-:S13]  /*1d9c0*/  ISETP.GT.U32.AND P3, PT, R8, R14, PT ;  /* 0x0000000e0800720c */ /* 0x000fda0003f64070 */
[----:B------:R-:W-:Y:S01]  /*1d9d0*/  @!P3 IMAD.IADD R14, R14, 0x1, -R8 ;  /* 0x000000010e0eb824 */ /* 0x000fe200078e0a08 */
[----:B------:R-:W-:-:S04]  /*1d9e0*/  ISETP.GT.U32.AND P3, PT, R8, R3, PT ;  /* 0x000000030800720c */ /* 0x000fc80003f64070 */
[C---:B------:R-:W-:Y:S01]  /*1d9f0*/  ISETP.GT.U32.AND P5, PT, R8.reuse, R14, PT ;  /* 0x0000000e0800720c */ /* 0x040fe20003fa4070 */
[----:B------:R3:W-:Y:S01]  /*1da00*/  STL [R1+0x650], R13 ;  /* 0x0006500d01007387 */ /* 0x0007e20000100800 */
[----:B------:R-:W-:Y:S01]  /*1da10*/  ISETP.GT.U32.AND P6, PT, R8, R85, PT ;  /* 0x000000550800720c */ /* 0x000fe20003fc4070 */
[----:B------:R-:W-:Y:S01]  /*1da20*/  IMAD R24, R24, UR5, RZ ;  /* 0x0000000518187c24 */ /* 0x000fe2000f8e02ff */
[----:B0-----:R-:W-:Y:S01]  /*1da30*/  PRMT R22, RZ, 0x7610, R22 ;  /* 0x00007610ff167816 */ /* 0x001fe20000000016 */
[----:B------:R0:W-:Y:S01]  /*1da40*/  STL [R1+0x64c], R16 ;  /* 0x00064c1001007387 */ /* 0x0001e20000100800 */
[----:B------:R-:W4:Y:S03]  /*1da50*/  LDCU UR5, c[0x0][0x3b0] ;  /* 0x00007600ff0577ac */ /* 0x000f260008000800 */
[----:B---3--:R-:W3:Y:S04]  /*1da60*/  LDL R13, [R1+0x1150] ;  /* 0x00115000010d7983 */ /* 0x008ee80000100800 */
[--C-:B------:R-:W-:Y:S01]  /*1da70*/  @!P5 IMAD.IADD R14, R14, 0x1, -R8.reuse ;  /* 0x000000010e0ed824 */ /* 0x100fe200078e0a08 */
[----:B0-----:R-:W3:Y:S01]  /*1da80*/  LDL.LU R16, [R1+0x30c] ;  /* 0x00030c0001107983 */ /* 0x001ee20000300800 */
[----:B------:R-:W-:-:S02]  /*1da90*/  @!P3 IMAD.IADD R3, R3, 0x1, -R8 ;  /* 0x000000010303b824 */ /* 0x000fc400078e0a08 */
[----:B------:R-:W-:Y:S02]  /*1daa0*/  @!P6 IMAD.IADD R85, R85, 0x1, -R8 ;  /* 0x000000015555e824 */ /* 0x000fe400078e0a08 */
[----:B------:R-:W-:Y:S01]  /*1dab0*/  IMAD.MOV.U32 R23, RZ, RZ, R3 ;  /* 0x000000ffff177224 */ /* 0x000fe200078e0003 */
[----:B------:R-:W-:Y:S01]  /*1dac0*/  ISETP.GE.AND P6, PT, R25, RZ, PT ;  /* 0x000000ff1900720c */ /* 0x000fe20003fc6270 */
[----:B--2---:R0:W-:Y:S04]  /*1dad0*/  STL [R1+0x6c], R2 ;  /* 0x00006c0201007387 */ /* 0x0041e80000100800 */
[----:B------:R-:W2:Y:S01]  /*1dae0*/  LDL.LU R3, [R1+0x134c] ;  /* 0x00134c0001037983 */ /* 0x000ea20000300800 */
[----:B0-----:R-:W-:-:S04]  /*1daf0*/  IADD3 R2, P5, PT, R24, R7, RZ ;  /* 0x0000000718027210 */ /* 0x001fc80007fbe0ff */
[----:B------:R-:W-:Y:S01]  /*1db00*/  LEA.HI.X.SX32 R24, R24, R6, 0x1, P5 ;  /* 0x0000000618187211 */ /* 0x000fe200028f0eff */
[----:B------:R-:W-:Y:S04]  /*1db10*/  STL [R1+0x658], R2 ;  /* 0x0006580201007387 */ /* 0x000fe80000100800 */
[----:B------:R0:W-:Y:S01]  /*1db20*/  STL [R1+0x654], R24 ;  /* 0x0006541801007387 */ /* 0x0001e20000100800 */
[----:B------:R-:W-:Y:S02]  /*1db30*/  @P0 IMAD.MOV.U32 R25, RZ, RZ, R24 ;  /* 0x000000ffff190224 */ /* 0x000fe400078e0018 */
[----:B0-----:R-:W-:Y:S01]  /*1db40*/  @P0 IMAD.MOV.U32 R24, RZ, RZ, R2 ;  /* 0x000000ffff180224 */ /* 0x001fe200078e0002 */
[----:B------:R-:W-:Y:S01]  /*1db50*/  ISETP.GT.U32.AND P5, PT, R8, R5, PT ;  /* 0x000000050800720c */ /* 0x000fe20003fa4070 */
[----:B------:R-:W-:Y:S01]  /*1db60*/  @!P1 IMAD.MOV R23, RZ, RZ, -R23 ;  /* 0x000000ffff179224 */ /* 0x000fe200078e0a17 */
[----:B------:R-:W3:Y:S04]  /*1db70*/  LDL.LU R2, [R1+0x308] ;  /* 0x0003080001027983 */ /* 0x000ee80000300800 */
[----:B------:R1:W3:Y:S01]  /*1db80*/  @P0 LDG.E.U8 R22, desc[UR18][R24.64] ;  /* 0x0000001218160981 */ /* 0x0002e2000c1e1100 */
[----:B------:R-:W-:-:S05]  /*1db90*/  SEL R23, R11, R23, !P4 ;  /* 0x000000170b177207 */ /* 0x000fca0006000000 */
[----:B-1----:R-:W-:Y:S02]  /*1dba0*/  IMAD R24, R23, UR4, RZ ;  /* 0x0000000417187c24 */ /* 0x002fe4000f8e02ff */
[----:B------:R-:W-:Y:S01]  /*1dbb0*/  @!P5 IMAD.IADD R5, R5, 0x1, -R8 ;  /* 0x000000010505d824 */ /* 0x000fe200078e0a08 */
[----:B--2---:R-:W-:Y:S01]  /*1dbc0*/  PRMT R3, RZ, 0x7610, R3 ;  /* 0x00007610ff037816 */ /* 0x004fe20000000003 */
[----:B------:R-:W0:Y:S01]  /*1dbd0*/  LDCU UR4, c[0x0][0x3b0] ;  /* 0x00007600ff0477ac */ /* 0x000e220008000800 */
[----:B---3--:R1:W-:Y:S02]  /*1dbe0*/  STL [R1+0x68], R22 ;  /* 0x0000681601007387 */ /* 0x0083e40000100800 */
[----:B-1----:R-:W-:Y:S01]  /*1dbf0*/  IMAD.MOV.U32 R22, RZ, RZ, R14 ;  /* 0x000000ffff167224 */ /* 0x002fe200078e000e */
[----:B------:R-:W-:-:S03]  /*1dc00*/  IADD3 R14, P5, PT, R24, R7, RZ ;  /* 0x00000007180e7210 */ /* 0x000fc60007fbe0ff */
[----:B------:R-:W-:Y:S01]  /*1dc10*/  @!P6 IMAD.MOV R22, RZ, RZ, -R22 ;  /* 0x000000ffff16e224 */ /* 0x000fe200078e0a16 */
[----:B------:R-:W-:Y:S02]  /*1dc20*/  LEA.HI.X.SX32 R24, R24, R6, 0x1, P5 ;  /* 0x0000000618187211 */ /* 0x000fe400028f0eff */
[----:B------:R-:W-:Y:S02]  /*1dc30*/  ISETP.GE.AND P6, PT, R4, RZ, PT ;  /* 0x000000ff0400720c */ /* 0x000fe40003fc6270 */
[----:B------:R-:W2:Y:S01]  /*1dc40*/  LDL R4, [R1+0x114c] ;  /* 0x00114c0001047983 */ /* 0x000ea20000100800 */
[----:B------:R-:W-:-:S03]  /*1dc50*/  @P0 IMAD.MOV.U32 R25, RZ, RZ, R24 ;  /* 0x000000ffff190224 */ /* 0x000fc600078e0018 */
[----:B------:R-:W-:Y:S04]  /*1dc60*/  STL [R1+0x660], R14 ;  /* 0x0006600e01007387 */ /* 0x000fe80000100800 */
[----:B------:R1:W-:Y:S02]  /*1dc70*/  STL [R1+0x65c], R24 ;  /* 0x00065c1801007387 */ /* 0x0003e40000100800 */
[----:B-1----:R-:W-:-:S05]  /*1dc80*/  @P0 IMAD.MOV.U32 R24, RZ, RZ, R14 ;  /* 0x000000ffff180224 */ /* 0x002fca00078e000e */
[----:B------:R1:W3:Y:S01]  /*1dc90*/  @P0 LDG.E.U8 R3, desc[UR18][R24.64] ;  /* 0x0000001218030981 */ /* 0x0002e2000c1e1100 */
[----:B------:R-:W-:Y:S02]  /*1dca0*/  ISETP.GT.U32.AND P1, PT, R8, R85, PT ;  /* 0x000000550800720c */ /* 0x000fe40003f24070 */
[----:B------:R-:W-:-:S05]  /*1dcb0*/  SEL R22, R11, R22, !P4 ;  /* 0x000000160b167207 */ /* 0x000fca0006000000 */
[----:B----4-:R-:W-:Y:S01]  /*1dcc0*/  IMAD R22, R22, UR5, RZ ;  /* 0x0000000516167c24 */ /* 0x010fe2000f8e02ff */
[----:B------:R-:W-:Y:S01]  /*1dcd0*/  PRMT R12, RZ, 0x7610, R12 ;  /* 0x00007610ff0c7816 */ /* 0x000fe2000000000c */
[----:B------:R-:W4:Y:S04]  /*1dce0*/  LDCU UR5, c[0x0][0x3b0] ;  /* 0x00007600ff0577ac */ /* 0x000f280008000800 */
[----:B------:R-:W-:Y:S01]  /*1dcf0*/  @!P1 IMAD.IADD R85, R85, 0x1, -R8 ;  /* 0x0000000155559824 */ /* 0x000fe200078e0a08 */
[----:B------:R-:W-:Y:S02]  /*1dd00*/  ISETP.GE.AND P1, PT, R13, RZ, PT ;  /* 0x000000ff0d00720c */ /* 0x000fe40003f26270 */
[----:B------:R-:W-:-:S04]  /*1dd10*/  IADD3 R13, P5, PT, R22, R7, RZ ;  /* 0x00000007160d7210 */ /* 0x000fc80007fbe0ff */
[----:B------:R-:W-:Y:S01]  /*1dd20*/  LEA.HI.X.SX32 R14, R22, R6, 0x1, P5 ;  /* 0x00000006160e7211 */ /* 0x000fe200028f0eff */
[----:B-1----:R-:W-:-:S04]  /*1dd30*/  @P0 IMAD.MOV.U32 R24, RZ, RZ, R13 ;  /* 0x000000ffff180224 */ /* 0x002fc800078e000d */
[----:B------:R-:W-:-:S05]  /*1dd40*/  @P0 IMAD.MOV.U32 R25, RZ, RZ, R14 ;  /* 0x000000ffff190224 */ /* 0x000fca00078e000e */
[----:B------:R1:W2:Y:S01]  /*1dd50*/  @P0 LDG.E.U8 R12, desc[UR18][R24.64] ;  /* 0x00000012180c0981 */ /* 0x0002a2000c1e1100 */
[----:B------:R-:W-:-:S13]  /*1dd60*/  ISETP.GT.U32.AND P3, PT, R8, R15, PT ;  /* 0x0000000f0800720c */ /* 0x000fda0003f64070 */
[----:B------:R-:W-:Y:S01]  /*1dd70*/  @!P3 IMAD.IADD R15, R15, 0x1, -R8 ;  /* 0x000000010f0fb824 */ /* 0x000fe200078e0a08 */
[----:B---3--:R3:W-:Y:S04]  /*1dd80*/  STL [R1+0x64], R3 ;  /* 0x0000640301007387 */ /* 0x0087e80000100800 */
[----:B---3--:R-:W3:Y:S01]  /*1dd90*/  LDL R3, [R1+0x1134] ;  /* 0x0011340001037983 */ /* 0x008ee20000100800 */
[----:B------:R-:W-:Y:S01]  /*1dda0*/  ISETP.GT.U32.AND P3, PT, R8, R15, PT ;  /* 0x0000000f0800720c */ /* 0x000fe20003f64070 */
[----:B------:R-:W-:-:S04]  /*1ddb0*/  IMAD.MOV.U32 R23, RZ, RZ, R85 ;  /* 0x000000ffff177224 */ /* 0x000fc800078e0055 */
[----:B------:R-:W-:Y:S01]  /*1ddc0*/  @!P6 IMAD.MOV R23, RZ, RZ, -R23 ;  /* 0x000000ffff17e224 */ /* 0x000fe200078e0a17 */
[----:B------:R-:W-:-:S07]  /*1ddd0*/  ISETP.GT.U32.AND P6, PT, R8, R5, PT ;  /* 0x000000050800720c */ /* 0x000fce0003fc4070 */
[----:B------:R-:W-:Y:S01]  /*1dde0*/  @!P3 IMAD.IADD R15, R15, 0x1, -R8 ;  /* 0x000000010f0fb824 */ /* 0x000fe200078e0a08 */
[----:B------:R-:W-:-:S03]  /*1ddf0*/  ISETP.GT.U32.AND P3, PT, R8, R16, PT ;  /* 0x000000100800720c */ /* 0x000fc60003f64070 */
[----:B------:R-:W-:Y:S01]  /*1de00*/  IMAD.MOV.U32 R22, RZ, RZ, R15 ;  /* 0x000000ffff167224 */ /* 0x000fe200078e000f */
[----:B-1----:R-:W-:-:S03]  /*1de10*/  SEL R24, R11, R23, !P4 ;  /* 0x000000170b187207 */ /* 0x002fc60006000000 */
[----:B------:R-:W-:Y:S01]  /*1de20*/  @!P1 IMAD.MOV R22, RZ, RZ, -R22 ;  /* 0x000000ffff169224 */ /* 0x000fe200078e0a16 */
[----:B------:R-:W-:Y:S01]  /*1de30*/  STL [R1+0x678], R13 ;  /* 0x0006780d01007387 */ /* 0x000fe20000100800 */
[----:B------:R-:W-:-:S04]  /*1de40*/  @!P6 IMAD.IADD R5, R5, 0x1, -R8 ;  /* 0x000000010505e824 */ /* 0x000fc800078e0a08 */
[----:B------:R-:W-:Y:S01]  /*1de50*/  @!P3 IMAD.IADD R16, R16, 0x1, -R8 ;  /* 0x000000011010b824 */ /* 0x000fe200078e0a08 */
[----:B--2---:R-:W-:Y:S01]  /*1de60*/  ISETP.GE.AND P3, PT, R4, RZ, PT ;  /* 0x000000ff0400720c */ /* 0x004fe20003f66270 */
[----:B------:R-:W2:Y:S01]  /*1de70*/  LDL.LU R85, [R1+0x2e4] ;  /* 0x0002e40001557983 */ /* 0x000ea20000300800 */
[----:B------:R-:W-:Y:S02]  /*1de80*/  SEL R23, R11, R22, !P4 ;  /* 0x000000160b177207 */ /* 0x000fe40006000000 */
[----:B------:R-:W-:Y:S01]  /*1de90*/  ISETP.GT.U32.AND P1, PT, R8, R16, PT ;  /* 0x000000100800720c */ /* 0x000fe20003f24070 */
[----:B------:R1:W-:Y:S01]  /*1dea0*/  STL [R1+0x674], R14 ;  /* 0x0006740e01007387 */ /* 0x0003e20000100800 */
[----:B------:R-:W-:Y:S01]  /*1deb0*/  IMAD R24, R24, UR12, RZ ;  /* 0x0000000c18187c24 */ /* 0x000fe2000f8e02ff */
[----:B------:R-:W-:Y:S01]  /*1dec0*/  PRMT R10, RZ, 0x7610, R10 ;  /* 0x00007610ff0a7816 */ /* 0x000fe2000000000a */
[----:B------:R-:W-:Y:S01]  /*1ded0*/  IMAD.MOV.U32 R22, RZ, RZ, R5 ;  /* 0x000000ffff167224 */ /* 0x000fe200078e0005 */
[----:B------:R-:W-:Y:S01]  /*1dee0*/  PRMT R17, RZ, 0x7610, R17 ;  /* 0x00007610ff117816 */ /* 0x000fe20000000011 */
[----:B0-----:R-:W-:Y:S01]  /*1def0*/  IMAD R23, R23, UR4, RZ ;  /* 0x0000000417177c24 */ /* 0x001fe2000f8e02ff */
[----:B------:R-:W-:Y:S01]  /*1df00*/  ISETP.GT.U32.AND P5, PT, R8, R2, PT ;  /* 0x000000020800720c */ /* 0x000fe20003fa4070 */
[----:B------:R-:W0:Y:S01]  /*1df10*/  LDCU UR4, c[0x0][0x3b0] ;  /* 0x00007600ff0477ac */ /* 0x000e220008000800 */
[----:B-1----:R-:W2:Y:S01]  /*1df20*/  LDL R14, [R1+0x1138] ;  /* 0x00113800010e7983 */ /* 0x002ea20000100800 */
[----:B------:R-:W1:Y:S03]  /*1df30*/  LDCU UR12, c[0x0][0x3b0] ;  /* 0x00007600ff0c77ac */ /* 0x000e660008000800 */
[----:B------:R-:W2:Y:S04]  /*1df40*/  LDL.LU R4, [R1+0x1cc] ;  /* 0x0001cc0001047983 */ /* 0x000ea80000300800 */
[----:B------:R-:W2:Y:S04]  /*1df50*/  LDL.LU R5, [R1+0x1ac] ;  /* 0x0001ac0001057983 */ /* 0x000ea80000300800 */
[----:B------:R0:W-:Y:S01]  /*1df60*/  STL [R1+0x60], R12 ;  /* 0x0000600c01007387 */ /* 0x0001e20000100800 */
[----:B------:R-:W-:Y:S01]  /*1df70*/  @!P3 IMAD.MOV R22, RZ, RZ, -R22 ;  /* 0x000000ffff16b224 */ /* 0x000fe200078e0a16 */
[-C--:B------:R-:W-:Y:S01]  /*1df80*/  IADD3 R25, P3, PT, R23, R7.reuse, RZ ;  /* 0x0000000717197210 */ /* 0x080fe20007f7e0ff */
[----:B------:R-:W-:Y:S01]  /*1df90*/  @!P1 IMAD.IADD R16, R16, 0x1, -R8 ;  /* 0x0000000110109824 */ /* 0x000fe200078e0a08 */
[----:B0-----:R-:W-:-:S04]  /*1dfa0*/  IADD3 R12, P6, PT, R24, R7, RZ ;  /* 0x00000007180c7210 */ /* 0x001fc80007fde0ff */
[----:B------:R-:W-:Y:S02]  /*1dfb0*/  LEA.HI.X.SX32 R13, R24, R6, 0x1, P6 ;  /* 0x00000006180d7211 */ /* 0x000fe400030f0eff */
[----:B------:R-:W-:Y:S01]  /*1dfc0*/  SEL R24, R11, R22, !P4 ;  /* 0x000000160b187207 */ /* 0x000fe20006000000 */
[----:B------:R-:W-:Y:S01]  /*1dfd0*/  @P0 IMAD.MOV.U32 R22, RZ, RZ, R12 ;  /* 0x000000ffff160224 */ /* 0x000fe200078e000c */
[----:B------:R-:W-:Y:S04]  /*1dfe0*/  STL [R1+0x680], R12 ;  /* 0x0006800c01007387 */ /* 0x000fe80000100800 */
[----:B------:R-:W-:Y:S04]  /*1dff0*/  STL [R1+0x688], R25 ;  /* 0x0006881901007387 */ /* 0x000fe80000100800 */
[----:B------:R-:W2:Y:S04]  /*1e000*/  LDL R15, [R1+0x1148] ;  /* 0x00114800010f7983 */ /* 0x000ea80000100800 */
[----:B------:R0:W-:Y:S01]  /*1e010*/  STL [R1+0x67c], R13 ;  /* 0x00067c0d01007387 */ /* 0x0001e20000100800 */
[----:B---3--:R-:W-:-:S02]  /*1e020*/  ISETP.GE.AND P1, PT, R3, RZ, PT ;  /* 0x000000ff0300720c */ /* 0x008fc40003f26270 */
[----:B------:R-:W-:Y:S01]  /*1e030*/  LEA.HI.X.SX32 R3, R23, R6, 0x1, P3 ;  /* 0x0000000617037211 */ /* 0x000fe200018f0eff */
[----:B------:R-:W-:Y:S02]  /*1e040*/  @P0 IMAD.MOV.U32 R23, RZ, RZ, R13 ;  /* 0x000000ffff170224 */ /* 0x000fe400078e000d */
[----:B0-----:R-:W3:Y:S04]  /*1e050*/  LDL.LU R13, [R1+0x1348] ;  /* 0x00134800010d7983 */ /* 0x001ee80000300800 */
[----:B------:R0:W3:Y:S01]  /*1e060*/  @P0 LDG.E.U8 R10, desc[UR18][R22.64] ;  /* 0x00000012160a0981 */ /* 0x0000e2000c1e1100 */
[----:B------:R-:W-:Y:S02]  /*1e070*/  @!P5 IMAD.IADD R2, R2, 0x1, -R8 ;  /* 0x000000010202d824 */ /* 0x000fe400078e0a08 */
[----:B----4-:R-:W-:Y:S01]  /*1e080*/  IMAD R24, R24, UR5, RZ ;  /* 0x0000000518187c24 */ /* 0x010fe2000f8e02ff */
[----:B------:R-:W4:Y:S01]  /*1e090*/  LDL.LU R12, [R1+0x1344] ;  /* 0x00134400010c7983 */ /* 0x000f220000300800 */
[----:B------:R-:W1:Y:S01]  /*1e0a0*/  LDCU UR5, c[0x0][0x3b0] ;  /* 0x00007600ff0577ac */ /* 0x000e620008000800 */
[----:B0-----:R-:W-:-:S02]  /*1e0b0*/  @P0 IMAD.MOV.U32 R22, RZ, RZ, R25 ;  /* 0x000000ffff160224 */ /* 0x001fc400078e0019 */
[----:B------:R-:W-:-:S05]  /*1e0c0*/  @P0 IMAD.MOV.U32 R23, RZ, RZ, R3 ;  /* 0x000000ffff170224 */ /* 0x000fca00078e0003 */
[----:B------:R0:W4:Y:S01]  /*1e0d0*/  @P0 LDG.E.U8 R17, desc[UR18][R22.64] ;  /* 0x0000001216110981 */ /* 0x000122000c1e1100 */
[----:B------:R-:W-:-:S03]  /*1e0e0*/  ISETP.GT.U32.AND P5, PT, R8, R2, PT ;  /* 0x000000020800720c */ /* 0x000fc60003fa4070 */
[----:B------:R-:W-:Y:S01]  /*1e0f0*/  STL [R1+0x684], R3 ;  /* 0x0006840301007387 */ /* 0x000fe20000100800 */
[----:B0-----:R-:W-:-:S09]  /*1e100*/  IMAD.MOV.U32 R22, RZ, RZ, R16 ;  /* 0x000000ffff167224 */ /* 0x001fd200078e0010 */
[----:B------:R-:W-:Y:S01]  /*1e110*/  @!P5 IMAD.IADD R2, R2, 0x1, -R8 ;  /* 0x000000010202d824 */ /* 0x000fe200078e0a08 */
[----:B------:R-:W-:Y:S02]  /*1e120*/  IADD3 R16, P5, PT, R24, R7, RZ ;  /* 0x0000000718107210 */ /* 0x000fe40007fbe0ff */
[----:B--2---:R-:W-:Y:S01]  /*1e130*/  ISETP.GE.AND P3, PT, R14, RZ, PT ;  /* 0x000000ff0e00720c */ /* 0x004fe20003f66270 */
[----:B---3--:R0:W-:Y:S01]  /*1e140*/  STL [R1+0x5c], R10 ;  /* 0x00005c0a01007387 */ /* 0x0081e20000100800 */
[----:B------:R-:W-:-:S03]  /*1e150*/  PRMT R13, RZ, 0x7610, R13 ;  /* 0x00007610ff0d7816 */ /* 0x000fc6000000000d */
[----:B0-----:R-:W2:Y:S04]  /*1e160*/  LDL.LU R10, [R1+0x1340] ;  /* 0x00134000010a7983 */ /* 0x001ea80000300800 */
[----:B------:R-:W3:Y:S04]  /*1e170*/  LDL.LU R3, [R1+0x133c] ;  /* 0x00133c0001037983 */ /* 0x000ee80000300800 */
[----:B------:R-:W3:Y:S04]  /*1e180*/  LDL.LU R14, [R1+0x1a8] ;  /* 0x0001a800010e7983 */ /* 0x000ee80000300800 */
[----:B------:R-:W-:Y:S04]  /*1e190*/  STL [R1+0x690], R16 ;  /* 0x0006901001007387 */ /* 0x000fe80000100800 */
[----:B----4-:R0:W-:Y:S02]  /*1e1a0*/  STL [R1+0x58], R17 ;  /* 0x0000581101007387 */ /* 0x0101e40000100800 */
[----:B0-----:R-:W-:Y:S01]  /*1e1b0*/  LEA.HI.X.SX32 R17, R24, R6, 0x1, P5 ;  /* 0x0000000618117211 */ /* 0x001fe200028f0eff */
[----:B------:R-:W-:-:S04]  /*1e1c0*/  @P0 IMAD.MOV.U32 R24, RZ, RZ, R16 ;  /* 0x000000ffff180224 */ /* 0x000fc800078e0010 */
[----:B------:R-:W-:-:S05]  /*1e1d0*/  @P0 IMAD.MOV.U32 R25, RZ, RZ, R17 ;  /* 0x000000ffff190224 */ /* 0x000fca00078e0011 */
[----:B------:R0:W4:Y:S01]  /*1e1e0*/  @P0 LDG.E.U8 R13, desc[UR18][R24.64] ;  /* 0x00000012180d0981 */ /* 0x000122000c1e1100 */
[----:B------:R-:W-:Y:S01]  /*1e1f0*/  @!P1 IMAD.MOV R22, RZ, RZ, -R22 ;  /* 0x000000ffff169224 */ /* 0x000fe200078e0a16 */
[----:B------:R-:W-:-:S04]  /*1e200*/  ISETP.GT.U32.AND P1, PT, R8, R4, PT ;  /* 0x000000040800720c */ /* 0x000fc80003f24070 */
[----:B------:R-:W-:Y:S01]  /*1e210*/  SEL R23, R11, R22, !P4 ;  /* 0x000000160b177207 */ /* 0x000fe20006000000 */
[----:B------:R-:W-:Y:S02]  /*1e220*/  IMAD.MOV.U32 R22, RZ, RZ, R2 ;  /* 0x000000ffff167224 */ /* 0x000fe400078e0002 */
[----:B------:R-:W4:Y:S02]  /*1e230*/  LDL.LU R2, [R1+0x1338] ;  /* 0x0013380001027983 */ /* 0x000f240000300800 */
[----:B------:R-:W-:Y:S01]  /*1e240*/  IMAD R23, R23, UR13, RZ ;  /* 0x0000000d17177c24 */ /* 0x000fe2000f8e02ff */
[----:B--2---:R-:W-:Y:S01]  /*1e250*/  PRMT R10, RZ, 0x7610, R10 ;  /* 0x00007610ff0a7816 */ /* 0x004fe2000000000a */
[----:B------:R2:W-:Y:S01]  /*1e260*/  STL [R1+0x68c], R17 ;  /* 0x00068c1101007387 */ /* 0x0005e20000100800 */
[----:B------:R-:W-:Y:S01]  /*1e270*/  @!P3 IMAD.MOV R22, RZ, RZ, -R22 ;  /* 0x000000ffff16b224 */ /* 0x000fe200078e0a16 */
[----:B------:R-:W-:Y:S01]  /*1e280*/  ISETP.GT.U32.AND P6, PT, R8, R85, PT ;  /* 0x000000550800720c */ /* 0x000fe20003fc4070 */
[----:B------:R-:W-:Y:S01]  /*1e290*/  @!P1 IMAD.IADD R4, R4, 0x1, -R8 ;  /* 0x0000000104049824 */ /* 0x000fe200078e0a08 */
[----:B------:R-:W4:Y:S01]  /*1e2a0*/  LDL R16, [R1+0x112c] ;  /* 0x00112c0001107983 */ /* 0x000f220000100800 */
[----:B------:R-:W-:Y:S01]  /*1e2b0*/  ISETP.GE.AND P1, PT, R15, RZ, PT ;  /* 0x000000ff0f00720c */ /* 0x000fe20003f26270 */
[----:B------:R-:W1:Y:S02]  /*1e2c0*/  LDCU UR13, c[0x0][0x3b0] ;  /* 0x00007600ff0d77ac */ /* 0x000e640008000800 */
[----:B--2---:R-:W2:Y:S01]  /*1e2d0*/  LDL.LU R17, [R1+0x1a4] ;  /* 0x0001a40001117983 */ /* 0x004ea20000300800 */
[----:B------:R-:W-:-:S05]  /*1e2e0*/  SEL R22, R11, R22, !P4 ;  /* 0x000000160b167207 */ /* 0x000fca0006000000 */
[----:B0-----:R-:W-:Y:S01]  /*1e2f0*/  IMAD R24, R22, UR4, RZ ;  /* 0x0000000416187c24 */ /* 0x001fe2000f8e02ff */
[----:B---3--:R-:W-:Y:S01]  /*1e300*/  PRMT R3, RZ, 0x7610, R3 ;  /* 0x00007610ff037816 */ /* 0x008fe20000000003 */
[----:B------:R-:W-:Y:S01]  /*1e310*/  @!P6 IMAD.IADD R85, R85, 0x1, -R8 ;  /* 0x000000015555e824 */ /* 0x000fe200078e0a08 */
[C---:B------:R-:W-:Y:S01]  /*1e320*/  ISETP.GT.U32.AND P5, PT, R8.reuse, R5, PT ;  /* 0x000000050800720c */ /* 0x040fe20003fa4070 */
[----:B------:R-:W0:Y:S01]  /*1e330*/  LDCU UR4, c[0x0][0x3b0] ;  /* 0x00007600ff0477ac */ /* 0x000e220008000800 */
[----:B----4-:R3:W-:Y:S02]  /*1e340*/  STL [R1+0x54], R13 ;  /* 0x0000540d01007387 */ /* 0x0107e40000100800 */
[----:B------:R-:W-:Y:S02]  /*1e350*/  ISETP.GT.U32.AND P6, PT, R8, R85, PT ;  /* 0x000000550800720c */ /* 0x000fe40003fc4070 */
[----:B------:R-:W4:Y:S01]  /*1e360*/  LDL R25, [R1+0x1174] ;  /* 0x0011740001197983 */ /* 0x000f220000100800 */
[----:B---3--:R-:W-:-:S04]  /*1e370*/  IADD3 R13, P3, PT, R23, R7, RZ ;  /* 0x00000007170d7210 */ /* 0x008fc80007f7e0ff */
[----:B------:R-:W-:Y:S01]  /*1e380*/  LEA.HI.X.SX32 R15, R23, R6, 0x1, P3 ;  /* 0x00000006170f7211 */ /* 0x000fe200018f0eff */
[----:B------:R-:W-:-:S04]  /*1e390*/  @P0 IMAD.MOV.U32 R22, RZ, RZ, R13 ;  /* 0x000000ffff160224 */ /* 0x000fc800078e000d */
[----:B------:R-:W-:-:S05]  /*1e3a0*/  @P0 IMAD.MOV.U32 R23, RZ, RZ, R15 ;  /* 0x000000ffff170224 */ /* 0x000fca00078e000f */
[----:B------:R3:W2:Y:S01]  /*1e3b0*/  @P0 LDG.E.U8 R10, desc[UR18][R22.64] ;  /* 0x00000012160a0981 */ /* 0x0006a2000c1e1100 */
[----:B------:R-:W-:-:S03]  /*1e3c0*/  @!P6 IMAD.IADD R85, R85, 0x1, -R8 ;  /* 0x000000015555e824 */ /* 0x000fc600078e0a08 */
[----:B------:R0:W-:Y:S04]  /*1e3d0*/  STL [R1+0x698], R13 ;  /* 0x0006980d01007387 */ /* 0x0001e80000100800 */
[----:B------:R-:W-:Y:S01]  /*1e3e0*/  STL [R1+0x694], R15 ;  /* 0x0006940f01007387 */ /* 0x000fe20000100800 */
[----:B---3--:R-:W-:-:S03]  /*1e3f0*/  IMAD.MOV.U32 R22, RZ, RZ, R85 ;  /* 0x000000ffff167224 */ /* 0x008fc600078e0055 */
[----:B0-----:R-:W3:Y:S04]  /*1e400*/  LDL.LU R13, [R1+0x1a0] ;  /* 0x0001a000010d7983 */ /* 0x001ee80000300800 */
[----:B------:R-:W3:Y:S01]  /*1e410*/  LDL R85, [R1+0x1170] ;  /* 0x0011700001557983 */ /* 0x000ee20000100800 */
[----:B------:R-:W-:-:S03]  /*1e420*/  @!P1 IMAD.MOV R22, RZ, RZ, -R22 ;  /* 0x000000ffff169224 */ /* 0x000fc600078e0a16 */
[----:B--2---:R0:W-:Y:S02]  /*1e430*/  STL [R1+0x50], R10 ;  /* 0x0000500a01007387 */ /* 0x0041e40000100800 */
[----:B0-----:R-:W-:-:S04]  /*1e440*/  IADD3 R10, P6, PT, R24, R7, RZ ;  /* 0x00000007180a7210 */ /* 0x001fc80007fde0ff */
[----:B------:R-:W-:Y:S02]  /*1e450*/  LEA.HI.X.SX32 R15, R24, R6, 0x1, P6 ;  /* 0x00000006180f7211 */ /* 0x000fe400030f0eff */
[----:B------:R-:W-:Y:S01]  /*1e460*/  SEL R24, R11, R22, !P4 ;  /* 0x000000160b187207 */ /* 0x000fe20006000000 */
[----:B------:R-:W-:Y:S02]  /*1e470*/  @P0 IMAD.MOV.U32 R22, RZ, RZ, R10 ;  /* 0x000000ffff160224 */ /* 0x000fe400078e000a */
[----:B------:R-:W-:-:S05]  /*1e480*/  @P0 IMAD.MOV.U32 R23, RZ, RZ, R15 ;  /* 0x000000ffff170224 */ /* 0x000fca00078e000f */
[----:B------:R0:W2:Y:S01]  /*1e490*/  @P0 LDG.E.U8 R3, desc[UR18][R22.64] ;  /* 0x0000001216030981 */ /* 0x0000a2000c1e1100 */
[----:B------:R-:W-:Y:S01]  /*1e4a0*/  @!P5 IMAD.IADD R5, R5, 0x1, -R8 ;  /* 0x000000010505d824 */ /* 0x000fe200078e0a08 */
[----:B------:R-:W-:-:S04]  /*1e4b0*/  ISETP.GT.U32.AND P5, PT, R8, R4, PT ;  /* 0x000000040800720c */ /* 0x000fc80003fa4070 */
[----:B------:R-:W-:Y:S01]  /*1e4c0*/  ISETP.GT.U32.AND P3, PT, R8, R5, PT ;  /* 0x000000050800720c */ /* 0x000fe20003f64070 */
[----:B-1----:R-:W-:Y:S01]  /*1e4d0*/  IMAD R24, R24, UR5, RZ ;  /* 0x0000000518187c24 */ /* 0x002fe2000f8e02ff */
[----:B------:R-:W-:Y:S01]  /*1e4e0*/  ISETP.GT.U32.AND P1, PT, R8, R14, PT ;  /* 0x0000000e0800720c */ /* 0x000fe20003f24070 */
[----:B------:R1:W-:Y:S01]  /*1e4f0*/  STL [R1+0x6a0], R10 ;  /* 0x0006a00a01007387 */ /* 0x0003e20000100800 */
[----:B------:R-:W-:Y:S01]  /*1e500*/  ISETP.GE.AND P6, PT, R16, RZ, PT ;  /* 0x000000ff1000720c */ /* 0x000fe20003fc6270 */
[----:B------:R-:W2:Y:S02]  /*1e510*/  LDCU UR5, c[0x0][0x3b0] ;  /* 0x00007600ff0577ac */ /* 0x000ea40008000800 */
[----:B------:R3:W-:Y:S02]  /*1e520*/  STL [R1+0x69c], R15 ;  /* 0x00069c0f01007387 */ /* 0x0007e40000100800 */
[----:B------:R-:W-:-:S04]  /*1e530*/  @!P5 IMAD.IADD R4, R4, 0x1, -R8 ;  /* 0x000000010404d824 */ /* 0x000fc800078e0a08 */
[----:B------:R-:W-:Y:S01]  /*1e540*/  @!P3 IMAD.IADD R5, R5, 0x1, -R8 ;  /* 0x000000010505b824 */ /* 0x000fe200078e0a08 */
[C---:B-1----:R-:W-:Y:S01]  /*1e550*/  IADD3 R10, P3, PT, R24.reuse, R7, RZ ;  /* 0x00000007180a7210 */ /* 0x042fe20007f7e0ff */
[----:B0-----:R-:W-:Y:S01]  /*1e560*/  IMAD.MOV.U32 R23, RZ, RZ, R4 ;  /* 0x000000ffff177224 */ /* 0x001fe200078e0004 */
[----:B---3--:R-:W3:Y:S02]  /*1e570*/  LDL R15, [R1+0x1158] ;  /* 0x00115800010f7983 */ /* 0x008ee40000100800 */
[----:B------:R-:W-:Y:S01]  /*1e580*/  LEA.HI.X.SX32 R24, R24, R6, 0x1, P3 ;  /* 0x0000000618187211 */ /* 0x000fe200018f0eff */
[----:B------:R-:W-:Y:S01]  /*1e590*/  @!P1 IMAD.IADD R14, R14, 0x1, -R8 ;  /* 0x000000010e0e9824 */ /* 0x000fe200078e0a08 */
[----:B------:R-:W3:Y:S01]  /*1e5a0*/  LDL.LU R16, [R1+0x19c] ;  /* 0x00019c0001107983 */ /* 0x000ee20000300800 */
[----:B----4-:R-:W-:Y:S02]  /*1e5b0*/  ISETP.GE.AND P1, PT, R25, RZ, PT ;  /* 0x000000ff1900720c */ /* 0x010fe40003f26270 */
[----:B------:R-:W-:Y:S01]  /*1e5c0*/  @P0 IMAD.MOV.U32 R25, RZ, RZ, R24 ;  /* 0x000000ffff190224 */ /* 0x000fe200078e0018 */
[----:B------:R-:W-:Y:S01]  /*1e5d0*/  PRMT R22, RZ, 0x7610, R22 ;  /* 0x00007610ff167816 */ /* 0x000fe20000000016 */
[----:B--2---:R-:W-:Y:S04]  /*1e5e0*/  STL [R1+0x12cc], R3 ;  /* 0x0012cc0301007387 */ /* 0x004fe80000100800 */
[----:B------:R-:W2:Y:S04]  /*1e5f0*/  LDL.LU R4, [R1+0x1334] ;  /* 0x0013340001047983 */ /* 0x000ea80000300800 */
[----:B------:R-:W-:Y:S04]  /*1e600*/  STL [R1+0x6b8], R10 ;  /* 0x0006b80a01007387 */ /* 0x000fe80000100800 */
[----:B------:R0:W-:Y:S02]  /*1e610*/  STL [R1+0x6b4], R24 ;  /* 0x0006b41801007387 */ /* 0x0001e40000100800 */
[----:B0-----:R-:W-:-:S02]  /*1e620*/  @P0 IMAD.MOV.U32 R24, RZ, RZ, R10 ;  /* 0x000000ffff180224 */ /* 0x001fc400078e000a */
[----:B------:R-:W-:Y:S01]  /*1e630*/  @!P6 IMAD.MOV R23, RZ, RZ, -R23 ;  /* 0x000000ffff17e224 */ /* 0x000fe200078e0a17 */
[C---:B------:R-:W-:Y:S01]  /*1e640*/  ISETP.GT.U32.AND P3, PT, R8.reuse, R14, PT ;  /* 0x0000000e0800720c */ /* 0x040fe20003f64070 */
[----:B------:R-:W4:Y:S04]  /*1e650*/  LDL.LU R10, [R1+0x194] ;  /* 0x00019400010a7983 */ /* 0x000f280000300800 */
[----:B------:R0:W2:Y:S01]  /*1e660*/  @P0 LDG.E.U8 R22, desc[UR18][R24.64] ;  /* 0x0000001218160981 */ /* 0x0000a2000c1e1100 */
[----:B------:R-:W-:Y:S02]  /*1e670*/  ISETP.GT.U32.AND P6, PT, R8, R13, PT ;  /* 0x0000000d0800720c */ /* 0x000fe40003fc4070 */
[----:B------:R-:W-:-:S05]  /*1e680*/  SEL R23, R11, R23, !P4 ;  /* 0x000000170b177207 */ /* 0x000fca0006000000 */
[----:B0-----:R-:W-:Y:S01]  /*1e690*/  IMAD R24, R23, UR4, RZ ;  /* 0x0000000417187c24 */ /* 0x001fe2000f8e02ff */
[----:B------:R-:W-:Y:S01]  /*1e6a0*/  PRMT R2, RZ, 0x7610, R2 ;  /* 0x00007610ff027816 */ /* 0x000fe20000000002 */
[----:B------:R-:W-:-:S04]  /*1e6b0*/  @!P3 IMAD.IADD R14, R14, 0x1, -R8 ;  /* 0x000000010e0eb824 */ /* 0x000fc800078e0a08 */
[----:B------:R-:W-:Y:S01]  /*1e6c0*/  @!P6 IMAD.IADD R13, R13, 0x1, -R8 ;  /* 0x000000010d0de824 */ /* 0x000fe200078e0a08 */
[----:B---3--:R-:W-:Y:S01]  /*1e6d0*/  ISETP.GE.AND P3, PT, R15, RZ, PT ;  /* 0x000000ff0f00720c */ /* 0x008fe20003f66270 */
[----:B--2---:R0:W-:Y:S01]  /*1e6e0*/  STL [R1+0x48], R22 ;  /* 0x0000481601007387 */ /* 0x0041e20000100800 */
[----:B------:R-:W-:Y:S01]  /*1e6f0*/  ISETP.GT.U32.AND P5, PT, R8, R17, PT ;  /* 0x000000110800720c */ /* 0x000fe20003fa4070 */
[----:B------:R-:W1:Y:S01]  /*1e700*/  LDCU UR4, c[0x0][0x3b0] ;  /* 0x00007600ff0477ac */ /* 0x000e620008000800 */
[----:B0-----:R-:W-:Y:S01]  /*1e710*/  IMAD.MOV.U32 R22, RZ, RZ, R5 ;  /* 0x000000ffff167224 */ /* 0x001fe200078e0005 */
[----:B------:R-:W-:-:S04]  /*1e720*/  IADD3 R5, P6, PT, R24, R7, RZ ;  /* 0x0000000718057210 */ /* 0x000fc80007fde0ff */
[----:B------:R-:W-:Y:S01]  /*1e730*/  LEA.HI.X.SX32 R15, R24, R6, 0x1, P6 ;  /* 0x00000006180f7211 */ /* 0x000fe200030f0eff */
[----:B------:R-:W-:-:S04]  /*1e740*/  @P0 IMAD.MOV.U32 R24, RZ, RZ, R5 ;  /* 0x000000ffff180224 */ /* 0x000fc800078e0005 */
[----:B------:R-:W-:-:S05]  /*1e750*/  @P0 IMAD.MOV.U32 R25, RZ, RZ, R15 ;  /* 0x000000ffff190224 */ /* 0x000fca00078e000f */
[----:B------:R-:W2:Y:S01]  /*1e760*/  @P0 LDG.E.U8 R2, desc[UR18][R24.64] ;  /* 0x0000001218020981 */ /* 0x000ea2000c1e1100 */
[----:B------:R-:W-:Y:S01]  /*1e770*/  @!P1 IMAD.MOV R22, RZ, RZ, -R22 ;  /* 0x000000ffff169224 */ /* 0x000fe200078e0a16 */
[----:B------:R-:W-:Y:S02]  /*1e780*/  ISETP.GE.AND P1, PT, R85, RZ, PT ;  /* 0x000000ff5500720c */ /* 0x000fe40003f26270 */
[----:B------:R-:W3:Y:S04]  /*1e790*/  LDL R85, [R1+0x115c] ;  /* 0x00115c0001557983 */ /* 0x000ee80000100800 */
[----:B------:R-:W-:Y:S04]  /*1e7a0*/  STL [R1+0x6c0], R5 ;  /* 0x0006c00501007387 */ /* 0x000fe80000100800 */
[----:B------:R-:W-:Y:S01]  /*1e7b0*/  STL [R1+0x6bc], R15 ;  /* 0x0006bc0f01007387 */ /* 0x000fe20000100800 */
[----:B------:R-:W-:Y:S01]  /*1e7c0*/  @!P5 IMAD.IADD R17, R17, 0x1, -R8 ;  /* 0x000000011111d824 */ /* 0x000fe200078e0a08 */
[----:B------:R-:W-:-:S04]  /*1e7d0*/  SEL R22, R11, R22, !P4 ;  /* 0x000000160b167207 */ /* 0x000fc80006000000 */
[----:B------:R-:W-:Y:S01]  /*1e7e0*/  ISETP.GT.U32.AND P5, PT, R8, R17, PT ;  /* 0x000000110800720c */ /* 0x000fe20003fa4070 */
[----:B------:R-:W-:Y:S02]  /*1e7f0*/  IMAD.MOV.U32 R23, RZ, RZ, R14 ;  /* 0x000000ffff177224 */ /* 0x000fe400078e000e */
[----:B------:R-:W-:Y:S01]  /*1e800*/  IMAD R22, R22, UR5, RZ ;  /* 0x0000000516167c24 */ /* 0x000fe2000f8e02ff */
[----:B------:R-:W-:Y:S01]  /*1e810*/  ISETP.GT.U32.AND P6, PT, R8, R13, PT ;  /* 0x0000000d0800720c */ /* 0x000fe20003fc4070 */
[----:B------:R-:W-:Y:S01]  /*1e820*/  @!P1 IMAD.MOV R23, RZ, RZ, -R23 ;  /* 0x000000ffff179224 */ /* 0x000fe200078e0a17 */
[----:B------:R-:W-:Y:S01]  /*1e830*/  PRMT R4, RZ, 0x7610, R4 ;  /* 0x00007610ff047816 */ /* 0x000fe20000000004 */
[----:B------:R-:W0:Y:S01]  /*1e840*/  LDCU UR5, c[0x0][0x3b0] ;  /* 0x00007600ff0577ac */ /* 0x000e220008000800 */
[----:B------:R-:W-:-:S05]  /*1e850*/  IADD3 R14, P1, PT, R22, R7, RZ ;  /* 0x00000007160e7210 */ /* 0x000fca0007f3e0ff */
[----:B------:R-:W-:Y:S01]  /*1e860*/  @!P5 IMAD.IADD R17, R17, 0x1, -R8 ;  /* 0x000000011111d824 */ /* 0x000fe200078e0a08 */
[----:B--2---:R2:W-:Y:S04]  /*1e870*/  STL [R1+0x44], R2 ;  /* 0x0000440201007387 */ /* 0x0045e80000100800 */
[----:B--2---:R-:W2:Y:S01]  /*1e880*/  LDL R2, [R1+0x116c] ;  /* 0x00116c0001027983 */ /* 0x004ea20000100800 */
[----:B------:R-:W-:Y:S02]  /*1e890*/  ISETP.GT.U32.AND P5, PT, R8, R16, PT ;  /* 0x000000100800720c */ /* 0x000fe40003fa4070 */
[----:B------:R-:W-:Y:S01]  /*1e8a0*/  LEA.HI.X.SX32 R15, R22, R6, 0x1, P1 ;  /* 0x00000006160f7211 */ /* 0x000fe200008f0eff */
[----:B------:R-:W-:Y:S02]  /*1e8b0*/  @P0 IMAD.MOV.U32 R24, RZ, RZ, R14 ;  /* 0x000000ffff180224 */ /* 0x000fe400078e000e */
[----:B------:R-:W-:-:S02]  /*1e8c0*/  IMAD.MOV.U32 R22, RZ, RZ, R17 ;  /* 0x000000ffff167224 */ /* 0x000fc400078e0011 */
[----:B------:R-:W-:Y:S02]  /*1e8d0*/  @P0 IMAD.MOV.U32 R25, RZ, RZ, R15 ;  /* 0x000000ffff190224 */ /* 0x000fe400078e000f */
[----:B------:R-:W-:-:S03]  /*1e8e0*/  @!P3 IMAD.MOV R22, RZ, RZ, -R22 ;  /* 0x000000ffff16b224 */ /* 0x000fc600078e0a16 */
[----:B------:R0:W2:Y:S01]  /*1e8f0*/  @P0 LDG.E.U8 R4, desc[UR18][R24.64] ;  /* 0x0000001218040981 */ /* 0x0000a2000c1e1100 */
[--C-:B------:R-:W-:Y:S01]  /*1e900*/  @!P5 IMAD.IADD R16, R16, 0x1, -R8.reuse ;  /* 0x000000011010d824 */ /* 0x100fe200078e0a08 */
[----:B---3--:R-:W-:Y:S01]  /*1e910*/  ISETP.GE.AND P5, PT, R85, RZ, PT ;  /* 0x000000ff5500720c */ /* 0x008fe20003fa6270 */
[----:B------:R-:W-:-:S03]  /*1e920*/  @!P6 IMAD.IADD R13, R13, 0x1, -R8 ;  /* 0x000000010d0de824 */ /* 0x000fc600078e0a08 */
[----:B------:R-:W-:Y:S02]  /*1e930*/  ISETP.GT.U32.AND P3, PT, R8, R16, PT ;  /* 0x000000100800720c */ /* 0x000fe40003f64070 */
[C---:B0-----:R-:W-:Y:S02]  /*1e940*/  SEL R24, R11.reuse, R23, !P4 ;  /* 0x000000170b187207 */ /* 0x041fe40006000000 */
[----:B------:R-:W-:-:S03]  /*1e950*/  SEL R23, R11, R22, !P4 ;  /* 0x000000160b177207 */ /* 0x000fc60006000000 */
[----:B------:R-:W-:Y:S01]  /*1e960*/  IMAD R24, R24, UR12, RZ ;  /* 0x0000000c18187c24 */ /* 0x000fe2000f8e02ff */
[----:B------:R-:W-:Y:S01]  /*1e970*/  STL [R1+0x6c8], R14 ;  /* 0x0006c80e01007387 */ /* 0x000fe20000100800 */
[----:B------:R-:W-:Y:S01]  /*1e980*/  IMAD.MOV.U32 R22, RZ, RZ, R13 ;  /* 0x000000ffff167224 */ /* 0x000fe200078e000d */
[----:B------:R-:W-:Y:S01]  /*1e990*/  PRMT R12, RZ, 0x7610, R12 ;  /* 0x00007610ff0c7816 */ /* 0x000fe2000000000c */
[----:B-1----:R-:W-:Y:S01]  /*1e9a0*/  IMAD R23, R23, UR4, RZ ;  /* 0x0000000417177c24 */ /* 0x002fe2000f8e02ff */
[-C--:B------:R-:W-:Y:S01]  /*1e9b0*/  IADD3 R13, P6, PT, R24, R7.reuse, RZ ;  /* 0x00000007180d7210 */ /* 0x080fe20007fde0ff */
[----:B------:R-:W3:Y:S01]  /*1e9c0*/  LDL.LU R5, [R1+0x190] ;  /* 0x0001900001057983 */ /* 0x000ee20000300800 */
[----:B------:R-:W-:Y:S01]  /*1e9d0*/  @!P5 IMAD.MOV R22, RZ, RZ, -R22 ;  /* 0x000000ffff16d224 */ /* 0x000fe200078e0a16 */
[----:B------:R-:W-:Y:S01]  /*1e9e0*/  PRMT R18, RZ, 0x7610, R18 ;  /* 0x00007610ff127816 */ /* 0x000fe20000000012 */
[----:B------:R-:W-:Y:S01]  /*1e9f0*/  @!P3 IMAD.IADD R16, R16, 0x1, -R8 ;  /* 0x000000011010b824 */ /* 0x000fe200078e0a08 */
[----:B------:R0:W-:Y:S01]  /*1ea00*/  STL [R1+0x6c4], R15 ;  /* 0x0006c40f01007387 */ /* 0x0001e20000100800 */
[----:B------:R-:W-:Y:S01]  /*1ea10*/  IADD3 R25, P5, PT, R23, R7, RZ ;  /* 0x0000000717197210 */ /* 0x000fe20007fbe0ff */
[----:B------:R-:W1:Y:S02]  /*1ea20*/  LDCU UR4, c[0x0][0x3b0] ;  /* 0x00007600ff0477ac */ /* 0x000e640008000800 */
[----:B------:R-:W3:Y:S01]  /*1ea30*/  LDL R85, [R1+0x1154] ;  /* 0x0011540001557983 */ /* 0x000ee20000100800 */
[----:B----4-:R-:W-:Y:S01]  /*1ea40*/  ISETP.GT.U32.AND P1, PT, R8, R10, PT ;  /* 0x0000000a0800720c */ /* 0x010fe20003f24070 */
[----:B------:R-:W4:Y:S01]  /*1ea50*/  LDCU UR12, c[0x0][0x3b0] ;  /* 0x00007600ff0c77ac */ /* 0x000f220008000800 */
[----:B0-----:R-:W-:-:S02]  /*1ea60*/  LEA.HI.X.SX32 R15, R24, R6, 0x1, P6 ;  /* 0x00000006180f7211 */ /* 0x001fc400030f0eff */
[----:B------:R-:W-:Y:S01]  /*1ea70*/  SEL R24, R11, R22, !P4 ;  /* 0x000000160b187207 */ /* 0x000fe20006000000 */
[----:B------:R-:W-:Y:S01]  /*1ea80*/  @P0 IMAD.MOV.U32 R22, RZ, RZ, R13 ;  /* 0x000000ffff160224 */ /* 0x000fe200078e000d */
[----:B--2---:R-:W-:Y:S02]  /*1ea90*/  ISETP.GE.AND P3, PT, R2, RZ, PT ;  /* 0x000000ff0200720c */ /* 0x004fe40003f66270 */
[----:B------:R-:W-:Y:S01]  /*1eaa0*/  LEA.HI.X.SX32 R2, R23, R6, 0x1, P5 ;  /* 0x0000000617027211 */ /* 0x000fe200028f0eff */
[----:B------:R-:W-:-:S05]  /*1eab0*/  @P0 IMAD.MOV.U32 R23, RZ, RZ, R15 ;  /* 0x000000ffff170224 */ /* 0x000fca00078e000f */
[----:B------:R0:W2:Y:S04]  /*1eac0*/  @P0 LDG.E.U8 R12, desc[UR18][R22.64] ;  /* 0x00000012160c0981 */ /* 0x0000a8000c1e1100 */
[----:B------:R1:W-:Y:S01]  /*1ead0*/  STL [R1+0x40], R4 ;  /* 0x0000400401007387 */ /* 0x0003e20000100800 */
[----:B0-----:R-:W-:Y:S02]  /*1eae0*/  @P0 IMAD.MOV.U32 R22, RZ, RZ, R25 ;  /* 0x000000ffff160224 */ /* 0x001fe400078e0019 */
[----:B------:R-:W-:Y:S01]  /*1eaf0*/  @P0 IMAD.MOV.U32 R23, RZ, RZ, R2 ;  /* 0x000000ffff170224 */ /* 0x000fe200078e0002 */
[----:B-1----:R-:W3:Y:S04]  /*1eb00*/  LDL.LU R4, [R1+0x188] ;  /* 0x0001880001047983 */ /* 0x002ee80000300800 */
[----:B------:R-:W4:Y:S04]  /*1eb10*/  LDL.LU R17, [R1+0x184] ;  /* 0x0001840001117983 */ /* 0x000f280000300800 */
[----:B------:R-:W-:Y:S04]  /*1eb20*/  STL [R1+0x6d0], R13 ;  /* 0x0006d00d01007387 */ /* 0x000fe80000100800 */
[----:B------:R-:W-:Y:S04]  /*1eb30*/  STL [R1+0x6d8], R25 ;  /* 0x0006d81901007387 */ /* 0x000fe80000100800 */
[----:B------:R-:W4:Y:S04]  /*1eb40*/  LDL R14, [R1+0x1198] ;  /* 0x00119800010e7983 */ /* 0x000f280000100800 */
[----:B------:R0:W-:Y:S04]  /*1eb50*/  STL [R1+0x6cc], R15 ;  /* 0x0006cc0f01007387 */ /* 0x0001e80000100800 */
[----:B------:R1:W4:Y:S04]  /*1eb60*/  @P0 LDG.E.U8 R18, desc[UR18][R22.64] ;  /* 0x0000001216120981 */ /* 0x000328000c1e1100 */
[----:B0-----:R-:W4:Y:S04]  /*1eb70*/  LDL.LU R15, [R1+0x1330] ;  /* 0x00133000010f7983 */ /* 0x001f280000300800 */
[----:B------:R-:W4:Y:S04]  /*1eb80*/  LDL.LU R13, [R1+0x132c] ;  /* 0x00132c00010d7983 */ /* 0x000f280000300800 */
[----:B------:R-:W-:Y:S04]  /*1eb90*/  STL [R1+0x6d4], R2 ;  /* 0x0006d40201007387 */ /* 0x000fe80000100800 */
[----:B--2---:R0:W-:Y:S04]  /*1eba0*/  STL [R1+0x3c], R12 ;  /* 0x00003c0c01007387 */ /* 0x0041e80000100800 */
[----:B0-----:R-:W2:Y:S04]  /*1ebb0*/  LDL.LU R12, [R1+0x1328] ;  /* 0x00132800010c7983 */ /* 0x001ea80000300800 */
[----:B------:R-:W2:Y:S01]  /*1ebc0*/  LDL.LU R2, [R1+0x1324] ;  /* 0x0013240001027983 */ /* 0x000ea20000300800 */
[----:B-1----:R-:W-:-:S02]  /*1ebd0*/  IMAD.MOV.U32 R22, RZ, RZ, R16 ;  /* 0x000000ffff167224 */ /* 0x002fc400078e0010 */
[----:B------:R-:W-:Y:S01]  /*1ebe0*/  IMAD R24, R24, UR5, RZ ;  /* 0x0000000518187c24 */ /* 0x000fe2000f8e02ff */
[----:B---3--:R-:W-:Y:S01]  /*1ebf0*/  ISETP.GE.AND P5, PT, R85, RZ, PT ;  /* 0x000000ff5500720c */ /* 0x008fe20003fa6270 */
[----:B------:R-:W-:Y:S01]  /*1ec00*/  @!P3 IMAD.MOV R22, RZ, RZ, -R22 ;  /* 0x000000ffff16b224 */ /* 0x000fe200078e0a16 */
[----:B------:R-:W3:Y:S01]  /*1ec10*/  LDL.LU R85, [R1+0x180] ;  /* 0x0001800001557983 */ /* 0x000ee20000300800 */
[----:B------:R-:W-:Y:S01]  /*1ec20*/  @!P1 IMAD.IADD R10, R10, 0x1, -R8 ;  /* 0x000000010a0a9824 */ /* 0x000fe200078e0a08 */
[C---:B------:R-:W-:Y:S01]  /*1ec30*/  IADD3 R16, P3, PT, R24.reuse, R7, RZ ;  /* 0x0000000718107210 */ /* 0x040fe20007f7e0ff */
[----:B------:R-:W0:Y:S04]  /*1ec40*/  LDCU UR5, c[0x0][0x3b0] ;  /* 0x00007600ff0577ac */ /* 0x000e280008000800 */
[----:B------:R-:W-:Y:S04]  /*1ec50*/  STL [R1+0x6e0], R16 ;  /* 0x0006e01001007387 */ /* 0x000fe80000100800 */
[----:B----4-:R1:W-:Y:S02]  /*1ec60*/  STL [R1+0x38], R18 ;  /* 0x0000381201007387 */ /* 0x0103e40000100800 */
[----:B-1----:R-:W-:Y:S01]  /*1ec70*/  LEA.HI.X.SX32 R18, R24, R6, 0x1, P3 ;  /* 0x0000000618127211 */ /* 0x002fe200018f0eff */
[----:B------:R-:W-:-:S04]  /*1ec80*/  @P0 IMAD.MOV.U32 R24, RZ, RZ, R16 ;  /* 0x000000ffff180224 */ /* 0x000fc800078e0010 */
        /* <DEDUP_REMOVED lines=10> */
[----:B------:R-:W-:Y:S01]  /*1ed30*/  PRMT R13, RZ, 0x7610, R13 ;  /* 0x00007610ff0d7816 */ /* 0x000fe2000000000d */
[----:B------:R-:W4:Y:S01]  /*1ed40*/  LDL.LU R10, [R1+0x1320] ;  /* 0x00132000010a7983 */ /* 0x000f220000300800 */
[----:B------:R-:W-:Y:S01]  /*1ed50*/  IADD3 R16, P5, PT, R23, R7, RZ ;  /* 0x0000000717107210 */ /* 0x000fe20007fbe0ff */
[----:B------:R-:W0:Y:S01]  /*1ed60*/  LDCU UR13, c[0x0][0x3b0] ;  /* 0x00007600ff0d77ac */ /* 0x000e220008000800 */
[----:B------:R-:W-:Y:S02]  /*1ed70*/  SEL R22, R11, R22, !P4 ;  /* 0x000000160b167207 */ /* 0x000fe40006000000 */
[----:B------:R-:W-:-:S03]  /*1ed80*/  LEA.HI.X.SX32 R23, R23, R6, 0x1, P5 ;  /* 0x0000000617177211 */ /* 0x000fc600028f0eff */
[----:B-1----:R-:W-:Y:S01]  /*1ed90*/  IMAD R24, R22, UR4, RZ ;  /* 0x0000000416187c24 */ /* 0x002fe2000f8e02ff */
[----:B------:R1:W-:Y:S01]  /*1eda0*/  STL [R1+0x6dc], R18 ;  /* 0x0006dc1201007387 */ /* 0x0003e20000100800 */
[----:B------:R-:W-:Y:S01]  /*1edb0*/  @P0 IMAD.MOV.U32 R22, RZ, RZ, R16 ;  /* 0x000000ffff160224 */ /* 0x000fe200078e0010 */
[----:B------:R-:W-:Y:S01]  /*1edc0*/  ISETP.GT.U32.AND P6, PT, R8, R5, PT ;  /* 0x000000050800720c */ /* 0x000fe20003fc4070 */
[----:B------:R-:W-:Y:S01]  /*1edd0*/  @!P1 IMAD.IADD R4, R4, 0x1, -R8 ;  /* 0x0000000104049824 */ /* 0x000fe200078e0a08 */
[----:B------:R-:W-:Y:S01]  /*1ede0*/  ISETP.GT.U32.AND P3, PT, R8, R17, PT ;  /* 0x000000110800720c */ /* 0x000fe20003f64070 */
[----:B------:R-:W0:Y:S01]  /*1edf0*/  LDCU UR4, c[0x0][0x3b0] ;  /* 0x00007600ff0477ac */ /* 0x000e220008000800 */
[----:B------:R0:W3:Y:S01]  /*1ee00*/  @P0 LDG.E.U8 R13, desc[UR18][R22.64] ;  /* 0x00000012160d0981 */ /* 0x0000e2000c1e1100 */
[----:B------:R-:W-:-:S03]  /*1ee10*/  ISETP.GE.AND P1, PT, R14, RZ, PT ;  /* 0x000000ff0e00720c */ /* 0x000fc60003f26270 */
[----:B-1----:R-:W3:Y:S04]  /*1ee20*/  LDL.LU R18, [R1+0x17c] ;  /* 0x00017c0001127983 */ /* 0x002ee80000300800 */
[----:B--2---:R-:W-:Y:S04]  /*1ee30*/  STL [R1+0x12d0], R2 ;  /* 0x0012d00201007387 */ /* 0x004fe80000100800 */
[----:B------:R-:W2:Y:S04]  /*1ee40*/  LDL R25, [R1+0x1184] ;  /* 0x0011840001197983 */ /* 0x000ea80000100800 */
[----:B------:R-:W-:Y:S04]  /*1ee50*/  STL [R1+0x6f8], R16 ;  /* 0x0006f81001007387 */ /* 0x000fe80000100800 */
[----:B------:R-:W2:Y:S04]  /*1ee60*/  LDL.LU R14, [R1+0x174] ;  /* 0x00017400010e7983 */ /* 0x000ea80000300800 */
[----:B------:R1:W-:Y:S04]  /*1ee70*/  STL [R1+0x6f4], R23 ;  /* 0x0006f41701007387 */ /* 0x0003e80000100800 */
[----:B-1----:R-:W2:Y:S01]  /*1ee80*/  LDL R23, [R1+0x1180] ;  /* 0x0011800001177983 */ /* 0x002ea20000100800 */
[----:B------:R-:W-:-:S05]  /*1ee90*/  @!P6 IMAD.IADD R5, R5, 0x1, -R8 ;  /* 0x000000010505e824 */ /* 0x000fca00078e0a08 */
[----:B------:R-:W-:Y:S01]  /*1eea0*/  ISETP.GT.U32.AND P6, PT, R8, R5, PT ;  /* 0x000000050800720c */ /* 0x000fe20003fc4070 */
[----:B------:R-:W-:-:S12]  /*1eeb0*/  @!P3 IMAD.IADD R17, R17, 0x1, -R8 ;  /* 0x000000011111b824 */ /* 0x000fd800078e0a08 */
[----:B------:R-:W-:-:S04]  /*1eec0*/  @!P6 IMAD.IADD R5, R5, 0x1, -R8 ;  /* 0x000000010505e824 */ /* 0x000fc800078e0a08 */
[----:B0-----:R-:W-:Y:S02]  /*1eed0*/  IMAD.MOV.U32 R22, RZ, RZ, R5 ;  /* 0x000000ffff167224 */ /* 0x001fe400078e0005 */
[----:B------:R-:W2:Y:S01]  /*1eee0*/  LDL R5, [R1+0x1188] ;  /* 0x0011880001057983 */ /* 0x000ea20000100800 */
[C---:B------:R-:W-:Y:S01]  /*1eef0*/  ISETP.GT.U32.AND P3, PT, R8.reuse, R17, PT ;  /* 0x000000110800720c */ /* 0x040fe20003f64070 */
[----:B------:R-:W-:Y:S02]  /*1ef00*/  @!P1 IMAD.MOV R22, RZ, RZ, -R22 ;  /* 0x000000ffff169224 */ /* 0x000fe400078e0a16 */
[----:B---3--:R0:W-:Y:S01]  /*1ef10*/  STL [R1+0x30], R13 ;  /* 0x0000300d01007387 */ /* 0x0081e20000100800 */
[----:B------:R-:W-:Y:S02]  /*1ef20*/  ISETP.GT.U32.AND P1, PT, R8, R85, PT ;  /* 0x000000550800720c */ /* 0x000fe40003f24070 */
[----:B0-----:R-:W-:-:S04]  /*1ef30*/  IADD3 R13, P6, PT, R24, R7, RZ ;  /* 0x00000007180d7210 */ /* 0x001fc80007fde0ff */
[----:B------:R-:W-:Y:S02]  /*1ef40*/  LEA.HI.X.SX32 R16, R24, R6, 0x1, P6 ;  /* 0x0000000618107211 */ /* 0x000fe400030f0eff */
[----:B------:R-:W-:Y:S01]  /*1ef50*/  SEL R24, R11, R22, !P4 ;  /* 0x000000160b187207 */ /* 0x000fe20006000000 */
[----:B------:R-:W-:Y:S01]  /*1ef60*/  @P0 IMAD.MOV.U32 R22, RZ, RZ, R13 ;  /* 0x000000ffff160224 */ /* 0x000fe200078e000d */
[----:B----4-:R-:W-:-:S03]  /*1ef70*/  PRMT R10, RZ, 0x7610, R10 ;  /* 0x00007610ff0a7816 */ /* 0x010fc6000000000a */
[----:B------:R-:W-:Y:S01]  /*1ef80*/  IMAD R24, R24, UR5, RZ ;  /* 0x0000000518187c24 */ /* 0x000fe2000f8e02ff */
[----:B------:R-:W-:Y:S01]  /*1ef90*/  STL [R1+0x700], R13 ;  /* 0x0007000d01007387 */ /* 0x000fe20000100800 */
[--C-:B------:R-:W-:Y:S01]  /*1efa0*/  @!P3 IMAD.IADD R17, R17, 0x1, -R8.reuse ;  /* 0x000000011111b824 */ /* 0x100fe200078e0a08 */
[----:B------:R-:W-:Y:S01]  /*1efb0*/  PRMT R19, RZ, 0x7610, R19 ;  /* 0x00007610ff137816 */ /* 0x000fe20000000013 */
[----:B------:R-:W-:Y:S01]  /*1efc0*/  @!P1 IMAD.IADD R85, R85, 0x1, -R8 ;  /* 0x0000000155559824 */ /* 0x000fe200078e0a08 */
[----:B------:R0:W-:Y:S01]  /*1efd0*/  STL [R1+0x6fc], R16 ;  /* 0x0006fc1001007387 */ /* 0x0001e20000100800 */
[----:B------:R-:W-:Y:S01]  /*1efe0*/  ISETP.GT.U32.AND P5, PT, R8, R4, PT ;  /* 0x000000040800720c */ /* 0x000fe20003fa4070 */
[----:B------:R-:W1:Y:S01]  /*1eff0*/  LDCU UR5, c[0x0][0x3b0] ;  /* 0x00007600ff0577ac */ /* 0x000e620008000800 */
[----:B--2---:R-:W-:Y:S02]  /*1f000*/  ISETP.GE.AND P1, PT, R25, RZ, PT ;  /* 0x000000ff1900720c */ /* 0x004fe40003f26270 */
[----:B------:R-:W-:Y:S01]  /*1f010*/  ISETP.GE.AND P6, PT, R23, RZ, PT ;  /* 0x000000ff1700720c */ /* 0x000fe20003fc6270 */
[----:B------:R-:W-:Y:S01]  /*1f020*/  @P0 IMAD.MOV.U32 R23, RZ, RZ, R16 ;  /* 0x000000ffff170224 */ /* 0x000fe200078e0010 */
[----:B0-----:R-:W-:-:S04]  /*1f030*/  IADD3 R16, P3, PT, R24, R7, RZ ;  /* 0x0000000718107210 */ /* 0x001fc80007f7e0ff */
[----:B------:R0:W2:Y:S02]  /*1f040*/  @P0 LDG.E.U8 R10, desc[UR18][R22.64] ;  /* 0x00000012160a0981 */ /* 0x0000a4000c1e1100 */
[----:B0-----:R-:W-:Y:S01]  /*1f050*/  LEA.HI.X.SX32 R22, R24, R6, 0x1, P3 ;  /* 0x0000000618167211 */ /* 0x001fe200018f0eff */
[----:B------:R-:W-:-:S04]  /*1f060*/  @P0 IMAD.MOV.U32 R24, RZ, RZ, R16 ;  /* 0x000000ffff180224 */ /* 0x000fc800078e0010 */
[----:B------:R-:W-:-:S05]  /*1f070*/  @P0 IMAD.MOV.U32 R25, RZ, RZ, R22 ;  /* 0x000000ffff190224 */ /* 0x000fca00078e0016 */
[----:B------:R0:W3:Y:S01]  /*1f080*/  @P0 LDG.E.U8 R19, desc[UR18][R24.64] ;  /* 0x0000001218130981 */ /* 0x0000e2000c1e1100 */
[----:B------:R-:W-:-:S04]  /*1f090*/  @!P5 IMAD.IADD R4, R4, 0x1, -R8 ;  /* 0x000000010404d824 */ /* 0x000fc800078e0a08 */
[----:B------:R-:W-:-:S04]  /*1f0a0*/  IMAD.MOV.U32 R23, RZ, RZ, R4 ;  /* 0x000000ffff177224 */ /* 0x000fc800078e0004 */
[----:B------:R-:W-:Y:S01]  /*1f0b0*/  @!P6 IMAD.MOV R23, RZ, RZ, -R23 ;  /* 0x000000ffff17e224 */ /* 0x000fe200078e0a17 */
[----:B------:R-:W-:-:S04]  /*1f0c0*/  ISETP.GT.U32.AND P6, PT, R8, R14, PT ;  /* 0x0000000e0800720c */ /* 0x000fc80003fc4070 */
[----:B------:R-:W-:-:S05]  /*1f0d0*/  SEL R23, R11, R23, !P4 ;  /* 0x000000170b177207 */ /* 0x000fca0006000000 */
[----:B0-----:R-:W-:Y:S01]  /*1f0e0*/  IMAD R24, R23, UR4, RZ ;  /* 0x0000000417187c24 */ /* 0x001fe2000f8e02ff */
[----:B------:R-:W-:Y:S01]  /*1f0f0*/  PRMT R12, RZ, 0x7610, R12 ;  /* 0x00007610ff0c7816 */ /* 0x000fe2000000000c */
[----:B------:R-:W0:Y:S02]  /*1f100*/  LDCU UR4, c[0x0][0x3b0] ;  /* 0x00007600ff0477ac */ /* 0x000e240008000800 */
[----:B------:R-:W-:Y:S01]  /*1f110*/  @!P6 IMAD.IADD R14, R14, 0x1, -R8 ;  /* 0x000000010e0ee824 */ /* 0x000fe200078e0a08 */
[----:B--2---:R2:W-:Y:S04]  /*1f120*/  STL [R1+0x2c], R10 ;  /* 0x00002c0a01007387 */ /* 0x0045e80000100800 */
[----:B--2---:R-:W2:Y:S04]  /*1f130*/  LDL R10, [R1+0x117c] ;  /* 0x00117c00010a7983 */ /* 0x004ea80000100800 */
[----:B------:R-:W4:Y:S04]  /*1f140*/  LDL.LU R13, [R1+0x178] ;  /* 0x00017800010d7983 */ /* 0x000f280000300800 */
[----:B------:R-:W2:Y:S04]  /*1f150*/  LDL.LU R4, [R1+0x131c] ;  /* 0x00131c0001047983 */ /* 0x000ea80000300800 */
[----:B------:R0:W-:Y:S04]  /*1f160*/  STL [R1+0x708], R16 ;  /* 0x0007081001007387 */ /* 0x0001e80000100800 */
[----:B------:R1:W-:Y:S04]  /*1f170*/  STL [R1+0x704], R22 ;  /* 0x0007041601007387 */ /* 0x0003e80000100800 */
[----:B0-----:R-:W2:Y:S01]  /*1f180*/  LDL.LU R16, [R1+0x170] ;  /* 0x0001700001107983 */ /* 0x001ea20000300800 */
[----:B-1----:R-:W-:Y:S01]  /*1f190*/  IMAD.MOV.U32 R22, RZ, RZ, R17 ;  /* 0x000000ffff167224 */ /* 0x002fe200078e0011 */
[----:B------:R-:W-:-:S03]  /*1f1a0*/  IADD3 R17, P6, PT, R24, R7, RZ ;  /* 0x0000000718117210 */ /* 0x000fc60007fde0ff */
[----:B------:R-:W-:Y:S01]  /*1f1b0*/  @!P1 IMAD.MOV R22, RZ, RZ, -R22 ;  /* 0x000000ffff169224 */ /* 0x000fe200078e0a16 */
[----:B------:R-:W-:Y:S02]  /*1f1c0*/  ISETP.GE.AND P1, PT, R5, RZ, PT ;  /* 0x000000ff0500720c */ /* 0x000fe40003f26270 */
[----:B------:R-:W2:Y:S04]  /*1f1d0*/  LDL R5, [R1+0x1178] ;  /* 0x0011780001057983 */ /* 0x000ea80000100800 */
[----:B------:R-:W-:Y:S04]  /*1f1e0*/  STL [R1+0x710], R17 ;  /* 0x0007101101007387 */ /* 0x000fe80000100800 */
[----:B---3--:R0:W-:Y:S02]  /*1f1f0*/  STL [R1+0x28], R19 ;  /* 0x0000281301007387 */ /* 0x0081e40000100800 */
[----:B0-----:R-:W-:Y:S01]  /*1f200*/  LEA.HI.X.SX32 R19, R24, R6, 0x1, P6 ;  /* 0x0000000618137211 */ /* 0x001fe200030f0eff */
[----:B------:R-:W-:-:S04]  /*1f210*/  @P0 IMAD.MOV.U32 R24, RZ, RZ, R17 ;  /* 0x000000ffff180224 */ /* 0x000fc800078e0011 */
[----:B------:R-:W-:-:S05]  /*1f220*/  @P0 IMAD.MOV.U32 R25, RZ, RZ, R19 ;  /* 0x000000ffff190224 */ /* 0x000fca00078e0013 */
[----:B------:R-:W3:Y:S04]  /*1f230*/  @P0 LDG.E.U8 R12, desc[UR18][R24.64] ;  /* 0x00000012180c0981 */ /* 0x000ee8000c1e1100 */
[----:B------:R-:W-:Y:S01]  /*1f240*/  STL [R1+0x70c], R19 ;  /* 0x00070c1301007387 */ /* 0x000fe20000100800 */
[C---:B------:R-:W-:Y:S02]  /*1f250*/  ISETP.GT.U32.AND P5, PT, R8.reuse, R18, PT ;  /* 0x000000120800720c */ /* 0x040fe40003fa4070 */
[----:B------:R-:W-:Y:S02]  /*1f260*/  ISETP.GT.U32.AND P3, PT, R8, R85, PT ;  /* 0x000000550800720c */ /* 0x000fe40003f64070 */
[----:B------:R-:W-:-:S09]  /*1f270*/  SEL R22, R11, R22, !P4 ;  /* 0x000000160b167207 */ /* 0x000fd20006000000 */
[----:B------:R-:W-:-:S05]  /*1f280*/  @!P5 IMAD.IADD R18, R18, 0x1, -R8 ;  /* 0x000000011212d824 */ /* 0x000fca00078e0a08 */
[----:B------:R-:W-:Y:S01]  /*1f290*/  ISETP.GT.U32.AND P5, PT, R8, R18, PT ;  /* 0x000000120800720c */ /* 0x000fe20003fa4070 */
[----:B------:R-:W-:Y:S02]  /*1f2a0*/  @!P3 IMAD.IADD R85, R85, 0x1, -R8 ;  /* 0x000000015555b824 */ /* 0x000fe400078e0a08 */
[----:B------:R-:W-:Y:S01]  /*1f2b0*/  IMAD R22, R22, UR5, RZ ;  /* 0x0000000516167c24 */ /* 0x000fe2000f8e02ff */
[----:B------:R-:W-:Y:S01]  /*1f2c0*/  ISETP.GT.U32.AND P6, PT, R8, R14, PT ;  /* 0x0000000e0800720c */ /* 0x000fe20003fc4070 */
[----:B------:R-:W-:Y:S01]  /*1f2d0*/  IMAD.MOV.U32 R23, RZ, RZ, R85 ;  /* 0x000000ffff177224 */ /* 0x000fe200078e0055 */
[----:B------:R-:W-:Y:S01]  /*1f2e0*/  PRMT R2, RZ, 0x7610, R2 ;  /* 0x00007610ff027816 */ /* 0x000fe20000000002 */
[----:B------:R-:W0:Y:S02]  /*1f2f0*/  LDCU UR5, c[0x0][0x3b0] ;  /* 0x00007600ff0577ac */ /* 0x000e240008000800 */
[----:B------:R-:W-:Y:S01]  /*1f300*/  @!P1 IMAD.MOV R23, RZ, RZ, -R23 ;  /* 0x000000ffff179224 */ /* 0x000fe200078e0a17 */
[----:B---3--:R1:W-:Y:S04]  /*1f310*/  STL [R1+0x24], R12 ;  /* 0x0000240c01007387 */ /* 0x0083e80000100800 */
[----:B-1----:R-:W3:Y:S01]  /*1f320*/  LDL R12, [R1+0x11c8] ;  /* 0x0011c800010c7983 */ /* 0x002ee20000100800 */
[----:B--2---:R-:W-:Y:S01]  /*1f330*/  ISETP.GE.AND P3, PT, R10, RZ, PT ;  /* 0x000000ff0a00720c */ /* 0x004fe20003f66270 */
[----:B------:R-:W-:Y:S01]  /*1f340*/  @!P5 IMAD.IADD R18, R18, 0x1, -R8 ;  /* 0x000000011212d824 */ /* 0x000fe200078e0a08 */
[----:B----4-:R-:W-:-:S02]  /*1f350*/  ISETP.GT.U32.AND P5, PT, R8, R13, PT ;  /* 0x0000000d0800720c */ /* 0x010fc40003fa4070 */
[----:B------:R-:W-:-:S04]  /*1f360*/  IADD3 R10, P1, PT, R22, R7, RZ ;  /* 0x00000007160a7210 */ /* 0x000fc80007f3e0ff */
[----:B------:R-:W-:Y:S01]  /*1f370*/  LEA.HI.X.SX32 R17, R22, R6, 0x1, P1 ;  /* 0x0000000616117211 */ /* 0x000fe200008f0eff */
[----:B------:R-:W-:Y:S02]  /*1f380*/  @P0 IMAD.MOV.U32 R24, RZ, RZ, R10 ;  /* 0x000000ffff180224 */ /* 0x000fe400078e000a */
[----:B------:R-:W-:Y:S02]  /*1f390*/  IMAD.MOV.U32 R22, RZ, RZ, R18 ;  /* 0x000000ffff167224 */ /* 0x000fe400078e0012 */
[----:B------:R-:W-:Y:S02]  /*1f3a0*/  @P0 IMAD.MOV.U32 R25, RZ, RZ, R17 ;  /* 0x000000ffff190224 */ /* 0x000fe400078e0011 */
[----:B------:R-:W-:Y:S01]  /*1f3b0*/  @!P5 IMAD.IADD R13, R13, 0x1, -R8 ;  /* 0x000000010d0dd824 */ /* 0x000fe200078e0a08 */
[----:B------:R-:W-:Y:S01]  /*1f3c0*/  ISETP.GE.AND P5, PT, R5, RZ, PT ;  /* 0x000000ff0500720c */ /* 0x000fe20003fa6270 */
[----:B------:R-:W-:Y:S01]  /*1f3d0*/  @!P3 IMAD.MOV R22, RZ, RZ, -R22 ;  /* 0x000000ffff16b224 */ /* 0x000fe200078e0a16 */
[----:B------:R1:W2:Y:S02]  /*1f3e0*/  @P0 LDG.E.U8 R2, desc[UR18][R24.64] ;  /* 0x0000001218020981 */ /* 0x0002a4000c1e1100 */
[----:B------:R-:W-:Y:S01]  /*1f3f0*/  ISETP.GT.U32.AND P3, PT, R8, R13, PT ;  /* 0x0000000d0800720c */ /* 0x000fe20003f64070 */
[----:B------:R-:W-:Y:S01]  /*1f400*/  @!P6 IMAD.IADD R14, R14, 0x1, -R8 ;  /* 0x000000010e0ee824 */ /* 0x000fe200078e0a08 */
[----:B-1----:R-:W-:-:S02]  /*1f410*/  SEL R24, R11, R23, !P4 ;  /* 0x000000170b187207 */ /* 0x002fc40006000000 */
[----:B------:R-:W-:-:S03]  /*1f420*/  SEL R23, R11, R22, !P4 ;  /* 0x000000160b177207 */ /* 0x000fc60006000000 */
[----:B------:R-:W-:Y:S01]  /*1f430*/  IMAD R24, R24, UR12, RZ ;  /* 0x0000000c18187c24 */ /* 0x000fe2000f8e02ff */
[----:B------:R-:W-:Y:S01]  /*1f440*/  PRMT R4, RZ, 0x7610, R4 ;  /* 0x00007610ff047816 */ /* 0x000fe20000000004 */
[----:B------:R-:W-:Y:S01]  /*1f450*/  IMAD.MOV.U32 R22, RZ, RZ, R14 ;  /* 0x000000ffff167224 */ /* 0x000fe200078e000e */
[----:B------:R1:W-:Y:S01]  /*1f460*/  STL [R1+0x718], R10 ;  /* 0x0007180a01007387 */ /* 0x0003e20000100800 */
[----:B------:R-:W-:Y:S01]  /*1f470*/  IMAD R23, R23, UR4, RZ ;  /* 0x0000000417177c24 */ /* 0x000fe2000f8e02ff */
[CC--:B------:R-:W-:Y:S01]  /*1f480*/  IADD3 R18, P6, PT, R24.reuse, R7.reuse, RZ ;  /* 0x0000000718127210 */ /* 0x0c0fe20007fde0ff */
[----:B------:R-:W-:Y:S01]  /*1f490*/  @!P5 IMAD.MOV R22, RZ, RZ, -R22 ;  /* 0x000000ffff16d224 */ /* 0x000fe200078e0a16 */
[----:B------:R-:W4:Y:S01]  /*1f4a0*/  LDL.LU R85, [R1+0x16c] ;  /* 0x00016c0001557983 */ /* 0x000f220000300800 */
[----:B------:R-:W-:Y:S01]  /*1f4b0*/  @!P3 IMAD.IADD R13, R13, 0x1, -R8 ;  /* 0x000000010d0db824 */ /* 0x000fe200078e0a08 */
[----:B------:R-:W-:Y:S01]  /*1f4c0*/  IADD3 R25, P5, PT, R23, R7, RZ ;  /* 0x0000000717197210 */ /* 0x000fe20007fbe0ff */
[----:B------:R-:W0:Y:S01]  /*1f4d0*/  LDCU UR4, c[0x0][0x3b0] ;  /* 0x00007600ff0477ac */ /* 0x000e220008000800 */
[----:B------:R-:W-:-:S02]  /*1f4e0*/  LEA.HI.X.SX32 R19, R24, R6, 0x1, P6 ;  /* 0x0000000618137211 */ /* 0x000fc400030f0eff */
[----:B------:R-:W-:Y:S01]  /*1f4f0*/  SEL R24, R11, R22, !P4 ;  /* 0x000000160b187207 */ /* 0x000fe20006000000 */
[----:B------:R-:W-:Y:S01]  /*1f500*/  @P0 IMAD.MOV.U32 R22, RZ, RZ, R18 ;  /* 0x000000ffff160224 */ /* 0x000fe200078e0012 */
[----:B------:R-:W-:Y:S01]  /*1f510*/  PRMT R15, RZ, 0x7610, R15 ;  /* 0x00007610ff0f7816 */ /* 0x000fe2000000000f */
[----:B------:R-:W0:Y:S01]  /*1f520*/  LDCU UR12, c[0x0][0x3b0] ;  /* 0x00007600ff0c77ac */ /* 0x000e220008000800 */
[----:B---3--:R-:W-:Y:S02]  /*1f530*/  ISETP.GE.AND P3, PT, R12, RZ, PT ;  /* 0x000000ff0c00720c */ /* 0x008fe40003f66270 */
[----:B------:R-:W-:Y:S01]  /*1f540*/  LEA.HI.X.SX32 R12, R23, R6, 0x1, P5 ;  /* 0x00000006170c7211 */ /* 0x000fe200028f0eff */
[----:B------:R-:W-:-:S05]  /*1f550*/  @P0 IMAD.MOV.U32 R23, RZ, RZ, R19 ;  /* 0x000000ffff170224 */ /* 0x000fca00078e0013 */
[----:B------:R3:W4:Y:S04]  /*1f560*/  @P0 LDG.E.U8 R4, desc[UR18][R22.64] ;  /* 0x0000001216040981 */ /* 0x000728000c1e1100 */
[----:B------:R0:W-:Y:S04]  /*1f570*/  STL [R1+0x714], R17 ;  /* 0x0007141101007387 */ /* 0x0001e80000100800 */
[----:B--2---:R-:W-:Y:S01]  /*1f580*/  STL [R1+0x12d4], R2 ;  /* 0x0012d40201007387 */ /* 0x004fe20000100800 */
[----:B---3--:R-:W-:Y:S02]  /*1f590*/  @P0 IMAD.MOV.U32 R22, RZ, RZ, R25 ;  /* 0x000000ffff160224 */ /* 0x008fe400078e0019 */
[----:B------:R-:W-:Y:S01]  /*1f5a0*/  @P0 IMAD.MOV.U32 R23, RZ, RZ, R12 ;  /* 0x000000ffff170224 */ /* 0x000fe200078e000c */
[----:B-1----:R-:W2:Y:S04]  /*1f5b0*/  LDL R10, [R1+0x11a4] ;  /* 0x0011a400010a7983 */ /* 0x002ea80000100800 */
[----:B------:R-:W3:Y:S04]  /*1f5c0*/  LDL.LU R5, [R1+0x168] ;  /* 0x0001680001057983 */ /* 0x000ee80000300800 */
[----:B0-----:R-:W3:Y:S04]  /*1f5d0*/  LDL.LU R17, [R1+0x15c] ;  /* 0x00015c0001117983 */ /* 0x001ee80000300800 */
[----:B------:R-:W-:Y:S04]  /*1f5e0*/  STL [R1+0x720], R18 ;  /* 0x0007201201007387 */ /* 0x000fe80000100800 */
[----:B------:R-:W-:Y:S04]  /*1f5f0*/  STL [R1+0x738], R25 ;  /* 0x0007381901007387 */ /* 0x000fe80000100800 */
[----:B------:R-:W3:Y:S04]  /*1f600*/  LDL R14, [R1+0x11a8] ;  /* 0x0011a800010e7983 */ /* 0x000ee80000100800 */
[----:B------:R0:W-:Y:S04]  /*1f610*/  STL [R1+0x71c], R19 ;  /* 0x00071c1301007387 */ /* 0x0001e80000100800 */
[----:B------:R1:W3:Y:S04]  /*1f620*/  @P0 LDG.E.U8 R15, desc[UR18][R22.64] ;  /* 0x00000012160f0981 */ /* 0x0002e8000c1e1100 */
[----:B0-----:R-:W3:Y:S04]  /*1f630*/  LDL.LU R19, [R1+0x1318] ;  /* 0x0013180001137983 */ /* 0x001ee80000300800 */
[----:B------:R-:W3:Y:S04]  /*1f640*/  LDL.LU R18, [R1+0x1314] ;  /* 0x0013140001127983 */ /* 0x000ee80000300800 */
[----:B------:R0:W-:Y:S04]  /*1f650*/  STL [R1+0x734], R12 ;  /* 0x0007340c01007387 */ /* 0x0001e80000100800 */
[----:B----4-:R-:W-:Y:S04]  /*1f660*/  STL [R1+0x12d8], R4 ;  /* 0x0012d80401007387 */ /* 0x010fe80000100800 */
[----:B0-----:R-:W4:Y:S01]  /*1f670*/  LDL.LU R12, [R1+0x1310] ;  /* 0x00131000010c7983 */ /* 0x001f220000300800 */
[----:B-1----:R-:W-:-:S02]  /*1f680*/  IMAD.MOV.U32 R22, RZ, RZ, R13 ;  /* 0x000000ffff167224 */ /* 0x002fc400078e000d */
[----:B------:R-:W-:Y:S01]  /*1f690*/  IMAD R24, R24, UR5, RZ ;  /* 0x0000000518187c24 */ /* 0x000fe2000f8e02ff */
[----:B------:R-:W-:Y:S01]  /*1f6a0*/  ISETP.GT.U32.AND P1, PT, R8, R16, PT ;  /* 0x000000100800720c */ /* 0x000fe20003f24070 */
[----:B------:R-:W-:Y:S01]  /*1f6b0*/  @!P3 IMAD.MOV R22, RZ, RZ, -R22 ;  /* 0x000000ffff16b224 */ /* 0x000fe200078e0a16 */
[----:B--2---:R-:W-:Y:S01]  /*1f6c0*/  ISETP.GE.AND P5, PT, R10, RZ, PT ;  /* 0x000000ff0a00720c */ /* 0x004fe20003fa6270 */
[----:B------:R-:W0:Y:S01]  /*1f6d0*/  LDCU UR5, c[0x0][0x3b0] ;  /* 0x00007600ff0577ac */ /* 0x000e220008000800 */
[C---:B------:R-:W-:Y:S01]  /*1f6e0*/  IADD3 R13, P3, PT, R24.reuse, R7, RZ ;  /* 0x00000007180d7210 */ /* 0x040fe20007f7e0ff */
[----:B------:R-:W2:Y:S04]  /*1f6f0*/  LDL.LU R10, [R1+0x158] ;  /* 0x00015800010a7983 */ /* 0x000ea80000300800 */
[----:B------:R-:W-:Y:S04]  /*1f700*/  STL [R1+0x740], R13 ;  /* 0x0007400d01007387 */ /* 0x000fe80000100800 */
[----:B---3--:R1:W-:Y:S02]  /*1f710*/  STL [R1+0x18], R15 ;  /* 0x0000180f01007387 */ /* 0x0083e40000100800 */
[----:B-1----:R-:W-:Y:S01]  /*1f720*/  LEA.HI.X.SX32 R15, R24, R6, 0x1, P3 ;  /* 0x00000006180f7211 */ /* 0x002fe200018f0eff */
[----:B------:R-:W-:-:S04]  /*1f730*/  @P0 IMAD.MOV.U32 R24, RZ, RZ, R13 ;  /* 0x000000ffff180224 */ /* 0x000fc800078e000d */
[----:B------:R-:W-:Y:S01]  /*1f740*/  @P0 IMAD.MOV.U32 R25, RZ, RZ, R15 ;  /* 0x000000ffff190224 */ /* 0x000fe200078e000f */
[----:B----4-:R-:W-:-:S06]  /*1f750*/  PRMT R12, RZ, 0x7610, R12 ;  /* 0x00007610ff0c7816 */ /* 0x010fcc000000000c */
[----:B------:R1:W3:Y:S01]  /*1f760*/  @P0 LDG.E.U8 R12, desc[UR18][R24.64] ;  /* 0x00000012180c0981 */ /* 0x0002e2000c1e1100 */
[----:B------:R-:W-:-:S05]  /*1f770*/  @!P1 IMAD.IADD R16, R16, 0x1, -R8 ;  /* 0x0000000110109824 */ /* 0x000fca00078e0a08 */
[----:B------:R-:W-:Y:S02]  /*1f780*/  ISETP.GT.U32.AND P1, PT, R8, R16, PT ;  /* 0x000000100800720c */ /* 0x000fe40003f24070 */
[----:B------:R-:W-:Y:S01]  /*1f790*/  SEL R23, R11, R22, !P4 ;  /* 0x000000160b177207 */ /* 0x000fe20006000000 */
[----:B------:R4:W-:Y:S04]  /*1f7a0*/  STL [R1+0x73c], R15 ;  /* 0x00073c0f01007387 */ /* 0x0009e80000100800 */
[----:B------:R-:W-:Y:S01]  /*1f7b0*/  IMAD R23, R23, UR13, RZ ;  /* 0x0000000d17177c24 */ /* 0x000fe2000f8e02ff */
[----:B------:R-:W2:Y:S01]  /*1f7c0*/  LDL R13, [R1+0x1190] ;  /* 0x00119000010d7983 */ /* 0x000ea20000100800 */
[----:B------:R-:W-:Y:S01]  /*1f7d0*/  PRMT R4, RZ, 0x7610, R4 ;  /* 0x00007610ff047816 */ /* 0x000fe20000000004 */
[----:B------:R-:W0:Y:S03]  /*1f7e0*/  LDCU UR13, c[0x0][0x3b0] ;  /* 0x00007600ff0d77ac */ /* 0x000e260008000800 */
[----:B------:R-:W-:Y:S01]  /*1f7f0*/  @!P1 IMAD.IADD R16, R16, 0x1, -R8 ;  /* 0x0000000110109824 */ /* 0x000fe200078e0a08 */
[----:B----4-:R-:W4:Y:S03]  /*1f800*/  LDL.LU R15, [R1+0x154] ;  /* 0x00015400010f7983 */ /* 0x010f260000300800 */
[----:B------:R-:W-:-:S04]  /*1f810*/  IMAD.MOV.U32 R22, RZ, RZ, R16 ;  /* 0x000000ffff167224 */ /* 0x000fc800078e0010 */
[----:B------:R-:W-:-:S05]  /*1f820*/  @!P5 IMAD.MOV R22, RZ, RZ, -R22 ;  /* 0x000000ffff16d224 */ /* 0x000fca00078e0a16 */
[----:B------:R-:W-:-:S05]  /*1f830*/  SEL R22, R11, R22, !P4 ;  /* 0x000000160b167207 */ /* 0x000fca0006000000 */
[----:B-1----:R-:W-:Y:S01]  /*1f840*/  IMAD R24, R22, UR4, RZ ;  /* 0x0000000416187c24 */ /* 0x002fe2000f8e02ff */
[----:B------:R-:W-:Y:S01]  /*1f850*/  ISETP.GT.U32.AND P6, PT, R8, R85, PT ;  /* 0x000000550800720c */ /* 0x000fe20003fc4070 */
[----:B------:R-:W1:Y:S01]  /*1f860*/  LDCU UR4, c[0x0][0x3b0] ;  /* 0x00007600ff0477ac */ /* 0x000e620008000800 */
[----:B---3--:R3:W-:Y:S02]  /*1f870*/  STL [R1+0x14], R12 ;  /* 0x0000140c01007387 */ /* 0x0087e40000100800 */
[----:B---3--:R-:W-:-:S04]  /*1f880*/  IADD3 R12, P5, PT, R23, R7, RZ ;  /* 0x00000007170c7210 */ /* 0x008fc80007fbe0ff */
[----:B------:R-:W-:Y:S01]  /*1f890*/  LEA.HI.X.SX32 R16, R23, R6, 0x1, P5 ;  /* 0x0000000617107211 */ /* 0x000fe200028f0eff */
[----:B------:R-:W-:-:S04]  /*1f8a0*/  @P0 IMAD.MOV.U32 R22, RZ, RZ, R12 ;  /* 0x000000ffff160224 */ /* 0x000fc800078e000c */
[----:B------:R-:W-:-:S05]  /*1f8b0*/  @P0 IMAD.MOV.U32 R23, RZ, RZ, R16 ;  /* 0x000000ffff170224 */ /* 0x000fca00078e0010 */
[----:B------:R3:W2:Y:S01]  /*1f8c0*/  @P0 LDG.E.U8 R4, desc[UR18][R22.64] ;  /* 0x0000001216040981 */ /* 0x0006a2000c1e1100 */
[----:B------:R-:W-:Y:S01]  /*1f8d0*/  ISETP.GT.U32.AND P1, PT, R8, R5, PT ;  /* 0x000000050800720c */ /* 0x000fe20003f24070 */
[----:B------:R-:W-:-:S05]  /*1f8e0*/  @!P6 IMAD.IADD R85, R85, 0x1, -R8 ;  /* 0x000000015555e824 */ /* 0x000fca00078e0a08 */
[----:B------:R-:W-:-:S07]  /*1f8f0*/  ISETP.GT.U32.AND P6, PT, R8, R85, PT ;  /* 0x000000550800720c */ /* 0x000fce0003fc4070 */
[--C-:B------:R-:W-:Y:S01]  /*1f900*/  @!P1 IMAD.IADD R5, R5, 0x1, -R8.reuse ;  /* 0x0000000105059824 */ /* 0x100fe200078e0a08 */
[----:B------:R-:W-:Y:S02]  /*1f910*/  ISETP.GE.AND P1, PT, R14, RZ, PT ;  /* 0x000000ff0e00720c */ /* 0x000fe40003f26270 */
[----:B------:R-:W4:Y:S03]  /*1f920*/  LDL R14, [R1+0x11a0] ;  /* 0x0011a000010e7983 */ /* 0x000f260000100800 */
[----:B------:R-:W-:Y:S01]  /*1f930*/  @!P6 IMAD.IADD R85, R85, 0x1, -R8 ;  /* 0x000000015555e824 */ /* 0x000fe200078e0a08 */
[----:B------:R-:W-:Y:S04]  /*1f940*/  STL [R1+0x748], R12 ;  /* 0x0007480c01007387 */ /* 0x000fe80000100800 */
[----:B------:R0:W-:Y:S01]  /*1f950*/  STL [R1+0x744], R16 ;  /* 0x0007441001007387 */ /* 0x0001e20000100800 */
[----:B---3--:R-:W-:-:S04]  /*1f960*/  IMAD.MOV.U32 R22, RZ, RZ, R85 ;  /* 0x000000ffff167224 */ /* 0x008fc800078e0055 */
[----:B------:R-:W-:Y:S01]  /*1f970*/  @!P1 IMAD.MOV R22, RZ, RZ, -R22 ;  /* 0x000000ffff169224 */ /* 0x000fe200078e0a16 */
[----:B0-----:R-:W3:Y:S01]  /*1f980*/  LDL.LU R16, [R1+0x14c] ;  /* 0x00014c0001107983 */ /* 0x001ee20000300800 */
[----:B------:R-:W-:-:S03]  /*1f990*/  PRMT R2, RZ, 0x7610, R2 ;  /* 0x00007610ff027816 */ /* 0x000fc60000000002 */
[----:B--2---:R0:W-:Y:S01]  /*1f9a0*/  STL [R1+0x12dc], R4 ;  /* 0x0012dc0401007387 */ /* 0x0041e20000100800 */
[C---:B------:R-:W-:Y:S02]  /*1f9b0*/  ISETP.GT.U32.AND P3, PT, R8.reuse, R17, PT ;  /* 0x000000110800720c */ /* 0x040fe40003f64070 */
[----:B------:R-:W-:Y:S01]  /*1f9c0*/  ISETP.GT.U32.AND P1, PT, R8, R10, PT ;  /* 0x0000000a0800720c */ /* 0x000fe20003f24070 */
[----:B------:R-:W2:Y:S01]  /*1f9d0*/  LDL R85, [R1+0x119c] ;  /* 0x00119c0001557983 */ /* 0x000ea20000100800 */
[----:B0-----:R-:W-:-:S04]  /*1f9e0*/  IADD3 R4, P6, PT, R24, R7, RZ ;  /* 0x0000000718047210 */ /* 0x001fc80007fde0ff */
[----:B------:R-:W-:Y:S02]  /*1f9f0*/  LEA.HI.X.SX32 R12, R24, R6, 0x1, P6 ;  /* 0x00000006180c7211 */ /* 0x000fe400030f0eff */
[----:B------:R-:W-:Y:S01]  /*1fa00*/  SEL R24, R11, R22, !P4 ;  /* 0x000000160b187207 */ /* 0x000fe20006000000 */
[----:B------:R-:W-:Y:S02]  /*1fa10*/  @P0 IMAD.MOV.U32 R22, RZ, RZ, R4 ;  /* 0x000000ffff160224 */ /* 0x000fe400078e0004 */
[----:B------:R-:W-:-:S05]  /*1fa20*/  @P0 IMAD.MOV.U32 R23, RZ, RZ, R12 ;  /* 0x000000ffff170224 */ /* 0x000fca00078e000c */
[----:B------:R0:W2:Y:S01]  /*1fa30*/  @P0 LDG.E.U8 R2, desc[UR18][R22.64] ;  /* 0x0000001216020981 */ /* 0x0000a2000c1e1100 */
[----:B------:R-:W-:-:S05]  /*1fa40*/  @!P3 IMAD.IADD R17, R17, 0x1, -R8 ;  /* 0x000000011111b824 */ /* 0x000fca00078e0a08 */
[C---:B------:R-:W-:Y:S02]  /*1fa50*/  ISETP.GT.U32.AND P3, PT, R8.reuse, R17, PT ;  /* 0x000000110800720c */ /* 0x040fe40003f64070 */
[----:B------:R-:W-:Y:S01]  /*1fa60*/  ISETP.GT.U32.AND P5, PT, R8, R5, PT ;  /* 0x000000050800720c */ /* 0x000fe20003fa4070 */
[----:B------:R-:W-:Y:S01]  /*1fa70*/  IMAD R24, R24, UR5, RZ ;  /* 0x0000000518187c24 */ /* 0x000fe2000f8e02ff */
[----:B------:R0:W-:Y:S01]  /*1fa80*/  STL [R1+0x750], R4 ;  /* 0x0007500401007387 */ /* 0x0001e20000100800 */
[--C-:B------:R-:W-:Y:S01]  /*1fa90*/  @!P1 IMAD.IADD R10, R10, 0x1, -R8.reuse ;  /* 0x000000010a0a9824 */ /* 0x100fe200078e0a08 */
[----:B----4-:R-:W-:Y:S01]  /*1faa0*/  ISETP.GE.AND P1, PT, R14, RZ, PT ;  /* 0x000000ff0e00720c */ /* 0x010fe20003f26270 */
[----:B------:R-:W4:Y:S06]  /*1fab0*/  LDCU UR5, c[0x0][0x3b0] ;  /* 0x00007600ff0577ac */ /* 0x000f2c0008000800 */
[--C-:B------:R-:W-:Y:S01]  /*1fac0*/  @!P3 IMAD.IADD R17, R17, 0x1, -R8.reuse ;  /* 0x000000011111b824 */ /* 0x100fe200078e0a08 */
[C---:B0-----:R-:W-:Y:S01]  /*1fad0*/  IADD3 R4, P3, PT, R24.reuse, R7, RZ ;  /* 0x0000000718047210 */ /* 0x041fe20007f7e0ff */
[----:B------:R-:W-:Y:S01]  /*1fae0*/  @!P5 IMAD.IADD R5, R5, 0x1, -R8 ;  /* 0x000000010505d824 */ /* 0x000fe200078e0a08 */
[----:B------:R0:W-:Y:S02]  /*1faf0*/  STL [R1+0x74c], R12 ;  /* 0x00074c0c01007387 */ /* 0x0001e40000100800 */
[----:B------:R-:W-:-:S02]  /*1fb00*/  LEA.HI.X.SX32 R14, R24, R6, 0x1, P3 ;  /* 0x00000006180e7211 */ /* 0x000fc400018f0eff */
[----:B------:R-:W-:Y:S01]  /*1fb10*/  ISETP.GE.AND P6, PT, R13, RZ, PT ;  /* 0x000000ff0d00720c */ /* 0x000fe20003fc6270 */
[----:B------:R-:W-:Y:S01]  /*1fb20*/  IMAD.MOV.U32 R23, RZ, RZ, R5 ;  /* 0x000000ffff177224 */ /* 0x000fe200078e0005 */
[----:B------:R-:W-:Y:S01]  /*1fb30*/  PRMT R3, RZ, 0x7610, R3 ;  /* 0x00007610ff037816 */ /* 0x000fe20000000003 */
[----:B------:R-:W-:Y:S01]  /*1fb40*/  @P0 IMAD.MOV.U32 R24, RZ, RZ, R4 ;  /* 0x000000ffff180224 */ /* 0x000fe200078e0004 */
[----:B0-----:R-:W4:Y:S01]  /*1fb50*/  LDL R12, [R1+0x11d0] ;  /* 0x0011d000010c7983 */ /* 0x001f220000100800 */
[----:B------:R-:W-:-:S03]  /*1fb60*/  @P0 IMAD.MOV.U32 R25, RZ, RZ, R14 ;  /* 0x000000ffff190224 */ /* 0x000fc600078e000e */
[----:B------:R-:W4:Y:S04]  /*1fb70*/  LDL.LU R13, [R1+0x150] ;  /* 0x00015000010d7983 */ /* 0x000f280000300800 */
[----:B------:R1:W4:Y:S04]  /*1fb80*/  @P0 LDG.E.U8 R3, desc[UR18][R24.64] ;  /* 0x0000001218030981 */ /* 0x000328000c1e1100 */
[----:B--2---:R-:W-:Y:S04]  /*1fb90*/  STL [R1+0x12e0], R2 ;  /* 0x0012e00201007387 */ /* 0x004fe80000100800 */
[----:B------:R-:W2:Y:S01]  /*1fba0*/  LDL.LU R5, [R1+0x130c] ;  /* 0x00130c0001057983 */ /* 0x000ea20000300800 */
[----:B------:R-:W-:Y:S01]  /*1fbb0*/  @!P6 IMAD.MOV R23, RZ, RZ, -R23 ;  /* 0x000000ffff17e224 */ /* 0x000fe200078e0a17 */
[----:B------:R-:W-:-:S02]  /*1fbc0*/  ISETP.GT.U32.AND P3, PT, R8, R10, PT ;  /* 0x0000000a0800720c */ /* 0x000fc40003f64070 */
[----:B---3--:R-:W-:Y:S02]  /*1fbd0*/  ISETP.GT.U32.AND P6, PT, R8, R16, PT ;  /* 0x000000100800720c */ /* 0x008fe40003fc4070 */
[----:B------:R-:W-:Y:S01]  /*1fbe0*/  SEL R23, R11, R23, !P4 ;  /* 0x000000170b177207 */ /* 0x000fe20006000000 */
[----:B------:R0:W-:Y:S04]  /*1fbf0*/  STL [R1+0x758], R4 ;  /* 0x0007580401007387 */ /* 0x0001e80000100800 */
[----:B-1----:R-:W-:-:S04]  /*1fc00*/  IMAD R24, R23, UR4, RZ ;  /* 0x0000000417187c24 */ /* 0x002fc8000f8e02ff */
[--C-:B------:R-:W-:Y:S02]  /*1fc10*/  @!P3 IMAD.IADD R10, R10, 0x1, -R8.reuse ;  /* 0x000000010a0ab824 */ /* 0x100fe400078e0a08 */
[----:B------:R-:W-:Y:S01]  /*1fc20*/  @!P6 IMAD.IADD R16, R16, 0x1, -R8 ;  /* 0x000000011010e824 */ /* 0x000fe200078e0a08 */
[C---:B0-----:R-:W-:Y:S01]  /*1fc30*/  IADD3 R4, P6, PT, R24.reuse, R7, RZ ;  /* 0x0000000718047210 */ /* 0x041fe20007fde0ff */
[----:B------:R-:W-:Y:S02]  /*1fc40*/  IMAD.MOV.U32 R23, RZ, RZ, R10 ;  /* 0x000000ffff177224 */ /* 0x000fe400078e000a */
[----:B------:R-:W-:Y:S01]  /*1fc50*/  IMAD.MOV.U32 R22, RZ, RZ, R17 ;  /* 0x000000ffff167224 */ /* 0x000fe200078e0011 */
[----:B------:R-:W-:Y:S01]  /*1fc60*/  LEA.HI.X.SX32 R10, R24, R6, 0x1, P6 ;  /* 0x00000006180a7211 */ /* 0x000fe200030f0eff */
[----:B------:R-:W-:Y:S01]  /*1fc70*/  @P0 IMAD.MOV.U32 R24, RZ, RZ, R4 ;  /* 0x000000ffff180224 */ /* 0x000fe200078e0004 */
[----:B------:R0:W-:Y:S01]  /*1fc80*/  STL [R1+0x754], R14 ;  /* 0x0007540e01007387 */ /* 0x0001e20000100800 */
[----:B------:R-:W-:Y:S01]  /*1fc90*/  ISETP.GT.U32.AND P5, PT, R8, R15, PT ;  /* 0x0000000f0800720c */ /* 0x000fe20003fa4070 */
[----:B------:R-:W1:Y:S01]  /*1fca0*/  LDCU UR4, c[0x0][0x3b0] ;  /* 0x00007600ff0477ac */ /* 0x000e620008000800 */
[----:B------:R-:W-:-:S02]  /*1fcb0*/  @P0 IMAD.MOV.U32 R25, RZ, RZ, R10 ;  /* 0x000000ffff190224 */ /* 0x000fc400078e000a */
[----:B------:R-:W-:Y:S01]  /*1fcc0*/  @!P1 IMAD.MOV R22, RZ, RZ, -R22 ;  /* 0x000000ffff169224 */ /* 0x000fe200078e0a16 */
[----:B------:R-:W-:Y:S01]  /*1fcd0*/  ISETP.GE.AND P1, PT, R85, RZ, PT ;  /* 0x000000ff5500720c */ /* 0x000fe20003f26270 */
[----:B0-----:R-:W3:Y:S04]  /*1fce0*/  LDL.LU R14, [R1+0x148] ;  /* 0x00014800010e7983 */ /* 0x001ee80000300800 */
[----:B----4-:R-:W-:Y:S04]  /*1fcf0*/  STL [R1+0x12e4], R3 ;  /* 0x0012e40301007387 */ /* 0x010fe80000100800 */
[----:B------:R-:W4:Y:S04]  /*1fd00*/  LDL.LU R17, [R1+0x1308] ;  /* 0x0013080001117983 */ /* 0x000f280000300800 */
[----:B------:R-:W3:Y:S01]  /*1fd10*/  LDL R85, [R1+0x11c4] ;  /* 0x0011c40001557983 */ /* 0x000ee20000100800 */
[----:B------:R-:W-:-:S03]  /*1fd20*/  ISETP.GE.AND P3, PT, R12, RZ, PT ;  /* 0x000000ff0c00720c */ /* 0x000fc60003f66270 */
[----:B------:R-:W-:Y:S04]  /*1fd30*/  STL [R1+0x760], R4 ;  /* 0x0007600401007387 */ /* 0x000fe80000100800 */
[----:B------:R0:W-:Y:S04]  /*1fd40*/  STL [R1+0x75c], R10 ;  /* 0x00075c0a01007387 */ /* 0x0001e80000100800 */
[----:B------:R-:W4:Y:S01]  /*1fd50*/  LDL R12, [R1+0x11d8] ;  /* 0x0011d800010c7983 */ /* 0x000f220000100800 */
[----:B--2---:R-:W-:Y:S01]  /*1fd60*/  PRMT R5, RZ, 0x7610, R5 ;  /* 0x00007610ff057816 */ /* 0x004fe20000000005 */
[----:B------:R-:W-:Y:S01]  /*1fd70*/  @!P5 IMAD.IADD R15, R15, 0x1, -R8 ;  /* 0x000000010f0fd824 */ /* 0x000fe200078e0a08 */
[----:B------:R-:W-:Y:S01]  /*1fd80*/  SEL R22, R11, R22, !P4 ;  /* 0x000000160b167207 */ /* 0x000fe20006000000 */
[----:B------:R-:W-:Y:S01]  /*1fd90*/  @!P1 IMAD.MOV R23, RZ, RZ, -R23 ;  /* 0x000000ffff179224 */ /* 0x000fe200078e0a17 */
[C---:B------:R-:W-:Y:S01]  /*1fda0*/  ISETP.GT.U32.AND P6, PT, R8.reuse, R16, PT ;  /* 0x000000100800720c */ /* 0x040fe20003fc4070 */
[----:B0-----:R-:W2:Y:S04]  /*1fdb0*/  LDL.LU R10, [R1+0x13c] ;  /* 0x00013c00010a7983 */ /* 0x001ea80000300800 */
[----:B------:R0:W2:Y:S01]  /*1fdc0*/  @P0 LDG.E.U8 R5, desc[UR18][R24.64] ;  /* 0x0000001218050981 */ /* 0x0000a2000c1e1100 */
[----:B------:R-:W-:Y:S01]  /*1fdd0*/  ISETP.GT.U32.AND P5, PT, R8, R15, PT ;  /* 0x0000000f0800720c */ /* 0x000fe20003fa4070 */
[----:B------:R-:W-:Y:S01]  /*1fde0*/  IMAD R22, R22, UR5, RZ ;  /* 0x0000000516167c24 */ /* 0x000fe2000f8e02ff */
[----:B------:R-:W-:Y:S01]  /*1fdf0*/  PRMT R2, RZ, 0x7610, R2 ;  /* 0x00007610ff027816 */ /* 0x000fe20000000002 */
[----:B------:R-:W1:Y:S03]  /*1fe00*/  LDCU UR5, c[0x0][0x3b0] ;  /* 0x00007600ff0577ac */ /* 0x000e660008000800 */
[----:B------:R-:W-:-:S07]  /*1fe10*/  IADD3 R3, P1, PT, R22, R7, RZ ;  /* 0x0000000716037210 */ /* 0x000fce0007f3e0ff */
[----:B------:R-:W-:Y:S01]  /*1fe20*/  @!P5 IMAD.IADD R15, R15, 0x1, -R8 ;  /* 0x000000010f0fd824 */ /* 0x000fe200078e0a08 */
[----:B------:R-:W-:Y:S02]  /*1fe30*/  ISETP.GT.U32.AND P5, PT, R8, R13, PT ;  /* 0x0000000d0800720c */ /* 0x000fe40003fa4070 */
[----:B------:R-:W-:Y:S01]  /*1fe40*/  LEA.HI.X.SX32 R4, R22, R6, 0x1, P1 ;  /* 0x0000000616047211 */ /* 0x000fe200008f0eff */
[----:B------:R-:W-:Y:S02]  /*1fe50*/  IMAD.MOV.U32 R22, RZ, RZ, R15 ;  /* 0x000000ffff167224 */ /* 0x000fe400078e000f */
[----:B0-----:R-:W-:Y:S02]  /*1fe60*/  @P0 IMAD.MOV.U32 R24, RZ, RZ, R3 ;  /* 0x000000ffff180224 */ /* 0x001fe400078e0003 */
[----:B------:R-:W-:Y:S01]  /*1fe70*/  @P0 IMAD.MOV.U32 R25, RZ, RZ, R4 ;  /* 0x000000ffff190224 */ /* 0x000fe200078e0004 */
[----:B------:R0:W-:Y:S01]  /*1fe80*/  STL [R1+0x778], R3 ;  /* 0x0007780301007387 */ /* 0x0001e20000100800 */
[----:B------:R-:W-:-:S03]  /*1fe90*/  @!P3 IMAD.MOV R22, RZ, RZ, -R22 ;  /* 0x000000ffff16b224 */ /* 0x000fc600078e0a16 */
[----:B------:R0:W2:Y:S01]  /*1fea0*/  @P0 LDG.E.U8 R2, desc[UR18][R24.64] ;  /* 0x0000001218020981 */ /* 0x0000a2000c1e1100 */
[--C-:B------:R-:W-:Y:S02]  /*1feb0*/  @!P5 IMAD.IADD R13, R13, 0x1, -R8.reuse ;  /* 0x000000010d0dd824 */ /* 0x100fe400078e0a08 */
[----:B------:R-:W-:Y:S01]  /*1fec0*/  @!P6 IMAD.IADD R16, R16, 0x1, -R8 ;  /* 0x000000011010e824 */ /* 0x000fe200078e0a08 */
[----:B---3--:R-:W-:Y:S02]  /*1fed0*/  ISETP.GE.AND P5, PT, R85, RZ, PT ;  /* 0x000000ff5500720c */ /* 0x008fe40003fa6270 */
[C---:B0-----:R-:W-:Y:S02]  /*1fee0*/  SEL R24, R11.reuse, R23, !P4 ;  /* 0x000000170b187207 */ /* 0x041fe40006000000 */
[----:B------:R-:W-:Y:S02]  /*1fef0*/  SEL R23, R11, R22, !P4 ;  /* 0x000000160b177207 */ /* 0x000fe40006000000 */
[----:B------:R-:W-:Y:S01]  /*1ff00*/  ISETP.GT.U32.AND P3, PT, R8, R13, PT ;  /* 0x0000000d0800720c */ /* 0x000fe20003f64070 */
[----:B------:R-:W-:Y:S01]  /*1ff10*/  IMAD R24, R24, UR12, RZ ;  /* 0x0000000c18187c24 */ /* 0x000fe2000f8e02ff */
[----:B------:R-:W-:Y:S01]  /*1ff20*/  ISETP.GT.U32.AND P1, PT, R8, R14, PT ;  /* 0x0000000e0800720c */ /* 0x000fe20003f24070 */
[----:B------:R-:W-:Y:S01]  /*1ff30*/  IMAD.MOV.U32 R22, RZ, RZ, R16 ;  /* 0x000000ffff167224 */ /* 0x000fe200078e0010 */
[----:B------:R-:W-:Y:S01]  /*1ff40*/  PRMT R93, RZ, 0x7610, R93 ;  /* 0x00007610ff5d7816 */ /* 0x000fe2000000005d */
[----:B-1----:R-:W-:Y:S01]  /*1ff50*/  IMAD R23, R23, UR4, RZ ;  /* 0x0000000417177c24 */ /* 0x002fe2000f8e02ff */
[-C--:B------:R-:W-:Y:S01]  /*1ff60*/  IADD3 R16, P6, PT, R24, R7.reuse, RZ ;  /* 0x0000000718107210 */ /* 0x080fe20007fde0ff */
[----:B------:R-:W-:Y:S01]  /*1ff70*/  @!P5 IMAD.MOV R22, RZ, RZ, -R22 ;  /* 0x000000ffff16d224 */ /* 0x000fe200078e0a16 */
[----:B------:R-:W-:Y:S01]  /*1ff80*/  PRMT R92, RZ, 0x7610, R92 ;  /* 0x00007610ff5c7816 */ /* 0x000fe2000000005c */
[----:B------:R-:W0:Y:S01]  /*1ff90*/  LDCU UR4, c[0x0][0x3b0] ;  /* 0x00007600ff0477ac */ /* 0x000e220008000800 */
[----:B------:R-:W-:-:S03]  /*1ffa0*/  IADD3 R3, P5, PT, R23, R7, RZ ;  /* 0x0000000717037210 */ /* 0x000fc60007fbe0ff */
[----:B------:R-:W-:Y:S01]  /*1ffb0*/  @!P3 IMAD.IADD R13, R13, 0x1, -R8 ;  /* 0x000000010d0db824 */ /* 0x000fe200078e0a08 */
[----:B----4-:R-:W-:Y:S01]  /*1ffc0*/  ISETP.GE.AND P3, PT, R12, RZ, PT ;  /* 0x000000ff0c00720c */ /* 0x010fe20003f66270 */
[----:B------:R-:W1:Y:S01]  /*1ffd0*/  LDCU UR12, c[0x0][0x3b0] ;  /* 0x00007600ff0c77ac */ /* 0x000e620008000800 */
[----:B--2---:R2:W-:Y:S04]  /*1ffe0*/  STL [R1+0x12e8], R5 ;  /* 0x0012e80501007387 */ /* 0x0045e80000100800 */
[----:B------:R3:W-:Y:S04]  /*1fff0*/  STL [R1+0x774], R4 ;  /* 0x0007740401007387 */ /* 0x0007e80000100800 */
[----:B------:R-:W4:Y:S04]  /*20000*/  LDL R85, [R1+0x11b0] ;  /* 0x0011b00001557983 */ /* 0x000f280000100800 */
[----:B--2---:R-:W2:Y:S04]  /*20010*/  LDL.LU R5, [R1+0x140] ;  /* 0x0001400001057983 */ /* 0x004ea80000300800 */
[----:B---3--:R-:W3:Y:S04]  /*20020*/  LDL.LU R4, [R1+0x138] ;  /* 0x0001380001047983 */ /* 0x008ee80000300800 */
[----:B------:R-:W-:Y:S04]  /*20030*/  STL [R1+0x780], R16 ;  /* 0x0007801001007387 */ /* 0x000fe80000100800 */
[----:B------:R0:W-:Y:S04]  /*20040*/  STL [R1+0x788], R3 ;  /* 0x0007880301007387 */ /* 0x0001e80000100800 */
[----:B------:R-:W3:Y:S01]  /*20050*/  LDL R12, [R1+0x11c0] ;  /* 0x0011c000010c7983 */ /* 0x000ee20000100800 */
[----:B------:R-:W-:-:S02]  /*20060*/  LEA.HI.X.SX32 R25, R24, R6, 0x1, P6 ;  /* 0x0000000618197211 */ /* 0x000fc400030f0eff */
[----:B------:R-:W-:Y:S02]  /*20070*/  LEA.HI.X.SX32 R15, R23, R6, 0x1, P5 ;  /* 0x00000006170f7211 */ /* 0x000fe400028f0eff */
[----:B------:R-:W-:Y:S01]  /*20080*/  SEL R24, R11, R22, !P4 ;  /* 0x000000160b187207 */ /* 0x000fe20006000000 */
[----:B------:R-:W-:Y:S02]  /*20090*/  @P0 IMAD.MOV.U32 R22, RZ, RZ, R16 ;  /* 0x000000ffff160224 */ /* 0x000fe400078e0010 */
[----:B------:R-:W-:Y:S02]  /*200a0*/  @P0 IMAD.MOV.U32 R23, RZ, RZ, R25 ;  /* 0x000000ffff170224 */ /* 0x000fe400078e0019 */
[----:B------:R-:W-:-:S03]  /*200b0*/  @!P1 IMAD.IADD R14, R14, 0x1, -R8 ;  /* 0x000000010e0e9824 */ /* 0x000fc600078e0a08 */
[----:B------:R0:W3:Y:S02]  /*200c0*/  @P0 LDG.E.U8 R93, desc[UR18][R22.64] ;  /* 0x00000012165d0981 */ /* 0x0000e4000c1e1100 */
[C---:B------:R-:W-:Y:S02]  /*200d0*/  ISETP.GT.U32.AND P1, PT, R8.reuse, R14, PT ;  /* 0x0000000e0800720c */ /* 0x040fe40003f24070 */
[----:B------:R-:W-:Y:S01]  /*200e0*/  ISETP.GT.U32.AND P6, PT, R8, R10, PT ;  /* 0x0000000a0800720c */ /* 0x000fe20003fc4070 */
[----:B0-----:R-:W-:Y:S02]  /*200f0*/  @P0 IMAD.MOV.U32 R22, RZ, RZ, R3 ;  /* 0x000000ffff160224 */ /* 0x001fe400078e0003 */
[----:B------:R-:W-:Y:S02]  /*20100*/  @P0 IMAD.MOV.U32 R23, RZ, RZ, R15 ;  /* 0x000000ffff170224 */ /* 0x000fe400078e000f */
[----:B------:R-:W-:Y:S01]  /*20110*/  IMAD R24, R24, UR5, RZ ;  /* 0x0000000518187c24 */ /* 0x000fe2000f8e02ff */
[----:B------:R0:W-:Y:S05]  /*20120*/  STL [R1+0x77c], R25 ;  /* 0x00077c1901007387 */ /* 0x0001ea0000100800 */
[--C-:B------:R-:W-:Y:S01]  /*20130*/  @!P1 IMAD.IADD R14, R14, 0x1, -R8.reuse ;  /* 0x000000010e0e9824 */ /* 0x100fe200078e0a08 */
[----:B------:R-:W-:Y:S01]  /*20140*/  PRMT R91, RZ, 0x7610, R91 ;  /* 0x00007610ff5b7816 */ /* 0x000fe2000000005b */
[----:B------:R-:W-:Y:S01]  /*20150*/  @!P6 IMAD.IADD R10, R10, 0x1, -R8 ;  /* 0x000000010a0ae824 */ /* 0x000fe200078e0a08 */
[----:B------:R0:W3:Y:S01]  /*20160*/  @P0 LDG.E.U8 R92, desc[UR18][R22.64] ;  /* 0x00000012165c0981 */ /* 0x0000e2000c1e1100 */
[----:B------:R-:W-:Y:S01]  /*20170*/  PRMT R90, RZ, 0x7610, R90 ;  /* 0x00007610ff5a7816 */ /* 0x000fe2000000005a */
[----:B------:R-:W1:Y:S02]  /*20180*/  LDCU UR5, c[0x0][0x3b0] ;  /* 0x00007600ff0577ac */ /* 0x000e640008000800 */
[----:B------:R-:W-:Y:S01]  /*20190*/  STL [R1+0x784], R15 ;  /* 0x0007840f01007387 */ /* 0x000fe20000100800 */
[----:B0-----:R-:W-:-:S04]  /*201a0*/  IMAD.MOV.U32 R22, RZ, RZ, R13 ;  /* 0x000000ffff167224 */ /* 0x001fc800078e000d */
[----:B------:R-:W-:Y:S01]  /*201b0*/  @!P3 IMAD.MOV R22, RZ, RZ, -R22 ;  /* 0x000000ffff16b224 */ /* 0x000fe200078e0a16 */
[----:B------:R-:W-:-:S04]  /*201c0*/  IADD3 R3, P3, PT, R24, R7, RZ ;  /* 0x0000000718037210 */ /* 0x000fc80007f7e0ff */
[----:B------:R-:W-:Y:S02]  /*201d0*/  SEL R23, R11, R22, !P4 ;  /* 0x000000160b177207 */ /* 0x000fe40006000000 */
[----:B------:R-:W-:Y:S01]  /*201e0*/  LEA.HI.X.SX32 R13, R24, R6, 0x1, P3 ;  /* 0x00000006180d7211 */ /* 0x000fe200018f0eff */
[----:B------:R-:W-:Y:S02]  /*201f0*/  IMAD.MOV.U32 R22, RZ, RZ, R14 ;  /* 0x000000ffff167224 */ /* 0x000fe400078e000e */
[----:B------:R-:W-:Y:S01]  /*20200*/  IMAD R23, R23, UR13, RZ ;  /* 0x0000000d17177c24 */ /* 0x000fe2000f8e02ff */
[----:B------:R-:W-:Y:S01]  /*20210*/  ISETP.GT.U32.AND P6, PT, R8, R10, PT ;  /* 0x0000000a0800720c */ /* 0x000fe20003fc4070 */
[----:B------:R-:W-:Y:S01]  /*20220*/  @P0 IMAD.MOV.U32 R25, RZ, RZ, R13 ;  /* 0x000000ffff190224 */ /* 0x000fe200078e000d */
[----:B------:R-:W-:Y:S01]  /*20230*/  PRMT R89, RZ, 0x7610, R89 ;  /* 0x00007610ff597816 */ /* 0x000fe20000000059 */
[----:B------:R-:W-:Y:S01]  /*20240*/  @P0 IMAD.MOV.U32 R24, RZ, RZ, R3 ;  /* 0x000000ffff180224 */ /* 0x000fe200078e0003 */
[----:B------:R-:W-:Y:S01]  /*20250*/  PRMT R88, RZ, 0x7610, R88 ;  /* 0x00007610ff587816 */ /* 0x000fe20000000058 */
[----:B------:R-:W0:Y:S03]  /*20260*/  LDCU UR13, c[0x0][0x3b0] ;  /* 0x00007600ff0d77ac */ /* 0x000e260008000800 */
[----:B------:R0:W3:Y:S05]  /*20270*/  @P0 LDG.E.U8 R91, desc[UR18][R24.64] ;  /* 0x00000012185b0981 */ /* 0x0000ea000c1e1100 */
[----:B------:R-:W-:Y:S01]  /*20280*/  @!P6 IMAD.IADD R10, R10, 0x1, -R8 ;  /* 0x000000010a0ae824 */ /* 0x000fe200078e0a08 */
[----:B----4-:R-:W-:-:S02]  /*20290*/  ISETP.GE.AND P5, PT, R85, RZ, PT ;  /* 0x000000ff5500720c */ /* 0x010fc40003fa6270 */
[----:B------:R-:W4:Y:S01]  /*202a0*/  LDL.LU R85, [R1+0x134] ;  /* 0x0001340001557983 */ /* 0x000f220000300800 */
[----:B--2---:R-:W-:-:S03]  /*202b0*/  ISETP.GT.U32.AND P1, PT, R8, R5, PT ;  /* 0x000000050800720c */ /* 0x004fc60003f24070 */
[----:B------:R2:W-:Y:S04]  /*202c0*/  STL [R1+0x790], R3 ;  /* 0x0007900301007387 */ /* 0x0005e80000100800 */
[----:B------:R0:W-:Y:S03]  /*202d0*/  STL [R1+0x78c], R13 ;  /* 0x00078c0d01007387 */ /* 0x0001e60000100800 */
[----:B------:R-:W-:Y:S01]  /*202e0*/  @!P5 IMAD.MOV R22, RZ, RZ, -R22 ;  /* 0x000000ffff16d224 */ /* 0x000fe200078e0a16 */
[----:B--2---:R-:W-:Y:S01]  /*202f0*/  IADD3 R3, P5, PT, R23, R7, RZ ;  /* 0x0000000717037210 */ /* 0x004fe20007fbe0ff */
[----:B0-----:R-:W2:Y:S01]  /*20300*/  LDL R13, [R1+0x11cc] ;  /* 0x0011cc00010d7983 */ /* 0x001ea20000100800 */
[----:B------:R-:W-:Y:S01]  /*20310*/  @!P1 IMAD.IADD R5, R5, 0x1, -R8 ;  /* 0x0000000105059824 */ /* 0x000fe200078e0a08 */
[----:B---3--:R-:W-:-:S02]  /*20320*/  ISETP.GE.AND P1, PT, R12, RZ, PT ;  /* 0x000000ff0c00720c */ /* 0x008fc40003f26270 */
[----:B------:R-:W3:Y:S01]  /*20330*/  LDL.LU R15, [R1+0x130] ;  /* 0x00013000010f7983 */ /* 0x000ee20000300800 */
[----:B------:R-:W-:-:S03]  /*20340*/  SEL R22, R11, R22, !P4 ;  /* 0x000000160b167207 */ /* 0x000fc60006000000 */
[----:B------:R-:W3:Y:S01]  /*20350*/  LDL R14, [R1+0x11f8] ;  /* 0x0011f800010e7983 */ /* 0x000ee20000100800 */
[----:B------:R-:W-:Y:S01]  /*20360*/  LEA.HI.X.SX32 R12, R23, R6, 0x1, P5 ;  /* 0x00000006170c7211 */ /* 0x000fe200028f0eff */
[----:B------:R-:W-:Y:S02]  /*20370*/  IMAD R24, R22, UR4, RZ ;  /* 0x0000000416187c24 */ /* 0x000fe4000f8e02ff */
[----:B------:R0:W-:Y:S01]  /*20380*/  STL [R1+0x798], R3 ;  /* 0x0007980301007387 */ /* 0x0001e20000100800 */
[----:B------:R-:W-:Y:S01]  /*20390*/  @P0 IMAD.MOV.U32 R22, RZ, RZ, R3 ;  /* 0x000000ffff160224 */ /* 0x000fe200078e0003 */
[C---:B------:R-:W-:Y:S01]  /*203a0*/  ISETP.GT.U32.AND P3, PT, R8.reuse, R4, PT ;  /* 0x000000040800720c */ /* 0x040fe20003f64070 */
[----:B------:R-:W-:Y:S01]  /*203b0*/  @P0 IMAD.MOV.U32 R23, RZ, RZ, R12 ;  /* 0x000000ffff170224 */ /* 0x000fe200078e000c */
[----:B------:R-:W3:Y:S01]  /*203c0*/  LDL.LU R16, [R1+0x128] ;  /* 0x0001280001107983 */ /* 0x000ee20000300800 */
[----:B------:R-:W-:Y:S01]  /*203d0*/  ISETP.GT.U32.AND P5, PT, R8, R5, PT ;  /* 0x000000050800720c */ /* 0x000fe20003fa4070 */
[----:B------:R-:W1:Y:S02]  /*203e0*/  LDCU UR4, c[0x0][0x3b0] ;  /* 0x00007600ff0477ac */ /* 0x000e640008000800 */
[----:B------:R0:W3:Y:S04]  /*203f0*/  @P0 LDG.E.U8 R90, desc[UR18][R22.64] ;  /* 0x00000012165a0981 */ /* 0x0000e8000c1e1100 */
[----:B------:R1:W-:Y:S01]  /*20400*/  STL [R1+0x794], R12 ;  /* 0x0007940c01007387 */ /* 0x0003e20000100800 */
[----:B0-----:R-:W-:-:S03]  /*20410*/  IMAD.MOV.U32 R22, RZ, RZ, R10 ;  /* 0x000000ffff167224 */ /* 0x001fc600078e000a */
[----:B------:R-:W3:Y:S01]  /*20420*/  LDL R10, [R1+0x11f4] ;  /* 0x0011f400010a7983 */ /* 0x000ee20000100800 */
[----:B------:R-:W-:-:S04]  /*20430*/  IADD3 R3, P6, PT, R24, R7, RZ ;  /* 0x0000000718037210 */ /* 0x000fc80007fde0ff */
[----:B-1----:R-:W-:Y:S01]  /*20440*/  LEA.HI.X.SX32 R12, R24, R6, 0x1, P6 ;  /* 0x00000006180c7211 */ /* 0x002fe200030f0eff */
[----:B------:R-:W-:Y:S04]  /*20450*/  STL [R1+0x7a0], R3 ;  /* 0x0007a00301007387 */ /* 0x000fe80000100800 */
[----:B------:R0:W-:Y:S01]  /*20460*/  STL [R1+0x79c], R12 ;  /* 0x00079c0c01007387 */ /* 0x0001e20000100800 */
[----:B------:R-:W-:-:S03]  /*20470*/  @P0 IMAD.MOV.U32 R23, RZ, RZ, R12 ;  /* 0x000000ffff170224 */ /* 0x000fc600078e000c */
[----:B0-----:R-:W3:Y:S01]  /*20480*/  LDL R12, [R1+0x11dc] ;  /* 0x0011dc00010c7983 */ /* 0x001ee20000100800 */
[----:B------:R-:W-:Y:S02]  /*20490*/  @!P3 IMAD.IADD R4, R4, 0x1, -R8 ;  /* 0x000000010404b824 */ /* 0x000fe400078e0a08 */
[----:B------:R-:W-:-:S03]  /*204a0*/  @!P1 IMAD.MOV R22, RZ, RZ, -R22 ;  /* 0x000000ffff169224 */ /* 0x000fc600078e0a16 */
[----:B------:R-:W-:Y:S02]  /*204b0*/  ISETP.GT.U32.AND P3, PT, R8, R4, PT ;  /* 0x000000040800720c */ /* 0x000fe40003f64070 */
[----:B------:R-:W-:Y:S01]  /*204c0*/  SEL R24, R11, R22, !P4 ;  /* 0x000000160b187207 */ /* 0x000fe20006000000 */
[----:B------:R-:W-:Y:S02]  /*204d0*/  @P0 IMAD.MOV.U32 R22, RZ, RZ, R3 ;  /* 0x000000ffff160224 */ /* 0x000fe400078e0003 */
[--C-:B------:R-:W-:Y:S02]  /*204e0*/  @!P5 IMAD.IADD R5, R5, 0x1, -R8.reuse ;  /* 0x000000010505d824 */ /* 0x100fe400078e0a08 */
[----:B------:R-:W-:Y:S01]  /*204f0*/  IMAD R24, R24, UR5, RZ ;  /* 0x0000000518187c24 */ /* 0x000fe2000f8e02ff */
[----:B------:R0:W3:Y:S01]  /*20500*/  @P0 LDG.E.U8 R89, desc[UR18][R22.64] ;  /* 0x0000001216590981 */ /* 0x0000e2000c1e1100 */
[----:B------:R-:W1:Y:S04]  /*20510*/  LDCU UR5, c[0x0][0x3b0] ;  /* 0x00007600ff0577ac */ /* 0x000e680008000800 */
[----:B------:R-:W-:Y:S01]  /*20520*/  @!P3 IMAD.IADD R4, R4, 0x1, -R8 ;  /* 0x000000010404b824 */ /* 0x000fe200078e0a08 */
[----:B------:R-:W-:Y:S01]  /*20530*/  IADD3 R3, P3, PT, R24, R7, RZ ;  /* 0x0000000718037210 */ /* 0x000fe20007f7e0ff */
[----:B0-----:R-:W-:-:S03]  /*20540*/  IMAD.MOV.U32 R23, RZ, RZ, R5 ;  /* 0x000000ffff177224 */ /* 0x001fc600078e0005 */
[----:B------:R-:W-:Y:S01]  /*20550*/  LEA.HI.X.SX32 R5, R24, R6, 0x1, P3 ;  /* 0x0000000618057211 */ /* 0x000fe200018f0eff */
[----:B------:R-:W-:Y:S02]  /*20560*/  IMAD.MOV.U32 R22, RZ, RZ, R4 ;  /* 0x000000ffff167224 */ /* 0x000fe400078e0004 */
[----:B------:R-:W-:Y:S02]  /*20570*/  @P0 IMAD.MOV.U32 R24, RZ, RZ, R3 ;  /* 0x000000ffff180224 */ /* 0x000fe400078e0003 */
[----:B------:R-:W-:-:S05]  /*20580*/  @P0 IMAD.MOV.U32 R25, RZ, RZ, R5 ;  /* 0x000000ffff190224 */ /* 0x000fca00078e0005 */
[----:B------:R0:W3:Y:S01]  /*20590*/  @P0 LDG.E.U8 R88, desc[UR18][R24.64] ;  /* 0x0000001218580981 */ /* 0x0000e2000c1e1100 */
[----:B----4-:R-:W-:-:S13]  /*205a0*/  ISETP.GT.U32.AND P1, PT, R8, R85, PT ;  /* 0x000000550800720c */ /* 0x010fda0003f24070 */
[----:B------:R-:W-:Y:S01]  /*205b0*/  @!P1 IMAD.IADD R85, R85, 0x1, -R8 ;  /* 0x0000000155559824 */ /* 0x000fe200078e0a08 */
[----:B--2---:R-:W-:Y:S02]  /*205c0*/  ISETP.GE.AND P6, PT, R13, RZ, PT ;  /* 0x000000ff0d00720c */ /* 0x004fe40003fc6270 */
[----:B------:R-:W2:Y:S01]  /*205d0*/  LDL.LU R13, [R1+0x124] ;  /* 0x00012400010d7983 */ /* 0x000ea20000300800 */
[----:B---3--:R-:W-:-:S03]  /*205e0*/  ISETP.GE.AND P1, PT, R14, RZ, PT ;  /* 0x000000ff0e00720c */ /* 0x008fc60003f26270 */
[----:B------:R-:W-:Y:S07]  /*205f0*/  STL [R1+0x7b8], R3 ;  /* 0x0007b80301007387 */ /* 0x000fee0000100800 */
[----:B------:R-:W-:Y:S01]  /*20600*/  @!P6 IMAD.MOV R23, RZ, RZ, -R23 ;  /* 0x000000ffff17e224 */ /* 0x000fe200078e0a17 */
[C---:B------:R-:W-:Y:S01]  /*20610*/  ISETP.GT.U32.AND P6, PT, R8.reuse, R16, PT ;  /* 0x000000100800720c */ /* 0x040fe20003fc4070 */
[----:B------:R3:W-:Y:S03]  /*20620*/  STL [R1+0x7b4], R5 ;  /* 0x0007b40501007387 */ /* 0x0007e60000100800 */
[----:B------:R-:W-:Y:S01]  /*20630*/  SEL R23, R11, R23, !P4 ;  /* 0x000000170b177207 */ /* 0x000fe20006000000 */
[----:B------:R-:W-:Y:S01]  /*20640*/  @!P1 IMAD.MOV R22, RZ, RZ, -R22 ;  /* 0x000000ffff169224 */ /* 0x000fe200078e0a16 */
[----:B------:R-:W4:Y:S01]  /*20650*/  LDL.LU R14, [R1+0x120] ;  /* 0x00012000010e7983 */ /* 0x000f220000300800 */
[----:B------:R-:W-:-:S02]  /*20660*/  ISETP.GT.U32.AND P3, PT, R8, R85, PT ;  /* 0x000000550800720c */ /* 0x000fc40003f64070 */
[----:B0-----:R-:W-:Y:S01]  /*20670*/  IMAD R24, R23, UR4, RZ ;  /* 0x0000000417187c24 */ /* 0x001fe2000f8e02ff */
[----:B------:R-:W-:Y:S01]  /*20680*/  ISETP.GT.U32.AND P5, PT, R8, R15, PT ;  /* 0x0000000f0800720c */ /* 0x000fe20003fa4070 */
[----:B------:R-:W0:Y:S01]  /*20690*/  LDCU UR4, c[0x0][0x3b0] ;  /* 0x00007600ff0477ac */ /* 0x000e220008000800 */
[----:B------:R-:W-:Y:S02]  /*206a0*/  ISETP.GE.AND P1, PT, R10, RZ, PT ;  /* 0x000000ff0a00720c */ /* 0x000fe40003f26270 */
[----:B------:R-:W4:Y:S01]  /*206b0*/  LDL R10, [R1+0x11e0] ;  /* 0x0011e000010a7983 */ /* 0x000f220000100800 */
[----:B------:R-:W-:Y:S01]  /*206c0*/  @!P6 IMAD.IADD R16, R16, 0x1, -R8 ;  /* 0x000000011010e824 */ /* 0x000fe200078e0a08 */
[----:B------:R-:W-:-:S04]  /*206d0*/  IADD3 R4, P6, PT, R24, R7, RZ ;  /* 0x0000000718047210 */ /* 0x000fc80007fde0ff */
[----:B---3--:R-:W-:Y:S01]  /*206e0*/  LEA.HI.X.SX32 R5, R24, R6, 0x1, P6 ;  /* 0x0000000618057211 */ /* 0x008fe200030f0eff */
[----:B------:R-:W-:Y:S01]  /*206f0*/  @!P3 IMAD.IADD R85, R85, 0x1, -R8 ;  /* 0x000000015555b824 */ /* 0x000fe200078e0a08 */
[----:B------:R3:W-:Y:S04]  /*20700*/  STL [R1+0x7c0], R4 ;  /* 0x0007c00401007387 */ /* 0x0007e80000100800 */
[----:B------:R0:W-:Y:S01]  /*20710*/  STL [R1+0x7bc], R5 ;  /* 0x0007bc0501007387 */ /* 0x0001e20000100800 */
[----:B------:R-:W-:-:S03]  /*20720*/  ISETP.GE.AND P3, PT, R12, RZ, PT ;  /* 0x000000ff0c00720c */ /* 0x000fc60003f66270 */
[----:B------:R-:W4:Y:S01]  /*20730*/  LDL R12, [R1+0x11f0] ;  /* 0x0011f000010c7983 */ /* 0x000f220000100800 */
[----:B------:R-:W-:-:S05]  /*20740*/  @!P5 IMAD.IADD R15, R15, 0x1, -R8 ;  /* 0x000000010f0fd824 */ /* 0x000fca00078e0a08 */
[C---:B------:R-:W-:Y:S02]  /*20750*/  ISETP.GT.U32.AND P5, PT, R8.reuse, R15, PT ;  /* 0x0000000f0800720c */ /* 0x040fe40003fa4070 */
[----:B------:R-:W-:Y:S01]  /*20760*/  SEL R22, R11, R22, !P4 ;  /* 0x000000160b167207 */ /* 0x000fe20006000000 */
[----:B------:R-:W-:Y:S01]  /*20770*/  IMAD.MOV.U32 R23, RZ, RZ, R85 ;  /* 0x000000ffff177224 */ /* 0x000fe200078e0055 */
[----:B------:R-:W-:Y:S01]  /*20780*/  PRMT R87, RZ, 0x7610, R87 ;  /* 0x00007610ff577816 */ /* 0x000fe20000000057 */
[----:B------:R-:W-:Y:S01]  /*20790*/  @P0 IMAD.MOV.U32 R24, RZ, RZ, R4 ;  /* 0x000000ffff180224 */ /* 0x000fe200078e0004 */
[----:B------:R-:W-:Y:S01]  /*207a0*/  ISETP.GT.U32.AND P6, PT, R8, R16, PT ;  /* 0x000000100800720c */ /* 0x000fe20003fc4070 */
[----:B-1----:R-:W-:Y:S01]  /*207b0*/  IMAD R22, R22, UR5, RZ ;  /* 0x0000000516167c24 */ /* 0x002fe2000f8e02ff */
[----:B------:R-:W4:Y:S01]  /*207c0*/  LDL.LU R85, [R1+0x118] ;  /* 0x0001180001557983 */ /* 0x000f220000300800 */
[----:B------:R-:W-:Y:S01]  /*207d0*/  @!P1 IMAD.MOV R23, RZ, RZ, -R23 ;  /* 0x000000ffff179224 */ /* 0x000fe200078e0a17 */
[----:B------:R-:W-:Y:S01]  /*207e0*/  PRMT R86, RZ, 0x7610, R86 ;  /* 0x00007610ff567816 */ /* 0x000fe20000000056 */
[----:B------:R-:W-:-:S02]  /*207f0*/  @P0 IMAD.MOV.U32 R25, RZ, RZ, R5 ;  /* 0x000000ffff190224 */ /* 0x000fc400078e0005 */
[----:B------:R-:W-:Y:S01]  /*20800*/  @!P5 IMAD.IADD R15, R15, 0x1, -R8 ;  /* 0x000000010f0fd824 */ /* 0x000fe200078e0a08 */
[C---:B------:R-:W-:Y:S01]  /*20810*/  IADD3 R3, P1, PT, R22.reuse, R7, RZ ;  /* 0x0000000716037210 */ /* 0x040fe20007f3e0ff */
[----:B------:R-:W1:Y:S01]  /*20820*/  LDCU UR5, c[0x0][0x3b0] ;  /* 0x00007600ff0577ac */ /* 0x000e620008000800 */
[----:B------:R0:W4:Y:S02]  /*20830*/  @P0 LDG.E.U8 R87, desc[UR18][R24.64] ;  /* 0x0000001218570981 */ /* 0x000124000c1e1100 */
[----:B---3--:R-:W-:Y:S01]  /*20840*/  LEA.HI.X.SX32 R4, R22, R6, 0x1, P1 ;  /* 0x0000000616047211 */ /* 0x008fe200008f0eff */
[----:B------:R-:W-:Y:S01]  /*20850*/  IMAD.MOV.U32 R22, RZ, RZ, R15 ;  /* 0x000000ffff167224 */ /* 0x000fe200078e000f */
[----:B------:R-:W-:Y:S03]  /*20860*/  STL [R1+0x7c8], R3 ;  /* 0x0007c80301007387 */ /* 0x000fe60000100800 */
[----:B------:R-:W-:-:S02]  /*20870*/  @!P3 IMAD.MOV R22, RZ, RZ, -R22 ;  /* 0x000000ffff16b224 */ /* 0x000fc400078e0a16 */
[----:B0-----:R-:W-:Y:S02]  /*20880*/  @P0 IMAD.MOV.U32 R24, RZ, RZ, R3 ;  /* 0x000000ffff180224 */ /* 0x001fe400078e0003 */
[----:B------:R-:W-:Y:S01]  /*20890*/  @P0 IMAD.MOV.U32 R25, RZ, RZ, R4 ;  /* 0x000000ffff190224 */ /* 0x000fe200078e0004 */
[----:B------:R0:W-:Y:S01]  /*208a0*/  STL [R1+0x7c4], R4 ;  /* 0x0007c40401007387 */ /* 0x0001e20000100800 */
[----:B------:R-:W-:-:S03]  /*208b0*/  @!P6 IMAD.IADD R16, R16, 0x1, -R8 ;  /* 0x000000011010e824 */ /* 0x000fc600078e0a08 */
[----:B------:R3:W4:Y:S02]  /*208c0*/  @P0 LDG.E.U8 R86, desc[UR18][R24.64] ;  /* 0x0000001218560981 */ /* 0x000724000c1e1100 */
[C---:B---3--:R-:W-:Y:S02]  /*208d0*/  SEL R24, R11.reuse, R23, !P4 ;  /* 0x000000170b187207 */ /* 0x048fe40006000000 */
[----:B------:R-:W-:Y:S01]  /*208e0*/  SEL R23, R11, R22, !P4 ;  /* 0x000000160b177207 */ /* 0x000fe20006000000 */
[----:B------:R-:W-:Y:S02]  /*208f0*/  IMAD.MOV.U32 R22, RZ, RZ, R16 ;  /* 0x000000ffff167224 */ /* 0x000fe400078e0010 */
[----:B------:R-:W-:Y:S01]  /*20900*/  IMAD R24, R24, UR12, RZ ;  /* 0x0000000c18187c24 */ /* 0x000fe2000f8e02ff */
[----:B------:R-:W-:Y:S01]  /*20910*/  PRMT R84, RZ, 0x7610, R84 ;  /* 0x00007610ff547816 */ /* 0x000fe20000000054 */
[----:B------:R-:W-:Y:S01]  /*20920*/  IMAD R23, R23, UR4, RZ ;  /* 0x0000000417177c24 */ /* 0x000fe2000f8e02ff */
[----:B------:R-:W-:Y:S01]  /*20930*/  PRMT R83, RZ, 0x7610, R83 ;  /* 0x00007610ff537816 */ /* 0x000fe20000000053 */
[----:B------:R-:W3:Y:S01]  /*20940*/  LDCU UR4, c[0x0][0x3b0] ;  /* 0x00007600ff0477ac */ /* 0x000ee20008000800 */
[----:B------:R-:W-:-:S02]  /*20950*/  IADD3 R16, P6, PT, R24, R7, RZ ;  /* 0x0000000718107210 */ /* 0x000fc40007fde0ff */
[----:B------:R-:W-:Y:S01]  /*20960*/  PRMT R82, RZ, 0x7610, R82 ;  /* 0x00007610ff527816 */ /* 0x000fe20000000052 */
[----:B------:R-:W0:Y:S01]  /*20970*/  LDCU UR12, c[0x0][0x3b0] ;  /* 0x00007600ff0c77ac */ /* 0x000e220008000800 */
[----:B--2---:R-:W-:-:S13]  /*20980*/  ISETP.GT.U32.AND P5, PT, R8, R13, PT ;  /* 0x0000000d0800720c */ /* 0x004fda0003fa4070 */
[----:B------:R-:W-:-:S05]  /*20990*/  @!P5 IMAD.IADD R13, R13, 0x1, -R8 ;  /* 0x000000010d0dd824 */ /* 0x000fca00078e0a08 */
[----:B------:R-:W-:Y:S02]  /*209a0*/  ISETP.GT.U32.AND P3, PT, R8, R13, PT ;  /* 0x0000000d0800720c */ /* 0x000fe40003f64070 */
[----:B----4-:R-:W-:Y:S02]  /*209b0*/  ISETP.GE.AND P5, PT, R10, RZ, PT ;  /* 0x000000ff0a00720c */ /* 0x010fe40003fa6270 */
[----:B------:R-:W2:Y:S04]  /*209c0*/  LDL R10, [R1+0x11d4] ;  /* 0x0011d400010a7983 */ /* 0x000ea80000100800 */
[----:B------:R-:W4:Y:S05]  /*209d0*/  LDL.LU R5, [R1+0x11c] ;  /* 0x00011c0001057983 */ /* 0x000f2a0000300800 */
[----:B------:R-:W-:Y:S01]  /*209e0*/  @!P3 IMAD.IADD R13, R13, 0x1, -R8 ;  /* 0x000000010d0db824 */ /* 0x000fe200078e0a08 */
[----:B0-----:R-:W3:Y:S01]  /*209f0*/  LDL.LU R4, [R1+0x114] ;  /* 0x0001140001047983 */ /* 0x001ee20000300800 */
[----:B------:R-:W-:Y:S01]  /*20a00*/  @!P5 IMAD.MOV R22, RZ, RZ, -R22 ;  /* 0x000000ffff16d224 */ /* 0x000fe200078e0a16 */
[----:B------:R-:W-:-:S02]  /*20a10*/  IADD3 R3, P5, PT, R23, R7, RZ ;  /* 0x0000000717037210 */ /* 0x000fc40007fbe0ff */
[----:B------:R-:W-:Y:S04]  /*20a20*/  STL [R1+0x7d0], R16 ;  /* 0x0007d01001007387 */ /* 0x000fe80000100800 */
[----:B------:R0:W-:Y:S01]  /*20a30*/  STL [R1+0x7d8], R3 ;  /* 0x0007d80301007387 */ /* 0x0001e20000100800 */
[----:B------:R-:W-:-:S03]  /*20a40*/  ISETP.GE.AND P3, PT, R12, RZ, PT ;  /* 0x000000ff0c00720c */ /* 0x000fc60003f66270 */
[----:B------:R-:W3:Y:S01]  /*20a50*/  LDL R12, [R1+0x1218] ;  /* 0x00121800010c7983 */ /* 0x000ee20000100800 */
[----:B------:R-:W-:Y:S02]  /*20a60*/  ISETP.GT.U32.AND P1, PT, R8, R14, PT ;  /* 0x0000000e0800720c */ /* 0x000fe40003f24070 */
[-C--:B------:R-:W-:Y:S02]  /*20a70*/  LEA.HI.X.SX32 R25, R24, R6.reuse, 0x1, P6 ;  /* 0x0000000618197211 */ /* 0x080fe400030f0eff */
[----:B------:R-:W-:Y:S02]  /*20a80*/  LEA.HI.X.SX32 R15, R23, R6, 0x1, P5 ;  /* 0x00000006170f7211 */ /* 0x000fe400028f0eff */
[----:B------:R-:W-:Y:S01]  /*20a90*/  SEL R24, R11, R22, !P4 ;  /* 0x000000160b187207 */ /* 0x000fe20006000000 */
[----:B------:R-:W-:Y:S02]  /*20aa0*/  @P0 IMAD.MOV.U32 R22, RZ, RZ, R16 ;  /* 0x000000ffff160224 */ /* 0x000fe400078e0010 */
[----:B------:R-:W-:-:S04]  /*20ab0*/  @P0 IMAD.MOV.U32 R23, RZ, RZ, R25 ;  /* 0x000000ffff170224 */ /* 0x000fc800078e0019 */
[----:B------:R-:W-:Y:S01]  /*20ac0*/  @!P1 IMAD.IADD R14, R14, 0x1, -R8 ;  /* 0x000000010e0e9824 */ /* 0x000fe200078e0a08 */
[----:B------:R0:W3:Y:S04]  /*20ad0*/  @P0 LDG.E.U8 R84, desc[UR18][R22.64] ;  /* 0x0000001216540981 */ /* 0x0000e8000c1e1100 */
[C---:B------:R-:W-:Y:S02]  /*20ae0*/  ISETP.GT.U32.AND P1, PT, R8.reuse, R14, PT ;  /* 0x0000000e0800720c */ /* 0x040fe40003f24070 */
[----:B------:R-:W-:Y:S01]  /*20af0*/  ISETP.GT.U32.AND P6, PT, R8, R85, PT ;  /* 0x000000550800720c */ /* 0x000fe20003fc4070 */
[----:B0-----:R-:W-:Y:S02]  /*20b00*/  @P0 IMAD.MOV.U32 R22, RZ, RZ, R3 ;  /* 0x000000ffff160224 */ /* 0x001fe400078e0003 */
[----:B------:R-:W-:-:S05]  /*20b10*/  @P0 IMAD.MOV.U32 R23, RZ, RZ, R15 ;  /* 0x000000ffff170224 */ /* 0x000fca00078e000f */
[----:B------:R0:W3:Y:S01]  /*20b20*/  @P0 LDG.E.U8 R83, desc[UR18][R22.64] ;  /* 0x0000001216530981 */ /* 0x0000e2000c1e1100 */
[----:B-1----:R-:W-:Y:S01]  /*20b30*/  IMAD R24, R24, UR5, RZ ;  /* 0x0000000518187c24 */ /* 0x002fe2000f8e02ff */
[----:B------:R-:W-:Y:S02]  /*20b40*/  PRMT R81, RZ, 0x7610, R81 ;  /* 0x00007610ff517816 */ /* 0x000fe40000000051 */
[----:B------:R1:W-:Y:S01]  /*20b50*/  STL [R1+0x7cc], R25 ;  /* 0x0007cc1901007387 */ /* 0x0003e20000100800 */
[----:B------:R-:W-:Y:S01]  /*20b60*/  @!P1 IMAD.IADD R14, R14, 0x1, -R8 ;  /* 0x000000010e0e9824 */ /* 0x000fe200078e0a08 */
[----:B------:R-:W1:Y:S01]  /*20b70*/  LDCU UR5, c[0x0][0x3b0] ;  /* 0x00007600ff0577ac */ /* 0x000e620008000800 */
[----:B0-----:R-:W-:Y:S01]  /*20b80*/  IMAD.MOV.U32 R22, RZ, RZ, R13 ;  /* 0x000000ffff167224 */ /* 0x001fe200078e000d */
[----:B------:R-:W-:Y:S03]  /*20b90*/  STL [R1+0x7d4], R15 ;  /* 0x0007d40f01007387 */ /* 0x000fe60000100800 */
[----:B------:R-:W-:Y:S01]  /*20ba0*/  @!P3 IMAD.MOV R22, RZ, RZ, -R22 ;  /* 0x000000ffff16b224 */ /* 0x000fe200078e0a16 */
[----:B------:R-:W-:Y:S01]  /*20bb0*/  IADD3 R3, P3, PT, R24, R7, RZ ;  /* 0x0000000718037210 */ /* 0x000fe20007f7e0ff */
[----:B------:R-:W-:-:S03]  /*20bc0*/  @!P6 IMAD.IADD R85, R85, 0x1, -R8 ;  /* 0x000000015555e824 */ /* 0x000fc600078e0a08 */
[----:B------:R-:W-:Y:S01]  /*20bd0*/  SEL R23, R11, R22, !P4 ;  /* 0x000000160b177207 */ /* 0x000fe20006000000 */
[----:B------:R-:W-:Y:S01]  /*20be0*/  IMAD.MOV.U32 R22, RZ, RZ, R14 ;  /* 0x000000ffff167224 */ /* 0x000fe200078e000e */
[----:B------:R-:W-:-:S03]  /*20bf0*/  LEA.HI.X.SX32 R13, R24, R6, 0x1, P3 ;  /* 0x00000006180d7211 */ /* 0x000fc600018f0eff */
[----:B------:R-:W-:Y:S01]  /*20c00*/  IMAD R23, R23, UR13, RZ ;  /* 0x0000000d17177c24 */ /* 0x000fe2000f8e02ff */
[----:B------:R-:W-:Y:S01]  /*20c10*/  ISETP.GT.U32.AND P6, PT, R8, R85, PT ;  /* 0x000000550800720c */ /* 0x000fe20003fc4070 */
[----:B------:R-:W-:Y:S01]  /*20c20*/  @P0 IMAD.MOV.U32 R24, RZ, RZ, R3 ;  /* 0x000000ffff180224 */ /* 0x000fe200078e0003 */
[----:B------:R-:W-:Y:S01]  /*20c30*/  PRMT R80, RZ, 0x7610, R80 ;  /* 0x00007610ff507816 */ /* 0x000fe20000000050 */
[----:B-1----:R-:W-:Y:S01]  /*20c40*/  @P0 IMAD.MOV.U32 R25, RZ, RZ, R13 ;  /* 0x000000ffff190224 */ /* 0x002fe200078e000d */
[----:B------:R-:W-:Y:S01]  /*20c50*/  PRMT R79, RZ, 0x7610, R79 ;  /* 0x00007610ff4f7816 */ /* 0x000fe2000000004f */
[----:B------:R-:W0:Y:S03]  /*20c60*/  LDCU UR13, c[0x0][0x3b0] ;  /* 0x00007600ff0d77ac */ /* 0x000e260008000800 */
[----:B------:R1:W3:Y:S05]  /*20c70*/  @P0 LDG.E.U8 R82, desc[UR18][R24.64] ;  /* 0x0000001218520981 */ /* 0x0002ea000c1e1100 */
[----:B------:R-:W-:Y:S01]  /*20c80*/  @!P6 IMAD.IADD R85, R85, 0x1, -R8 ;  /* 0x000000015555e824 */ /* 0x000fe200078e0a08 */
[----:B--2---:R-:W-:-:S02]  /*20c90*/  ISETP.GE.AND P5, PT, R10, RZ, PT ;  /* 0x000000ff0a00720c */ /* 0x004fc40003fa6270 */
[----:B------:R-:W2:Y:S01]  /*20ca0*/  LDL.LU R10, [R1+0x10c] ;  /* 0x00010c00010a7983 */ /* 0x000ea20000300800 */
[----:B----4-:R-:W-:-:S03]  /*20cb0*/  ISETP.GT.U32.AND P1, PT, R8, R5, PT ;  /* 0x000000050800720c */ /* 0x010fc60003f24070 */
[----:B------:R4:W-:Y:S04]  /*20cc0*/  STL [R1+0x7e0], R3 ;  /* 0x0007e00301007387 */ /* 0x0009e80000100800 */
[----:B------:R0:W-:Y:S03]  /*20cd0*/  STL [R1+0x7dc], R13 ;  /* 0x0007dc0d01007387 */ /* 0x0001e60000100800 */
[----:B------:R-:W-:Y:S01]  /*20ce0*/  @!P5 IMAD.MOV R22, RZ, RZ, -R22 ;  /* 0x000000ffff16d224 */ /* 0x000fe200078e0a16 */
[----:B----4-:R-:W-:Y:S02]  /*20cf0*/  IADD3 R3, P5, PT, R23, R7, RZ ;  /* 0x0000000717037210 */ /* 0x010fe40007fbe0ff */
[----:B------:R-:W-:Y:S01]  /*20d00*/  @!P1 IMAD.IADD R5, R5, 0x1, -R8 ;  /* 0x0000000105059824 */ /* 0x000fe200078e0a08 */
[----:B0-----:R-:W4:Y:S01]  /*20d10*/  LDL R13, [R1+0x1214] ;  /* 0x00121400010d7983 */ /* 0x001f220000100800 */
[----:B---3--:R-:W-:-:S03]  /*20d20*/  ISETP.GE.AND P1, PT, R12, RZ, PT ;  /* 0x000000ff0c00720c */ /* 0x008fc60003f26270 */
[----:B------:R-:W3:Y:S01]  /*20d30*/  LDL.LU R15, [R1+0x104] ;  /* 0x00010400010f7983 */ /* 0x000ee20000300800 */
[----:B------:R-:W-:-:S03]  /*20d40*/  SEL R22, R11, R22, !P4 ;  /* 0x000000160b167207 */ /* 0x000fc60006000000 */
[----:B------:R-:W3:Y:S01]  /*20d50*/  LDL R14, [R1+0x1200] ;  /* 0x00120000010e7983 */ /* 0x000ee20000100800 */
[----:B------:R-:W-:Y:S01]  /*20d60*/  LEA.HI.X.SX32 R12, R23, R6, 0x1, P5 ;  /* 0x00000006170c7211 */ /* 0x000fe200028f0eff */
[----:B-1----:R-:W-:Y:S02]  /*20d70*/  IMAD R24, R22, UR4, RZ ;  /* 0x0000000416187c24 */ /* 0x002fe4000f8e02ff */
        /* <DEDUP_REMOVED lines=21> */
[----:B------:R-:W-:-:S04]  /*20ed0*/  @P0 IMAD.MOV.U32 R22, RZ, RZ, R3 ;  /* 0x000000ffff160224 */ /* 0x000fc800078e0003 */
[----:B------:R-:W-:Y:S01]  /*20ee0*/  IMAD R24, R24, UR5, RZ ;  /* 0x0000000518187c24 */ /* 0x000fe2000f8e02ff */
[----:B------:R0:W3:Y:S01]  /*20ef0*/  @P0 LDG.E.U8 R80, desc[UR18][R22.64] ;  /* 0x0000001216500981 */ /* 0x0000e2000c1e1100 */
[--C-:B------:R-:W-:Y:S01]  /*20f00*/  @!P5 IMAD.IADD R5, R5, 0x1, -R8.reuse ;  /* 0x000000010505d824 */ /* 0x100fe200078e0a08 */
[----:B------:R-:W1:Y:S03]  /*20f10*/  LDCU UR5, c[0x0][0x3b0] ;  /* 0x00007600ff0577ac */ /* 0x000e660008000800 */
        /* <DEDUP_REMOVED lines=8> */
[----:B--2---:R-:W-:-:S13]  /*20fa0*/  ISETP.GT.U32.AND P1, PT, R8, R10, PT ;  /* 0x0000000a0800720c */ /* 0x004fda0003f24070 */
[----:B------:R-:W-:Y:S01]  /*20fb0*/  @!P1 IMAD.IADD R10, R10, 0x1, -R8 ;  /* 0x000000010a0a9824 */ /* 0x000fe200078e0a08 */
[----:B----4-:R-:W-:Y:S02]  /*20fc0*/  ISETP.GE.AND P6, PT, R13, RZ, PT ;  /* 0x000000ff0d00720c */ /* 0x010fe40003fc6270 */
[----:B------:R-:W2:Y:S01]  /*20fd0*/  LDL.LU R13, [R1+0xfc] ;  /* 0x0000fc00010d7983 */ /* 0x000ea20000300800 */
[----:B---3--:R-:W-:-:S03]  /*20fe0*/  ISETP.GE.AND P1, PT, R14, RZ, PT ;  /* 0x000000ff0e00720c */ /* 0x008fc60003f26270 */
[----:B------:R-:W-:Y:S07]  /*20ff0*/  STL [R1+0x808], R3 ;  /* 0x0008080301007387 */ /* 0x000fee0000100800 */
[----:B------:R-:W-:Y:S01]  /*21000*/  @!P6 IMAD.MOV R23, RZ, RZ, -R23 ;  /* 0x000000ffff17e224 */ /* 0x000fe200078e0a17 */
[----:B------:R3:W-:Y:S01]  /*21010*/  STL [R1+0x804], R5 ;  /* 0x0008040501007387 */ /* 0x0007e20000100800 */
[----:B------:R-:W-:-:S03]  /*21020*/  ISETP.GT.U32.AND P6, PT, R8, R16, PT ;  /* 0x000000100800720c */ /* 0x000fc60003fc4070 */
[----:B------:R-:W4:Y:S01]  /*21030*/  LDL.LU R14, [R1+0xf8] ;  /* 0x0000f800010e7983 */ /* 0x000f220000300800 */
[----:B------:R-:W-:Y:S01]  /*21040*/  @!P1 IMAD.MOV R22, RZ, RZ, -R22 ;  /* 0x000000ffff169224 */ /* 0x000fe200078e0a16 */
[----:B------:R-:W-:Y:S02]  /*21050*/  SEL R23, R11, R23, !P4 ;  /* 0x000000170b177207 */ /* 0x000fe40006000000 */
[----:B------:R-:W-:Y:S02]  /*21060*/  ISETP.GT.U32.AND P3, PT, R8, R10, PT ;  /* 0x0000000a0800720c */ /* 0x000fe40003f64070 */
[----:B------:R-:W-:Y:S02]  /*21070*/  ISETP.GE.AND P1, PT, R85, RZ, PT ;  /* 0x000000ff5500720c */ /* 0x000fe40003f26270 */
[----:B------:R-:W4:Y:S01]  /*21080*/  LDL R85, [R1+0x11fc] ;  /* 0x0011fc0001557983 */ /* 0x000f220000100800 */
[----:B0-----:R-:W-:Y:S02]  /*21090*/  IMAD R24, R23, UR4, RZ ;  /* 0x0000000417187c24 */ /* 0x001fe4000f8e02ff */
[----:B------:R-:W-:Y:S01]  /*210a0*/  @!P6 IMAD.IADD R16, R16, 0x1, -R8 ;  /* 0x000000011010e824 */ /* 0x000fe200078e0a08 */
[----:B------:R-:W-:-:S05]  /*210b0*/  ISETP.GT.U32.AND P5, PT, R8, R15, PT ;  /* 0x0000000f0800720c */ /* 0x000fca0003fa4070 */
[----:B------:R-:W-:Y:S01]  /*210c0*/  @!P3 IMAD.IADD R10, R10, 0x1, -R8 ;  /* 0x000000010a0ab824 */ /* 0x000fe200078e0a08 */
[C---:B------:R-:W-:Y:S01]  /*210d0*/  IADD3 R4, P6, PT, R24.reuse, R7, RZ ;  /* 0x0000000718047210 */ /* 0x040fe20007fde0ff */
[----:B------:R-:W0:Y:S03]  /*210e0*/  LDCU UR4, c[0x0][0x3b0] ;  /* 0x00007600ff0477ac */ /* 0x000e260008000800 */
[----:B---3--:R-:W-:Y:S01]  /*210f0*/  LEA.HI.X.SX32 R5, R24, R6, 0x1, P6 ;  /* 0x0000000618057211 */ /* 0x008fe200030f0eff */
        /* <DEDUP_REMOVED lines=12> */
[----:B------:R-:W4:Y:S05]  /*211c0*/  LDL.LU R10, [R1+0xf0] ;  /* 0x0000f000010a7983 */ /* 0x000f2a0000300800 */
[----:B------:R-:W-:Y:S01]  /*211d0*/  @!P5 IMAD.IADD R15, R15, 0x1, -R8 ;  /* 0x000000010f0fd824 */ /* 0x000fe200078e0a08 */
[----:B------:R-:W-:Y:S01]  /*211e0*/  PRMT R77, RZ, 0x7610, R77 ;  /* 0x00007610ff4d7816 */ /* 0x000fe2000000004d */
[----:B------:R-:W-:Y:S01]  /*211f0*/  @!P1 IMAD.MOV R23, RZ, RZ, -R23 ;  /* 0x000000ffff179224 */ /* 0x000fe200078e0a17 */
[C---:B------:R-:W-:Y:S01]  /*21200*/  IADD3 R3, P1, PT, R22.reuse, R7, RZ ;  /* 0x0000000716037210 */ /* 0x040fe20007f3e0ff */
[----:B------:R-:W-:Y:S01]  /*21210*/  @P0 IMAD.MOV.U32 R25, RZ, RZ, R5 ;  /* 0x000000ffff190224 */ /* 0x000fe200078e0005 */
[----:B------:R-:W1:Y:S02]  /*21220*/  LDCU UR5, c[0x0][0x3b0] ;  /* 0x00007600ff0577ac */ /* 0x000e640008000800 */
[----:B---3--:R-:W-:Y:S01]  /*21230*/  LEA.HI.X.SX32 R4, R22, R6, 0x1, P1 ;  /* 0x0000000616047211 */ /* 0x008fe200008f0eff */
[----:B------:R-:W-:Y:S01]  /*21240*/  IMAD.MOV.U32 R22, RZ, RZ, R15 ;  /* 0x000000ffff167224 */ /* 0x000fe200078e000f */
[----:B------:R-:W-:Y:S04]  /*21250*/  STL [R1+0x818], R3 ;  /* 0x0008180301007387 */ /* 0x000fe80000100800 */
[----:B------:R3:W4:Y:S01]  /*21260*/  @P0 LDG.E.U8 R78, desc[UR18][R24.64] ;  /* 0x00000012184e0981 */ /* 0x000722000c1e1100 */
[----:B------:R-:W-:-:S03]  /*21270*/  @!P3 IMAD.MOV R22, RZ, RZ, -R22 ;  /* 0x000000ffff16b224 */ /* 0x000fc600078e0a16 */
[----:B------:R0:W-:Y:S01]  /*21280*/  STL [R1+0x814], R4 ;  /* 0x0008140401007387 */ /* 0x0001e20000100800 */
[----:B---3--:R-:W-:Y:S02]  /*21290*/  @P0 IMAD.MOV.U32 R24, RZ, RZ, R3 ;  /* 0x000000ffff180224 */ /* 0x008fe400078e0003 */
[----:B------:R-:W-:Y:S02]  /*212a0*/  @P0 IMAD.MOV.U32 R25, RZ, RZ, R4 ;  /* 0x000000ffff190224 */ /* 0x000fe400078e0004 */
[----:B------:R-:W-:-:S03]  /*212b0*/  @!P6 IMAD.IADD R16, R16, 0x1, -R8 ;  /* 0x000000011010e824 */ /* 0x000fc600078e0a08 */
[----:B------:R3:W4:Y:S02]  /*212c0*/  @P0 LDG.E.U8 R77, desc[UR18][R24.64] ;  /* 0x00000012184d0981 */ /* 0x000724000c1e1100 */
[C---:B---3--:R-:W-:Y:S02]  /*212d0*/  SEL R24, R11.reuse, R23, !P4 ;  /* 0x000000170b187207 */ /* 0x048fe40006000000 */
[----:B------:R-:W-:Y:S01]  /*212e0*/  SEL R23, R11, R22, !P4 ;  /* 0x000000160b177207 */ /* 0x000fe20006000000 */
[----:B------:R-:W-:Y:S02]  /*212f0*/  IMAD.MOV.U32 R22, RZ, RZ, R16 ;  /* 0x000000ffff167224 */ /* 0x000fe400078e0010 */
[----:B------:R-:W-:Y:S01]  /*21300*/  IMAD R24, R24, UR12, RZ ;  /* 0x0000000c18187c24 */ /* 0x000fe2000f8e02ff */
[----:B------:R-:W-:Y:S01]  /*21310*/  PRMT R76, RZ, 0x7610, R76 ;  /* 0x00007610ff4c7816 */ /* 0x000fe2000000004c */
[----:B0-----:R-:W-:Y:S01]  /*21320*/  IMAD R23, R23, UR4, RZ ;  /* 0x0000000417177c24 */ /* 0x001fe2000f8e02ff */
[----:B------:R-:W-:Y:S01]  /*21330*/  PRMT R75, RZ, 0x7610, R75 ;  /* 0x00007610ff4b7816 */ /* 0x000fe2000000004b */
[----:B------:R-:W0:Y:S01]  /*21340*/  LDCU UR4, c[0x0][0x3b0] ;  /* 0x00007600ff0477ac */ /* 0x000e220008000800 */
[----:B------:R-:W-:-:S02]  /*21350*/  IADD3 R16, P6, PT, R24, R7, RZ ;  /* 0x0000000718107210 */ /* 0x000fc40007fde0ff */
[----:B------:R-:W-:Y:S01]  /*21360*/  PRMT R74, RZ, 0x7610, R74 ;  /* 0x00007610ff4a7816 */ /* 0x000fe2000000004a */
[----:B------:R-:W3:Y:S01]  /*21370*/  LDCU UR12, c[0x0][0x3b0] ;  /* 0x00007600ff0c77ac */ /* 0x000ee20008000800 */
[----:B--2---:R-:W-:-:S13]  /*21380*/  ISETP.GT.U32.AND P5, PT, R8, R13, PT ;  /* 0x0000000d0800720c */ /* 0x004fda0003fa4070 */
[----:B------:R-:W-:-:S05]  /*21390*/  @!P5 IMAD.IADD R13, R13, 0x1, -R8 ;  /* 0x000000010d0dd824 */ /* 0x000fca00078e0a08 */
[----:B------:R-:W-:Y:S02]  /*213a0*/  ISETP.GT.U32.AND P3, PT, R8, R13, PT ;  /* 0x0000000d0800720c */ /* 0x000fe40003f64070 */
[----:B----4-:R-:W-:Y:S02]  /*213b0*/  ISETP.GE.AND P5, PT, R85, RZ, PT ;  /* 0x000000ff5500720c */ /* 0x010fe40003fa6270 */
[----:B------:R-:W2:Y:S04]  /*213c0*/  LDL R85, [R1+0x1224] ;  /* 0x0012240001557983 */ /* 0x000ea80000100800 */
[----:B------:R-:W4:Y:S05]  /*213d0*/  LDL.LU R5, [R1+0xf4] ;  /* 0x0000f40001057983 */ /* 0x000f2a0000300800 */
[----:B------:R-:W-:Y:S01]  /*213e0*/  @!P3 IMAD.IADD R13, R13, 0x1, -R8 ;  /* 0x000000010d0db824 */ /* 0x000fe200078e0a08 */
[----:B------:R-:W3:Y:S01]  /*213f0*/  LDL.LU R4, [R1+0xec] ;  /* 0x0000ec0001047983 */ /* 0x000ee20000300800 */
        /* <DEDUP_REMOVED lines=14> */
[----:B------:R-:W-:Y:S01]  /*214e0*/  ISETP.GT.U32.AND P1, PT, R8, R14, PT ;  /* 0x0000000e0800720c */ /* 0x000fe20003f24070 */
[----:B0-----:R-:W-:Y:S02]  /*214f0*/  @P0 IMAD.MOV.U32 R22, RZ, RZ, R3 ;  /* 0x000000ffff160224 */ /* 0x001fe400078e0003 */
[----:B------:R-:W-:Y:S01]  /*21500*/  @P0 IMAD.MOV.U32 R23, RZ, RZ, R15 ;  /* 0x000000ffff170224 */ /* 0x000fe200078e000f */
[----:B------:R0:W-:Y:S01]  /*21510*/  STL [R1+0x81c], R25 ;  /* 0x00081c1901007387 */ /* 0x0001e20000100800 */
[----:B-1----:R-:W-:Y:S01]  /*21520*/  IMAD R24, R24, UR5, RZ ;  /* 0x0000000518187c24 */ /* 0x002fe2000f8e02ff */
[----:B------:R-:W-:Y:S01]  /*21530*/  ISETP.GT.U32.AND P6, PT, R8, R10, PT ;  /* 0x0000000a0800720c */ /* 0x000fe20003fc4070 */
[----:B------:R-:W1:Y:S01]  /*21540*/  LDCU UR5, c[0x0][0x3b0] ;  /* 0x00007600ff0577ac */ /* 0x000e620008000800 */
[----:B------:R0:W3:Y:S04]  /*21550*/  @P0 LDG.E.U8 R75, desc[UR18][R22.64] ;  /* 0x00000012164b0981 */ /* 0x0000e8000c1e1100 */
[----:B------:R1:W-:Y:S01]  /*21560*/  STL [R1+0x834], R15 ;  /* 0x0008340f01007387 */ /* 0x0003e20000100800 */
[----:B0-----:R-:W-:-:S04]  /*21570*/  IMAD.MOV.U32 R22, RZ, RZ, R13 ;  /* 0x000000ffff167224 */ /* 0x001fc800078e000d */
[----:B------:R-:W-:Y:S01]  /*21580*/  @!P3 IMAD.MOV R22, RZ, RZ, -R22 ;  /* 0x000000ffff16b224 */ /* 0x000fe200078e0a16 */
[----:B------:R-:W-:Y:S01]  /*21590*/  IADD3 R3, P3, PT, R24, R7, RZ ;  /* 0x0000000718037210 */ /* 0x000fe20007f7e0ff */
[----:B------:R-:W-:-:S03]  /*215a0*/  @!P1 IMAD.IADD R14, R14, 0x1, -R8 ;  /* 0x000000010e0e9824 */ /* 0x000fc600078e0a08 */
[----:B------:R-:W-:Y:S02]  /*215b0*/  LEA.HI.X.SX32 R13, R24, R6, 0x1, P3 ;  /* 0x00000006180d7211 */ /* 0x000fe400018f0eff */
[----:B------:R-:W-:Y:S01]  /*215c0*/  SEL R23, R11, R22, !P4 ;  /* 0x000000160b177207 */ /* 0x000fe20006000000 */
[----:B------:R-:W-:Y:S02]  /*215d0*/  IMAD.MOV.U32 R22, RZ, RZ, R14 ;  /* 0x000000ffff167224 */ /* 0x000fe400078e000e */
[----:B------:R-:W-:Y:S02]  /*215e0*/  @P0 IMAD.MOV.U32 R25, RZ, RZ, R13 ;  /* 0x000000ffff190224 */ /* 0x000fe400078e000d */
[----:B------:R-:W-:Y:S01]  /*215f0*/  IMAD R23, R23, UR13, RZ ;  /* 0x0000000d17177c24 */ /* 0x000fe2000f8e02ff */
[----:B------:R-:W-:Y:S01]  /*21600*/  PRMT R73, RZ, 0x7610, R73 ;  /* 0x00007610ff497816 */ /* 0x000fe20000000049 */
[----:B------:R-:W-:Y:S01]  /*21610*/  @P0 IMAD.MOV.U32 R24, RZ, RZ, R3 ;  /* 0x000000ffff180224 */ /* 0x000fe200078e0003 */
[----:B------:R-:W-:Y:S01]  /*21620*/  PRMT R72, RZ, 0x7610, R72 ;  /* 0x00007610ff487816 */ /* 0x000fe20000000048 */
[----:B------:R-:W-:Y:S01]  /*21630*/  @!P6 IMAD.IADD R10, R10, 0x1, -R8 ;  /* 0x000000010a0ae824 */ /* 0x000fe200078e0a08 */
[----:B------:R-:W-:Y:S01]  /*21640*/  PRMT R71, RZ, 0x7610, R71 ;  /* 0x00007610ff477816 */ /* 0x000fe20000000047 */
[----:B------:R-:W0:Y:S01]  /*21650*/  LDCU UR13, c[0x0][0x3b0] ;  /* 0x00007600ff0d77ac */ /* 0x000e220008000800 */
[----:B------:R0:W3:Y:S02]  /*21660*/  @P0 LDG.E.U8 R74, desc[UR18][R24.64] ;  /* 0x00000012184a0981 */ /* 0x0000e4000c1e1100 */
[----:B------:R-:W-:-:S13]  /*21670*/  ISETP.GT.U32.AND P6, PT, R8, R10, PT ;  /* 0x0000000a0800720c */ /* 0x000fda0003fc4070 */
[----:B------:R-:W-:Y:S01]  /*21680*/  @!P6 IMAD.IADD R10, R10, 0x1, -R8 ;  /* 0x000000010a0ae824 */ /* 0x000fe200078e0a08 */
[----:B--2---:R-:W-:Y:S02]  /*21690*/  ISETP.GE.AND P5, PT, R85, RZ, PT ;  /* 0x000000ff5500720c */ /* 0x004fe40003fa6270 */
[----:B------:R-:W2:Y:S01]  /*216a0*/  LDL.LU R85, [R1+0xe4] ;  /* 0x0000e40001557983 */ /* 0x000ea20000300800 */
[----:B----4-:R-:W-:-:S03]  /*216b0*/  ISETP.GT.U32.AND P1, PT, R8, R5, PT ;  /* 0x000000050800720c */ /* 0x010fc60003f24070 */
[----:B------:R-:W-:Y:S04]  /*216c0*/  STL [R1+0x840], R3 ;  /* 0x0008400301007387 */ /* 0x000fe80000100800 */
[----:B------:R4:W-:Y:S04]  /*216d0*/  STL [R1+0x83c], R13 ;  /* 0x00083c0d01007387 */ /* 0x0009e80000100800 */
[----:B------:R-:W2:Y:S04]  /*216e0*/  LDL R14, [R1+0x1230] ;  /* 0x00123000010e7983 */ /* 0x000ea80000100800 */
[----:B-1----:R-:W2:Y:S01]  /*216f0*/  LDL.LU R15, [R1+0xe8] ;  /* 0x0000e800010f7983 */ /* 0x002ea20000300800 */
[----:B------:R-:W-:-:S03]  /*21700*/  @!P5 IMAD.MOV R22, RZ, RZ, -R22 ;  /* 0x000000ffff16d224 */ /* 0x000fc600078e0a16 */
[----:B----4-:R-:W4:Y:S01]  /*21710*/  LDL R13, [R1+0x1220] ;  /* 0x00122000010d7983 */ /* 0x010f220000100800 */
[----:B------:R-:W-:Y:S01]  /*21720*/  IADD3 R3, P5, PT, R23, R7, RZ ;  /* 0x0000000717037210 */ /* 0x000fe20007fbe0ff */
[----:B------:R-:W-:Y:S01]  /*21730*/  @!P1 IMAD.IADD R5, R5, 0x1, -R8 ;  /* 0x0000000105059824 */ /* 0x000fe200078e0a08 */
[----:B---3--:R-:W-:Y:S02]  /*21740*/  ISETP.GE.AND P1, PT, R12, RZ, PT ;  /* 0x000000ff0c00720c */ /* 0x008fe40003f26270 */
[----:B------:R-:W-:Y:S01]  /*21750*/  LEA.HI.X.SX32 R12, R23, R6, 0x1, P5 ;  /* 0x00000006170c7211 */ /* 0x000fe200028f0eff */
[----:B------:R-:W-:Y:S04]  /*21760*/  STL [R1+0x848], R3 ;  /* 0x0008480301007387 */ /* 0x000fe80000100800 */
[----:B------:R-:W3:Y:S01]  /*21770*/  LDL.LU R16, [R1+0xdc] ;  /* 0x0000dc0001107983 */ /* 0x000ee20000300800 */
[----:B------:R-:W-:-:S03]  /*21780*/  @P0 IMAD.MOV.U32 R23, RZ, RZ, R12 ;  /* 0x000000ffff170224 */ /* 0x000fc600078e000c */
[----:B------:R1:W-:Y:S01]  /*21790*/  STL [R1+0x844], R12 ;  /* 0x0008440c01007387 */ /* 0x0003e20000100800 */
[----:B------:R-:W-:-:S03]  /*217a0*/  SEL R22, R11, R22, !P4 ;  /* 0x000000160b167207 */ /* 0x000fc60006000000 */
[----:B-1----:R-:W3:Y:S02]  /*217b0*/  LDL R12, [R1+0x121c] ;  /* 0x00121c00010c7983 */ /* 0x002ee40000100800 */
[----:B0-----:R-:W-:Y:S01]  /*217c0*/  IMAD R24, R22, UR4, RZ ;  /* 0x0000000416187c24 */ /* 0x001fe2000f8e02ff */
[C---:B------:R-:W-:Y:S01]  /*217d0*/  ISETP.GT.U32.AND P3, PT, R8.reuse, R4, PT ;  /* 0x000000040800720c */ /* 0x040fe20003f64070 */
[----:B------:R-:W-:Y:S01]  /*217e0*/  @P0 IMAD.MOV.U32 R22, RZ, RZ, R3 ;  /* 0x000000ffff160224 */ /* 0x000fe200078e0003 */
[----:B------:R-:W-:Y:S01]  /*217f0*/  ISETP.GT.U32.AND P5, PT, R8, R5, PT ;  /* 0x000000050800720c */ /* 0x000fe20003fa4070 */
[----:B------:R-:W0:Y:S01]  /*21800*/  LDCU UR4, c[0x0][0x3b0] ;  /* 0x00007600ff0477ac */ /* 0x000e220008000800 */
[C---:B------:R-:W-:Y:S02]  /*21810*/  IADD3 R3, P6, PT, R24.reuse, R7, RZ ;  /* 0x0000000718037210 */ /* 0x040fe40007fde0ff */
[----:B------:R1:W3:Y:S04]  /*21820*/  @P0 LDG.E.U8 R73, desc[UR18][R22.64] ;  /* 0x0000001216490981 */ /* 0x0002e8000c1e1100 */
[----:B------:R-:W-:Y:S01]  /*21830*/  STL [R1+0x850], R3 ;  /* 0x0008500301007387 */ /* 0x000fe20000100800 */
[----:B-1----:R-:W-:Y:S01]  /*21840*/  IMAD.MOV.U32 R22, RZ, RZ, R10 ;  /* 0x000000ffff167224 */ /* 0x002fe200078e000a */
[----:B------:R-:W-:-:S05]  /*21850*/  LEA.HI.X.SX32 R10, R24, R6, 0x1, P6 ;  /* 0x00000006180a7211 */ /* 0x000fca00030f0eff */
[----:B------:R1:W-:Y:S01]  /*21860*/  STL [R1+0x84c], R10 ;  /* 0x00084c0a01007387 */ /* 0x0003e20000100800 */
[----:B------:R-:W-:-:S03]  /*21870*/  @P0 IMAD.MOV.U32 R23, RZ, RZ, R10 ;  /* 0x000000ffff170224 */ /* 0x000fc600078e000a */
[----:B-1----:R-:W3:Y:S01]  /*21880*/  LDL R10, [R1+0x1274] ;  /* 0x00127400010a7983 */ /* 0x002ee20000100800 */
        /* <DEDUP_REMOVED lines=8> */
[----:B------:R-:W0:Y:S03]  /*21910*/  LDCU UR5, c[0x0][0x3b0] ;  /* 0x00007600ff0577ac */ /* 0x000e260008000800 */
[----:B------:R-:W-:Y:S01]  /*21920*/  @!P3 IMAD.IADD R4, R4, 0x1, -R8 ;  /* 0x000000010404b824 */ /* 0x000fe200078e0a08 */
[----:B------:R-:W-:Y:S01]  /*21930*/  IADD3 R3, P3, PT, R24, R7, RZ ;  /* 0x0000000718037210 */ /* 0x000fe20007f7e0ff */
[----:B-1----:R-:W-:-:S03]  /*21940*/  IMAD.MOV.U32 R23, RZ, RZ, R5 ;  /* 0x000000ffff177224 */ /* 0x002fc600078e0005 */
[----:B------:R-:W-:Y:S01]  /*21950*/  LEA.HI.X.SX32 R5, R24, R6, 0x1, P3 ;  /* 0x0000000618057211 */ /* 0x000fe200018f0eff */
[----:B------:R-:W-:Y:S02]  /*21960*/  IMAD.MOV.U32 R22, RZ, RZ, R4 ;  /* 0x000000ffff167224 */ /* 0x000fe400078e0004 */
[----:B------:R-:W-:Y:S02]  /*21970*/  @P0 IMAD.MOV.U32 R24, RZ, RZ, R3 ;  /* 0x000000ffff180224 */ /* 0x000fe400078e0003 */
[----:B------:R-:W-:-:S05]  /*21980*/  @P0 IMAD.MOV.U32 R25, RZ, RZ, R5 ;  /* 0x000000ffff190224 */ /* 0x000fca00078e0005 */
[----:B------:R0:W3:Y:S01]  /*21990*/  @P0 LDG.E.U8 R71, desc[UR18][R24.64] ;  /* 0x0000001218470981 */ /* 0x0000e2000c1e1100 */
[----:B--2---:R-:W-:Y:S02]  /*219a0*/  ISETP.GT.U32.AND P1, PT, R8, R85, PT ;  /* 0x000000550800720c */ /* 0x004fe40003f24070 */
[----:B------:R-:W-:-:S11]  /*219b0*/  ISETP.GE.AND P6, PT, R14, RZ, PT ;  /* 0x000000ff0e00720c */ /* 0x000fd60003fc6270 */
[----:B------:R-:W-:Y:S01]  /*219c0*/  @!P1 IMAD.IADD R85, R85, 0x1, -R8 ;  /* 0x0000000155559824 */ /* 0x000fe200078e0a08 */
[----:B------:R-:W2:Y:S01]  /*219d0*/  LDL.LU R14, [R1+0xd8] ;  /* 0x0000d800010e7983 */ /* 0x000ea20000300800 */
[----:B----4-:R-:W-:-:S03]  /*219e0*/  ISETP.GE.AND P1, PT, R13, RZ, PT ;  /* 0x000000ff0d00720c */ /* 0x010fc60003f26270 */
[----:B------:R-:W-:Y:S04]  /*219f0*/  STL [R1+0x858], R3 ;  /* 0x0008580301007387 */ /* 0x000fe80000100800 */
[----:B------:R1:W-:Y:S01]  /*21a00*/  STL [R1+0x854], R5 ;  /* 0x0008540501007387 */ /* 0x0003e20000100800 */
[----:B------:R-:W-:-:S03]  /*21a10*/  @!P6 IMAD.MOV R23, RZ, RZ, -R23 ;  /* 0x000000ffff17e224 */ /* 0x000fc600078e0a17 */
[----:B------:R-:W4:Y:S02]  /*21a20*/  LDL.LU R13, [R1+0xd0] ;  /* 0x0000d000010d7983 */ /* 0x000f240000300800 */
[----:B------:R-:W-:Y:S01]  /*21a30*/  @!P1 IMAD.MOV R22, RZ, RZ, -R22 ;  /* 0x000000ffff169224 */ /* 0x000fe200078e0a16 */
[----:B---3--:R-:W-:Y:S02]  /*21a40*/  ISETP.GT.U32.AND P6, PT, R8, R16, PT ;  /* 0x000000100800720c */ /* 0x008fe40003fc4070 */
[----:B------:R-:W-:Y:S02]  /*21a50*/  SEL R23, R11, R23, !P4 ;  /* 0x000000170b177207 */ /* 0x000fe40006000000 */
[----:B------:R-:W-:Y:S02]  /*21a60*/  ISETP.GE.AND P1, PT, R12, RZ, PT ;  /* 0x000000ff0c00720c */ /* 0x000fe40003f26270 */
[----:B------:R-:W3:Y:S01]  /*21a70*/  LDL R12, [R1+0x124c] ;  /* 0x00124c00010c7983 */ /* 0x000ee20000100800 */
[C---:B------:R-:W-:Y:S01]  /*21a80*/  ISETP.GT.U32.AND P3, PT, R8.reuse, R85, PT ;  /* 0x000000550800720c */ /* 0x040fe20003f64070 */
[----:B0-----:R-:W-:Y:S01]  /*21a90*/  IMAD R24, R23, UR4, RZ ;  /* 0x0000000417187c24 */ /* 0x001fe2000f8e02ff */
[----:B------:R-:W-:-:S04]  /*21aa0*/  ISETP.GT.U32.AND P5, PT, R8, R15, PT ;  /* 0x0000000f0800720c */ /* 0x000fc80003fa4070 */
[----:B------:R-:W-:Y:S01]  /*21ab0*/  @!P6 IMAD.IADD R16, R16, 0x1, -R8 ;  /* 0x000000011010e824 */ /* 0x000fe200078e0a08 */
[----:B------:R-:W-:Y:S01]  /*21ac0*/  SEL R22, R11, R22, !P4 ;  /* 0x000000160b167207 */ /* 0x000fe20006000000 */
[----:B------:R-:W0:Y:S01]  /*21ad0*/  LDCU UR4, c[0x0][0x3b0] ;  /* 0x00007600ff0477ac */ /* 0x000e220008000800 */
[----:B------:R-:W-:-:S04]  /*21ae0*/  IADD3 R4, P6, PT, R24, R7, RZ ;  /* 0x0000000718047210 */ /* 0x000fc80007fde0ff */
[----:B-1----:R-:W-:Y:S01]  /*21af0*/  LEA.HI.X.SX32 R5, R24, R6, 0x1, P6 ;  /* 0x0000000618057211 */ /* 0x002fe200030f0eff */
[----:B------:R1:W-:Y:S01]  /*21b00*/  STL [R1+0x860], R4 ;  /* 0x0008600401007387 */ /* 0x0003e20000100800 */
[----:B------:R-:W-:-:S03]  /*21b10*/  @!P3 IMAD.IADD R85, R85, 0x1, -R8 ;  /* 0x000000015555b824 */ /* 0x000fc600078e0a08 */
[----:B------:R0:W-:Y:S01]  /*21b20*/  STL [R1+0x85c], R5 ;  /* 0x00085c0501007387 */ /* 0x0001e20000100800 */
[----:B------:R-:W-:-:S03]  /*21b30*/  ISETP.GE.AND P3, PT, R10, RZ, PT ;  /* 0x000000ff0a00720c */ /* 0x000fc60003f66270 */
[----:B------:R-:W4:Y:S01]  /*21b40*/  LDL R10, [R1+0x1250] ;  /* 0x00125000010a7983 */ /* 0x000f220000100800 */
[----:B------:R-:W-:-:S05]  /*21b50*/  @!P5 IMAD.IADD R15, R15, 0x1, -R8 ;  /* 0x000000010f0fd824 */ /* 0x000fca00078e0a08 */
[----:B------:R-:W-:Y:S01]  /*21b60*/  ISETP.GT.U32.AND P5, PT, R8, R15, PT ;  /* 0x0000000f0800720c */ /* 0x000fe20003fa4070 */
[----:B------:R-:W-:Y:S02]  /*21b70*/  IMAD.MOV.U32 R23, RZ, RZ, R85 ;  /* 0x000000ffff177224 */ /* 0x000fe400078e0055 */
[----:B------:R-:W-:Y:S01]  /*21b80*/  IMAD R22, R22, UR5, RZ ;  /* 0x0000000516167c24 */ /* 0x000fe2000f8e02ff */
[----:B------:R-:W4:Y:S01]  /*21b90*/  LDL.LU R85, [R1+0xcc] ;  /* 0x0000cc0001557983 */ /* 0x000f220000300800 */
[----:B------:R-:W-:Y:S02]  /*21ba0*/  @!P1 IMAD.MOV R23, RZ, RZ, -R23 ;  /* 0x000000ffff179224 */ /* 0x000fe400078e0a17 */
[----:B------:R-:W-:-:S06]  /*21bb0*/  @P0 IMAD.MOV.U32 R24, RZ, RZ, R4 ;  /* 0x000000ffff180224 */ /* 0x000fcc00078e0004 */
[----:B------:R-:W-:Y:S01]  /*21bc0*/  @!P5 IMAD.IADD R15, R15, 0x1, -R8 ;  /* 0x000000010f0fd824 */ /* 0x000fe200078e0a08 */
[C---:B------:R-:W-:Y:S01]  /*21bd0*/  IADD3 R3, P1, PT, R22.reuse, R7, RZ ;  /* 0x0000000716037210 */ /* 0x040fe20007f3e0ff */
[----:B------:R-:W-:Y:S01]  /*21be0*/  @P0 IMAD.MOV.U32 R25, RZ, RZ, R5 ;  /* 0x000000ffff190224 */ /* 0x000fe200078e0005 */
[----:B------:R-:W-:Y:S01]  /*21bf0*/  PRMT R70, RZ, 0x7610, R70 ;  /* 0x00007610ff467816 */ /* 0x000fe20000000046 */
[----:B------:R-:W0:Y:S01]  /*21c00*/  LDCU UR5, c[0x0][0x3b0] ;  /* 0x00007600ff0577ac */ /* 0x000e220008000800 */
[----:B-1----:R-:W-:Y:S01]  /*21c10*/  LEA.HI.X.SX32 R4, R22, R6, 0x1, P1 ;  /* 0x0000000616047211 */ /* 0x002fe200008f0eff */
[----:B------:R1:W-:Y:S01]  /*21c20*/  STL [R1+0x878], R3 ;  /* 0x0008780301007387 */ /* 0x0003e20000100800 */
[----:B------:R-:W-:Y:S01]  /*21c30*/  ISETP.GT.U32.AND P6, PT, R8, R16, PT ;  /* 0x000000100800720c */ /* 0x000fe20003fc4070 */
[----:B------:R-:W-:Y:S02]  /*21c40*/  IMAD.MOV.U32 R22, RZ, RZ, R15 ;  /* 0x000000ffff167224 */ /* 0x000fe400078e000f */
[----:B------:R0:W-:Y:S01]  /*21c50*/  STL [R1+0x874], R4 ;  /* 0x0008740401007387 */ /* 0x0001e20000100800 */
[----:B------:R-:W-:-:S03]  /*21c60*/  PRMT R69, RZ, 0x7610, R69 ;  /* 0x00007610ff457816 */ /* 0x000fc60000000045 */
[----:B------:R0:W4:Y:S01]  /*21c70*/  @P0 LDG.E.U8 R70, desc[UR18][R24.64] ;  /* 0x0000001218460981 */ /* 0x000122000c1e1100 */
[----:B------:R-:W-:Y:S02]  /*21c80*/  @!P3 IMAD.MOV R22, RZ, RZ, -R22 ;  /* 0x000000ffff16b224 */ /* 0x000fe400078e0a16 */
[----:B0-----:R-:W-:Y:S02]  /*21c90*/  @P0 IMAD.MOV.U32 R24, RZ, RZ, R3 ;  /* 0x000000ffff180224 */ /* 0x001fe400078e0003 */
[----:B------:R-:W-:Y:S02]  /*21ca0*/  @P0 IMAD.MOV.U32 R25, RZ, RZ, R4 ;  /* 0x000000ffff190224 */ /* 0x000fe400078e0004 */
[----:B------:R-:W-:-:S03]  /*21cb0*/  @!P6 IMAD.IADD R16, R16, 0x1, -R8 ;  /* 0x000000011010e824 */ /* 0x000fc600078e0a08 */
[----:B------:R0:W4:Y:S02]  /*21cc0*/  @P0 LDG.E.U8 R69, desc[UR18][R24.64] ;  /* 0x0000001218450981 */ /* 0x000124000c1e1100 */
[C---:B0-----:R-:W-:Y:S02]  /*21cd0*/  SEL R24, R11.reuse, R23, !P4 ;  /* 0x000000170b187207 */ /* 0x041fe40006000000 */
[----:B------:R-:W-:Y:S01]  /*21ce0*/  SEL R23, R11, R22, !P4 ;  /* 0x000000160b177207 */ /* 0x000fe20006000000 */
[----:B------:R-:W-:Y:S02]  /*21cf0*/  IMAD.MOV.U32 R22, RZ, RZ, R16 ;  /* 0x000000ffff167224 */ /* 0x000fe400078e0010 */
[----:B------:R-:W-:Y:S01]  /*21d00*/  IMAD R24, R24, UR12, RZ ;  /* 0x0000000c18187c24 */ /* 0x000fe2000f8e02ff */
[----:B------:R-:W-:Y:S01]  /*21d10*/  PRMT R68, RZ, 0x7610, R68 ;  /* 0x00007610ff447816 */ /* 0x000fe20000000044 */
[----:B------:R-:W-:Y:S01]  /*21d20*/  IMAD R23, R23, UR4, RZ ;  /* 0x0000000417177c24 */ /* 0x000fe2000f8e02ff */
[----:B------:R-:W-:Y:S01]  /*21d30*/  PRMT R67, RZ, 0x7610, R67 ;  /* 0x00007610ff437816 */ /* 0x000fe20000000043 */
[----:B------:R-:W0:Y:S01]  /*21d40*/  LDCU UR4, c[0x0][0x3b0] ;  /* 0x00007600ff0477ac */ /* 0x000e220008000800 */
[----:B------:R-:W-:-:S02]  /*21d50*/  IADD3 R16, P6, PT, R24, R7, RZ ;  /* 0x0000000718107210 */ /* 0x000fc40007fde0ff */
[----:B------:R-:W-:Y:S01]  /*21d60*/  PRMT R66, RZ, 0x7610, R66 ;  /* 0x00007610ff427816 */ /* 0x000fe20000000042 */
[----:B------:R-:W0:Y:S01]  /*21d70*/  LDCU UR12, c[0x0][0x3b0] ;  /* 0x00007600ff0c77ac */ /* 0x000e220008000800 */
[----:B--2---:R-:W-:-:S13]  /*21d80*/  ISETP.GT.U32.AND P5, PT, R8, R14, PT ;  /* 0x0000000e0800720c */ /* 0x004fda0003fa4070 */
[----:B------:R-:W-:-:S05]  /*21d90*/  @!P5 IMAD.IADD R14, R14, 0x1, -R8 ;  /* 0x000000010e0ed824 */ /* 0x000fca00078e0a08 */
[----:B------:R-:W-:Y:S02]  /*21da0*/  ISETP.GT.U32.AND P3, PT, R8, R14, PT ;  /* 0x0000000e0800720c */ /* 0x000fe40003f64070 */
[----:B---3--:R-:W-:Y:S02]  /*21db0*/  ISETP.GE.AND P5, PT, R12, RZ, PT ;  /* 0x000000ff0c00720c */ /* 0x008fe40003fa6270 */
[----:B------:R-:W2:Y:S04]  /*21dc0*/  LDL R12, [R1+0x1238] ;  /* 0x00123800010c7983 */ /* 0x000ea80000100800 */
[----:B------:R-:W3:Y:S05]  /*21dd0*/  LDL.LU R5, [R1+0xc8] ;  /* 0x0000c80001057983 */ /* 0x000eea0000300800 */
[----:B------:R-:W-:Y:S01]  /*21de0*/  @!P3 IMAD.IADD R14, R14, 0x1, -R8 ;  /* 0x000000010e0eb824 */ /* 0x000fe200078e0a08 */
[----:B------:R-:W3:Y:S01]  /*21df0*/  LDL.LU R15, [R1+0xc4] ;  /* 0x0000c400010f7983 */ /* 0x000ee20000300800 */
[----:B------:R-:W-:Y:S01]  /*21e00*/  @!P5 IMAD.MOV R22, RZ, RZ, -R22 ;  /* 0x000000ffff16d224 */ /* 0x000fe200078e0a16 */
[----:B-1----:R-:W-:-:S02]  /*21e10*/  IADD3 R3, P5, PT, R23, R7, RZ ;  /* 0x0000000717037210 */ /* 0x002fc40007fbe0ff */
[----:B------:R-:W-:Y:S04]  /*21e20*/  STL [R1+0x880], R16 ;  /* 0x0008801001007387 */ /* 0x000fe80000100800 */
[----:B------:R1:W-:Y:S01]  /*21e30*/  STL [R1+0x888], R3 ;  /* 0x0008880301007387 */ /* 0x0003e20000100800 */
[----:B----4-:R-:W-:-:S03]  /*21e40*/  ISETP.GE.AND P3, PT, R10, RZ, PT ;  /* 0x000000ff0a00720c */ /* 0x010fc60003f66270 */
[----:B------:R-:W4:Y:S01]  /*21e50*/  LDL R10, [R1+0x1248] ;  /* 0x00124800010a7983 */ /* 0x000f220000100800 */
[----:B------:R-:W-:Y:S02]  /*21e60*/  ISETP.GT.U32.AND P1, PT, R8, R13, PT ;  /* 0x0000000d0800720c */ /* 0x000fe40003f24070 */
[-C--:B------:R-:W-:Y:S02]  /*21e70*/  LEA.HI.X.SX32 R25, R24, R6.reuse, 0x1, P6 ;  /* 0x0000000618197211 */ /* 0x080fe400030f0eff */
[----:B------:R-:W-:Y:S02]  /*21e80*/  LEA.HI.X.SX32 R4, R23, R6, 0x1, P5 ;  /* 0x0000000617047211 */ /* 0x000fe400028f0eff */
[----:B------:R-:W-:Y:S01]  /*21e90*/  SEL R24, R11, R22, !P4 ;  /* 0x000000160b187207 */ /* 0x000fe20006000000 */
[----:B------:R-:W-:Y:S02]  /*21ea0*/  @P0 IMAD.MOV.U32 R22, RZ, RZ, R16 ;  /* 0x000000ffff160224 */ /* 0x000fe400078e0010 */
[----:B------:R-:W-:-:S04]  /*21eb0*/  @P0 IMAD.MOV.U32 R23, RZ, RZ, R25 ;  /* 0x000000ffff170224 */ /* 0x000fc800078e0019 */
[----:B------:R-:W-:Y:S01]  /*21ec0*/  @!P1 IMAD.IADD R13, R13, 0x1, -R8 ;  /* 0x000000010d0d9824 */ /* 0x000fe200078e0a08 */
[----:B------:R0:W4:Y:S01]  /*21ed0*/  @P0 LDG.E.U8 R68, desc[UR18][R22.64] ;  /* 0x0000001216440981 */ /* 0x000122000c1e1100 */
[----:B------:R-:W-:-:S03]  /*21ee0*/  ISETP.GT.U32.AND P6, PT, R8, R85, PT ;  /* 0x000000550800720c */ /* 0x000fc60003fc4070 */
[----:B------:R-:W-:Y:S01]  /*21ef0*/  ISETP.GT.U32.AND P1, PT, R8, R13, PT ;  /* 0x0000000d0800720c */ /* 0x000fe20003f24070 */
[----:B0-----:R-:W-:Y:S02]  /*21f00*/  @P0 IMAD.MOV.U32 R22, RZ, RZ, R3 ;  /* 0x000000ffff160224 */ /* 0x001fe400078e0003 */
[----:B------:R-:W-:Y:S02]  /*21f10*/  @P0 IMAD.MOV.U32 R23, RZ, RZ, R4 ;  /* 0x000000ffff170224 */ /* 0x000fe400078e0004 */
[----:B------:R-:W-:Y:S01]  /*21f20*/  IMAD R24, R24, UR5, RZ ;  /* 0x0000000518187c24 */ /* 0x000fe2000f8e02ff */
[----:B------:R-:W-:Y:S04]  /*21f30*/  STL [R1+0x87c], R25 ;  /* 0x00087c1901007387 */ /* 0x000fe80000100800 */
[----:B------:R-:W-:Y:S01]  /*21f40*/  @!P6 IMAD.IADD R85, R85, 0x1, -R8 ;  /* 0x000000015555e824 */ /* 0x000fe200078e0a08 */
[----:B------:R-:W-:-:S02]  /*21f50*/  PRMT R65, RZ, 0x7610, R65 ;  /* 0x00007610ff417816 */ /* 0x000fc40000000041 */
[----:B------:R-:W-:Y:S01]  /*21f60*/  @!P1 IMAD.IADD R13, R13, 0x1, -R8 ;  /* 0x000000010d0d9824 */ /* 0x000fe200078e0a08 */
[----:B------:R0:W4:Y:S01]  /*21f70*/  @P0 LDG.E.U8 R67, desc[UR18][R22.64] ;  /* 0x0000001216430981 */ /* 0x000122000c1e1100 */
[----:B------:R-:W2:Y:S03]  /*21f80*/  LDCU UR5, c[0x0][0x3b0] ;  /* 0x00007600ff0577ac */ /* 0x000ea60008000800 */
[----:B------:R1:W-:Y:S01]  /*21f90*/  STL [R1+0x884], R4 ;  /* 0x0008840401007387 */ /* 0x0003e20000100800 */
[----:B0-----:R-:W-:-:S04]  /*21fa0*/  IMAD.MOV.U32 R22, RZ, RZ, R14 ;  /* 0x000000ffff167224 */ /* 0x001fc800078e000e */
[----:B------:R-:W-:Y:S01]  /*21fb0*/  @!P3 IMAD.MOV R22, RZ, RZ, -R22 ;  /* 0x000000ffff16b224 */ /* 0x000fe200078e0a16 */
[----:B-1----:R-:W-:-:S04]  /*21fc0*/  IADD3 R3, P3, PT, R24, R7, RZ ;  /* 0x0000000718037210 */ /* 0x002fc80007f7e0ff */
        /* <DEDUP_REMOVED lines=10> */
[----:B------:R1:W4:Y:S05]  /*22070*/  @P0 LDG.E.U8 R66, desc[UR18][R24.64] ;  /* 0x0000001218420981 */ /* 0x00032a000c1e1100 */
[----:B------:R-:W-:Y:S01]  /*22080*/  @!P6 IMAD.IADD R85, R85, 0x1, -R8 ;  /* 0x000000015555e824 */ /* 0x000fe200078e0a08 */
[----:B--2---:R-:W-:-:S02]  /*22090*/  ISETP.GE.AND P5, PT, R12, RZ, PT ;  /* 0x000000ff0c00720c */ /* 0x004fc40003fa6270 */
[----:B------:R-:W2:Y:S01]  /*220a0*/  LDL.LU R12, [R1+0xbc] ;  /* 0x0000bc00010c7983 */ /* 0x000ea20000300800 */
[----:B---3--:R-:W-:-:S03]  /*220b0*/  ISETP.GT.U32.AND P1, PT, R8, R5, PT ;  /* 0x000000050800720c */ /* 0x008fc60003f24070 */
[----:B------:R3:W-:Y:S04]  /*220c0*/  STL [R1+0x890], R3 ;  /* 0x0008900301007387 */ /* 0x0007e80000100800 */
[----:B------:R0:W-:Y:S03]  /*220d0*/  STL [R1+0x88c], R4 ;  /* 0x00088c0401007387 */ /* 0x0001e60000100800 */
[----:B------:R-:W-:Y:S01]  /*220e0*/  @!P5 IMAD.MOV R22, RZ, RZ, -R22 ;  /* 0x000000ffff16d224 */ /* 0x000fe200078e0a16 */
[----:B------:R-:W2:Y:S01]  /*220f0*/  LDL R13, [R1+0x1244] ;  /* 0x00124400010d7983 */ /* 0x000ea20000100800 */
[----:B---3--:R-:W-:-:S03]  /*22100*/  IADD3 R3, P5, PT, R23, R7, RZ ;  /* 0x0000000717037210 */ /* 0x008fc60007fbe0ff */
[----:B------:R-:W3:Y:S01]  /*22110*/  LDL.LU R14, [R1+0xc0] ;  /* 0x0000c000010e7983 */ /* 0x000ee20000300800 */
[----:B------:R-:W-:-:S03]  /*22120*/  SEL R22, R11, R22, !P4 ;  /* 0x000000160b167207 */ /* 0x000fc60006000000 */
[----:B------:R-:W3:Y:S01]  /*22130*/  LDL R16, [R1+0x127c] ;  /* 0x00127c0001107983 */ /* 0x000ee20000100800 */
[----:B0-----:R-:W-:Y:S01]  /*22140*/  LEA.HI.X.SX32 R4, R23, R6, 0x1, P5 ;  /* 0x0000000617047211 */ /* 0x001fe200028f0eff */
[----:B-1----:R-:W-:Y:S01]  /*22150*/  IMAD R24, R22, UR4, RZ ;  /* 0x0000000416187c24 */ /* 0x002fe2000f8e02ff */
[----:B------:R-:W-:Y:S01]  /*22160*/  ISETP.GT.U32.AND P3, PT, R8, R15, PT ;  /* 0x0000000f0800720c */ /* 0x000fe20003f64070 */
[----:B------:R-:W-:Y:S01]  /*22170*/  @P0 IMAD.MOV.U32 R22, RZ, RZ, R3 ;  /* 0x000000ffff160224 */ /* 0x000fe200078e0003 */
[----:B------:R0:W-:Y:S01]  /*22180*/  STL [R1+0x898], R3 ;  /* 0x0008980301007387 */ /* 0x0001e20000100800 */
[----:B------:R-:W-:Y:S01]  /*22190*/  @P0 IMAD.MOV.U32 R23, RZ, RZ, R4 ;  /* 0x000000ffff170224 */ /* 0x000fe200078e0004 */
[----:B------:R-:W1:Y:S01]  /*221a0*/  LDCU UR4, c[0x0][0x3b0] ;  /* 0x00007600ff0477ac */ /* 0x000e620008000800 */
[----:B------:R-:W-:-:S03]  /*221b0*/  @!P1 IMAD.IADD R5, R5, 0x1, -R8 ;  /* 0x0000000105059824 */ /* 0x000fc600078e0a08 */
[----:B------:R0:W3:Y:S01]  /*221c0*/  @P0 LDG.E.U8 R65, desc[UR18][R22.64] ;  /* 0x0000001216410981 */ /* 0x0000e2000c1e1100 */
[----:B----4-:R-:W-:-:S03]  /*221d0*/  ISETP.GE.AND P1, PT, R10, RZ, PT ;  /* 0x000000ff0a00720c */ /* 0x010fc60003f26270 */
[----:B------:R-:W4:Y:S04]  /*221e0*/  LDL.LU R10, [R1+0xb8] ;  /* 0x0000b800010a7983 */ /* 0x000f280000300800 */
[----:B------:R1:W-:Y:S01]  /*221f0*/  STL [R1+0x894], R4 ;  /* 0x0008940401007387 */ /* 0x0003e20000100800 */
[----:B0-----:R-:W-:-:S03]  /*22200*/  IMAD.MOV.U32 R22, RZ, RZ, R85 ;  /* 0x000000ffff167224 */ /* 0x001fc600078e0055 */
[----:B------:R-:W4:Y:S01]  /*22210*/  LDL R85, [R1+0x1270] ;  /* 0x0012700001557983 */ /* 0x000f220000100800 */
[----:B------:R-:W-:Y:S02]  /*22220*/  @!P3 IMAD.IADD R15, R15, 0x1, -R8 ;  /* 0x000000010f0fb824 */ /* 0x000fe400078e0a08 */
[----:B------:R-:W-:Y:S01]  /*22230*/  @!P1 IMAD.MOV R22, RZ, RZ, -R22 ;  /* 0x000000ffff169224 */ /* 0x000fe200078e0a16 */
[----:B------:R-:W-:Y:S02]  /*22240*/  ISETP.GT.U32.AND P5, PT, R8, R5, PT ;  /* 0x000000050800720c */ /* 0x000fe40003fa4070 */
[----:B------:R-:W-:Y:S02]  /*22250*/  IADD3 R3, P6, PT, R24, R7, RZ ;  /* 0x0000000718037210 */ /* 0x000fe40007fde0ff */
[----:B------:R-:W-:Y:S02]  /*22260*/  ISETP.GT.U32.AND P3, PT, R8, R15, PT ;  /* 0x0000000f0800720c */ /* 0x000fe40003f64070 */
[----:B-1----:R-:W-:-:S02]  /*22270*/  LEA.HI.X.SX32 R4, R24, R6, 0x1, P6 ;  /* 0x0000000618047211 */ /* 0x002fc400030f0eff */
[----:B------:R-:W-:Y:S01]  /*22280*/  SEL R24, R11, R22, !P4 ;  /* 0x000000160b187207 */ /* 0x000fe20006000000 */
[----:B------:R-:W-:Y:S01]  /*22290*/  STL [R1+0x8a0], R3 ;  /* 0x0008a00301007387 */ /* 0x000fe20000100800 */
[----:B------:R-:W-:Y:S02]  /*222a0*/  @P0 IMAD.MOV.U32 R22, RZ, RZ, R3 ;  /* 0x000000ffff160224 */ /* 0x000fe400078e0003 */
[----:B------:R-:W-:Y:S01]  /*222b0*/  @P0 IMAD.MOV.U32 R23, RZ, RZ, R4 ;  /* 0x000000ffff170224 */ /* 0x000fe200078e0004 */
[----:B------:R0:W-:Y:S01]  /*222c0*/  STL [R1+0x89c], R4 ;  /* 0x00089c0401007387 */ /* 0x0001e20000100800 */
[----:B------:R-:W-:Y:S01]  /*222d0*/  IMAD R24, R24, UR5, RZ ;  /* 0x0000000518187c24 */ /* 0x000fe2000f8e02ff */
[----:B------:R-:W1:Y:S01]  /*222e0*/  LDCU UR5, c[0x0][0x3b0] ;  /* 0x00007600ff0577ac */ /* 0x000e620008000800 */
[--C-:B------:R-:W-:Y:S01]  /*222f0*/  @!P5 IMAD.IADD R5, R5, 0x1, -R8.reuse ;  /* 0x000000010505d824 */ /* 0x100fe200078e0a08 */
[----:B------:R0:W4:Y:S01]  /*22300*/  @P0 LDG.E.U8 R64, desc[UR18][R22.64] ;  /* 0x0000001216400981 */ /* 0x000122000c1e1100 */
[----:B------:R-:W-:Y:S01]  /*22310*/  @!P3 IMAD.IADD R15, R15, 0x1, -R8 ;  /* 0x000000010f0fb824 */ /* 0x000fe200078e0a08 */
[----:B0-----:R-:W-:Y:S01]  /*22320*/  IADD3 R4, P3, PT, R24, R7, RZ ;  /* 0x0000000718047210 */ /* 0x001fe20007f7e0ff */
[----:B------:R-:W-:-:S03]  /*22330*/  IMAD.MOV.U32 R23, RZ, RZ, R5 ;  /* 0x000000ffff177224 */ /* 0x000fc600078e0005 */
[----:B------:R-:W-:Y:S01]  /*22340*/  LEA.HI.X.SX32 R5, R24, R6, 0x1, P3 ;  /* 0x0000000618057211 */ /* 0x000fe200018f0eff */
[----:B------:R-:W-:Y:S02]  /*22350*/  IMAD.MOV.U32 R22, RZ, RZ, R15 ;  /* 0x000000ffff167224 */ /* 0x000fe400078e000f */
[----:B------:R-:W-:Y:S02]  /*22360*/  @P0 IMAD.MOV.U32 R24, RZ, RZ, R4 ;  /* 0x000000ffff180224 */ /* 0x000fe400078e0004 */
[----:B------:R-:W-:-:S05]  /*22370*/  @P0 IMAD.MOV.U32 R25, RZ, RZ, R5 ;  /* 0x000000ffff190224 */ /* 0x000fca00078e0005 */
[----:B------:R0:W4:Y:S01]  /*22380*/  @P0 LDG.E.U8 R63, desc[UR18][R24.64] ;  /* 0x00000012183f0981 */ /* 0x000122000c1e1100 */
[----:B--2---:R-:W-:Y:S02]  /*22390*/  ISETP.GT.U32.AND P1, PT, R8, R12, PT ;  /* 0x0000000c0800720c */ /* 0x004fe40003f24070 */
[----:B------:R-:W-:-:S11]  /*223a0*/  ISETP.GE.AND P6, PT, R13, RZ, PT ;  /* 0x000000ff0d00720c */ /* 0x000fd60003fc6270 */
[----:B------:R-:W-:Y:S01]  /*223b0*/  @!P1 IMAD.IADD R12, R12, 0x1, -R8 ;  /* 0x000000010c0c9824 */ /* 0x000fe200078e0a08 */
[----:B------:R-:W2:Y:S04]  /*223c0*/  LDL R13, [R1+0x1280] ;  /* 0x00128000010d7983 */ /* 0x000ea80000100800 */
[----:B------:R-:W2:Y:S01]  /*223d0*/  LDL.LU R3, [R1+0xac] ;  /* 0x0000ac0001037983 */ /* 0x000ea20000300800 */
[----:B---3--:R-:W-:Y:S02]  /*223e0*/  ISETP.GE.AND P1, PT, R16, RZ, PT ;  /* 0x000000ff1000720c */ /* 0x008fe40003f26270 */
[----:B------:R-:W-:Y:S01]  /*223f0*/  ISETP.GT.U32.AND P3, PT, R8, R12, PT ;  /* 0x0000000c0800720c */ /* 0x000fe20003f64070 */
[----:B------:R-:W-:Y:S01]  /*22400*/  @!P6 IMAD.MOV R23, RZ, RZ, -R23 ;  /* 0x000000ffff17e224 */ /* 0x000fe200078e0a17 */
[----:B------:R-:W-:Y:S04]  /*22410*/  STL [R1+0x8b8], R4 ;  /* 0x0008b80401007387 */ /* 0x000fe80000100800 */
[----:B------:R3:W-:Y:S01]  /*22420*/  STL [R1+0x8b4], R5 ;  /* 0x0008b40501007387 */ /* 0x0007e20000100800 */
[----:B------:R-:W-:-:S04]  /*22430*/  SEL R23, R11, R23, !P4 ;  /* 0x000000170b177207 */ /* 0x000fc80006000000 */
[----:B------:R-:W-:Y:S01]  /*22440*/  @!P1 IMAD.MOV R22, RZ, RZ, -R22 ;  /* 0x000000ffff169224 */ /* 0x000fe200078e0a16 */
[----:B------:R-:W2:Y:S01]  /*22450*/  LDL.LU R16, [R1+0xa8] ;  /* 0x0000a80001107983 */ /* 0x000ea20000300800 */
[C---:B----4-:R-:W-:Y:S01]  /*22460*/  ISETP.GT.U32.AND P6, PT, R8.reuse, R10, PT ;  /* 0x0000000a0800720c */ /* 0x050fe20003fc4070 */
[----:B0-----:R-:W-:Y:S01]  /*22470*/  IMAD R24, R23, UR4, RZ ;  /* 0x0000000417187c24 */ /* 0x001fe2000f8e02ff */
[----:B------:R-:W-:Y:S01]  /*22480*/  ISETP.GT.U32.AND P5, PT, R8, R14, PT ;  /* 0x0000000e0800720c */ /* 0x000fe20003fa4070 */
[--C-:B------:R-:W-:Y:S01]  /*22490*/  @!P3 IMAD.IADD R12, R12, 0x1, -R8.reuse ;  /* 0x000000010c0cb824 */ /* 0x100fe200078e0a08 */
[----:B------:R-:W-:Y:S01]  /*224a0*/  ISETP.GE.AND P1, PT, R85, RZ, PT ;  /* 0x000000ff5500720c */ /* 0x000fe20003f26270 */
[----:B------:R-:W0:Y:S01]  /*224b0*/  LDCU UR4, c[0x0][0x3b0] ;  /* 0x00007600ff0477ac */ /* 0x000e220008000800 */
[----:B------:R-:W4:Y:S07]  /*224c0*/  LDL R85, [R1+0x1258] ;  /* 0x0012580001557983 */ /* 0x000f2e0000100800 */
[----:B------:R-:W-:Y:S01]  /*224d0*/  @!P6 IMAD.IADD R10, R10, 0x1, -R8 ;  /* 0x000000010a0ae824 */ /* 0x000fe200078e0a08 */
[----:B---3--:R-:W-:Y:S01]  /*224e0*/  IADD3 R5, P6, PT, R24, R7, RZ ;  /* 0x0000000718057210 */ /* 0x008fe20007fde0ff */
[----:B------:R-:W-:-:S03]  /*224f0*/  IMAD.MOV.U32 R23, RZ, RZ, R12 ;  /* 0x000000ffff177224 */ /* 0x000fc600078e000c */
[----:B------:R-:W-:Y:S01]  /*22500*/  LEA.HI.X.SX32 R12, R24, R6, 0x1, P6 ;  /* 0x00000006180c7211 */ /* 0x000fe200030f0eff */
[----:B------:R-:W-:Y:S04]  /*22510*/  STL [R1+0x8c0], R5 ;  /* 0x0008c00501007387 */ /* 0x000fe80000100800 */
[----:B------:R3:W-:Y:S01]  /*22520*/  STL [R1+0x8bc], R12 ;  /* 0x0008bc0c01007387 */ /* 0x0007e20000100800 */
[----:B------:R-:W-:-:S03]  /*22530*/  @P0 IMAD.MOV.U32 R25, RZ, RZ, R12 ;  /* 0x000000ffff190224 */ /* 0x000fc600078e000c */
[----:B---3--:R-:W3:Y:S01]  /*22540*/  LDL R12, [R1+0x126c] ;  /* 0x00126c00010c7983 */ /* 0x008ee20000100800 */
[----:B------:R-:W-:-:S05]  /*22550*/  @!P5 IMAD.IADD R14, R14, 0x1, -R8 ;  /* 0x000000010e0ed824 */ /* 0x000fca00078e0a08 */
[----:B------:R-:W-:Y:S02]  /*22560*/  ISETP.GT.U32.AND P5, PT, R8, R14, PT ;  /* 0x0000000e0800720c */ /* 0x000fe40003fa4070 */
[----:B------:R-:W-:Y:S01]  /*22570*/  SEL R22, R11, R22, !P4 ;  /* 0x000000160b167207 */ /* 0x000fe20006000000 */
[----:B------:R-:W-:-:S04]  /*22580*/  @!P1 IMAD.MOV R23, RZ, RZ, -R23 ;  /* 0x000000ffff179224 */ /* 0x000fc800078e0a17 */
[----:B-1----:R-:W-:Y:S01]  /*22590*/  IMAD R22, R22, UR5, RZ ;  /* 0x0000000516167c24 */ /* 0x002fe2000f8e02ff */
[----:B------:R-:W-:Y:S01]  /*225a0*/  PRMT R62, RZ, 0x7610, R62 ;  /* 0x00007610ff3e7816 */ /* 0x000fe2000000003e */
[----:B------:R-:W-:Y:S01]  /*225b0*/  @P0 IMAD.MOV.U32 R24, RZ, RZ, R5 ;  /* 0x000000ffff180224 */ /* 0x000fe200078e0005 */
[----:B------:R-:W-:Y:S01]  /*225c0*/  ISETP.GT.U32.AND P6, PT, R8, R10, PT ;  /* 0x0000000a0800720c */ /* 0x000fe20003fc4070 */
[----:B------:R-:W1:Y:S02]  /*225d0*/  LDCU UR5, c[0x0][0x3b0] ;  /* 0x00007600ff0577ac */ /* 0x000e640008000800 */
[----:B------:R-:W-:Y:S01]  /*225e0*/  @!P5 IMAD.IADD R14, R14, 0x1, -R8 ;  /* 0x000000010e0ed824 */ /* 0x000fe200078e0a08 */
[C---:B------:R-:W-:Y:S01]  /*225f0*/  IADD3 R4, P1, PT, R22.reuse, R7, RZ ;  /* 0x0000000716047210 */ /* 0x040fe20007f3e0ff */
[----:B------:R0:W3:Y:S03]  /*22600*/  @P0 LDG.E.U8 R62, desc[UR18][R24.64] ;  /* 0x00000012183e0981 */ /* 0x0000e6000c1e1100 */
[----:B------:R-:W-:Y:S01]  /*22610*/  LEA.HI.X.SX32 R5, R22, R6, 0x1, P1 ;  /* 0x0000000616057211 */ /* 0x000fe200008f0eff */
[----:B------:R-:W-:Y:S01]  /*22620*/  IMAD.MOV.U32 R22, RZ, RZ, R14 ;  /* 0x000000ffff167224 */ /* 0x000fe200078e000e */
[----:B------:R-:W-:Y:S01]  /*22630*/  PRMT R61, RZ, 0x7610, R61 ;  /* 0x00007610ff3d7816 */ /* 0x000fe2000000003d */
[----:B0-----:R-:W-:-:S02]  /*22640*/  @P0 IMAD.MOV.U32 R24, RZ, RZ, R4 ;  /* 0x000000ffff180224 */ /* 0x001fc400078e0004 */
[----:B------:R-:W-:Y:S02]  /*22650*/  @P0 IMAD.MOV.U32 R25, RZ, RZ, R5 ;  /* 0x000000ffff190224 */ /* 0x000fe400078e0005 */
[----:B------:R-:W-:-:S03]  /*22660*/  @!P6 IMAD.IADD R10, R10, 0x1, -R8 ;  /* 0x000000010a0ae824 */ /* 0x000fc600078e0a08 */
[----:B------:R0:W3:Y:S02]  /*22670*/  @P0 LDG.E.U8 R61, desc[UR18][R24.64] ;  /* 0x00000012183d0981 */ /* 0x0000e4000c1e1100 */
[----:B0-----:R-:W-:-:S05]  /*22680*/  SEL R24, R11, R23, !P4 ;  /* 0x000000170b187207 */ /* 0x001fca0006000000 */
[----:B------:R-:W-:Y:S01]  /*22690*/  IMAD R24, R24, UR12, RZ ;  /* 0x0000000c18187c24 */ /* 0x000fe2000f8e02ff */
[----:B------:R-:W-:Y:S01]  /*226a0*/  PRMT R60, RZ, 0x7610, R60 ;  /* 0x00007610ff3c7816 */ /* 0x000fe2000000003c */
[----:B------:R-:W0:Y:S01]  /*226b0*/  LDCU UR12, c[0x0][0x3b0] ;  /* 0x00007600ff0c77ac */ /* 0x000e220008000800 */
[----:B--2---:R-:W-:Y:S02]  /*226c0*/  ISETP.GE.AND P3, PT, R13, RZ, PT ;  /* 0x000000ff0d00720c */ /* 0x004fe40003f66270 */
[----:B------:R-:W2:Y:S01]  /*226d0*/  LDL.LU R13, [R1+0xa4] ;  /* 0x0000a400010d7983 */ /* 0x000ea20000300800 */
[----:B------:R-:W-:-:S03]  /*226e0*/  ISETP.GT.U32.AND P5, PT, R8, R3, PT ;  /* 0x000000030800720c */ /* 0x000fc60003fa4070 */
[----:B------:R0:W-:Y:S04]  /*226f0*/  STL [R1+0x8c8], R4 ;  /* 0x0008c80401007387 */ /* 0x0001e80000100800 */
[----:B------:R0:W-:Y:S03]  /*22700*/  STL [R1+0x8c4], R5 ;  /* 0x0008c40501007387 */ /* 0x0001e60000100800 */
[----:B------:R-:W-:Y:S01]  /*22710*/  @!P3 IMAD.MOV R22, RZ, RZ, -R22 ;  /* 0x000000ffff16b224 */ /* 0x000fe200078e0a16 */
[----:B------:R-:W2:Y:S02]  /*22720*/  LDL R14, [R1+0x1278] ;  /* 0x00127800010e7983 */ /* 0x000ea40000100800 */
[----:B------:R-:W-:-:S02]  /*22730*/  @!P5 IMAD.IADD R3, R3, 0x1, -R8 ;  /* 0x000000010303d824 */ /* 0x000fc400078e0a08 */
[----:B------:R-:W-:-:S03]  /*22740*/  SEL R23, R11, R22, !P4 ;  /* 0x000000160b177207 */ /* 0x000fc60006000000 */
[----:B------:R-:W-:Y:S02]  /*22750*/  ISETP.GT.U32.AND P3, PT, R8, R3, PT ;  /* 0x000000030800720c */ /* 0x000fe40003f64070 */
[----:B----4-:R-:W-:Y:S02]  /*22760*/  ISETP.GE.AND P5, PT, R85, RZ, PT ;  /* 0x000000ff5500720c */ /* 0x010fe40003fa6270 */
[----:B------:R-:W4:Y:S01]  /*22770*/  LDL.LU R85, [R1+0xa0] ;  /* 0x0000a00001557983 */ /* 0x000f220000300800 */
[----:B------:R-:W-:Y:S02]  /*22780*/  IMAD.MOV.U32 R22, RZ, RZ, R10 ;  /* 0x000000ffff167224 */ /* 0x000fe400078e000a */
[----:B------:R-:W-:Y:S01]  /*22790*/  IMAD R23, R23, UR4, RZ ;  /* 0x0000000417177c24 */ /* 0x000fe2000f8e02ff */
[-C--:B------:R-:W-:Y:S01]  /*227a0*/  IADD3 R10, P6, PT, R24, R7.reuse, RZ ;  /* 0x00000007180a7210 */ /* 0x080fe20007fde0ff */
[----:B0-----:R-:W4:Y:S04]  /*227b0*/  LDL.LU R4, [R1+0x9c] ;  /* 0x00009c0001047983 */ /* 0x001f280000300800 */
[----:B------:R-:W-:Y:S01]  /*227c0*/  @!P3 IMAD.IADD R3, R3, 0x1, -R8 ;  /* 0x000000010303b824 */ /* 0x000fe200078e0a08 */
[----:B------:R-:W-:Y:S01]  /*227d0*/  ISETP.GT.U32.AND P1, PT, R8, R16, PT ;  /* 0x000000100800720c */ /* 0x000fe20003f24070 */
[----:B------:R-:W0:Y:S01]  /*227e0*/  LDCU UR4, c[0x0][0x3b0] ;  /* 0x00007600ff0477ac */ /* 0x000e220008000800 */
[----:B------:R-:W-:Y:S01]  /*227f0*/  @!P5 IMAD.MOV R22, RZ, RZ, -R22 ;  /* 0x000000ffff16d224 */ /* 0x000fe200078e0a16 */
[----:B------:R-:W-:Y:S01]  /*22800*/  IADD3 R5, P5, PT, R23, R7, RZ ;  /* 0x0000000717057210 */ /* 0x000fe20007fbe0ff */
[----:B------:R-:W-:Y:S04]  /*22810*/  STL [R1+0x8d0], R10 ;  /* 0x0008d00a01007387 */ /* 0x000fe80000100800 */
[----:B------:R-:W-:Y:S01]  /*22820*/  STL [R1+0x8d8], R5 ;  /* 0x0008d80501007387 */ /* 0x000fe20000100800 */
[----:B---3--:R-:W-:-:S03]  /*22830*/  ISETP.GE.AND P3, PT, R12, RZ, PT ;  /* 0x000000ff0c00720c */ /* 0x008fc60003f66270 */
[----:B------:R-:W3:Y:S01]  /*22840*/  LDL R12, [R1+0x12a8] ;  /* 0x0012a800010c7983 */ /* 0x000ee20000100800 */
[-C--:B------:R-:W-:Y:S02]  /*22850*/  LEA.HI.X.SX32 R15, R24, R6.reuse, 0x1, P6 ;  /* 0x00000006180f7211 */ /* 0x080fe400030f0eff */
[----:B------:R-:W-:Y:S02]  /*22860*/  LEA.HI.X.SX32 R25, R23, R6, 0x1, P5 ;  /* 0x0000000617197211 */ /* 0x000fe400028f0eff */
[----:B------:R-:W-:Y:S01]  /*22870*/  SEL R24, R11, R22, !P4 ;  /* 0x000000160b187207 */ /* 0x000fe20006000000 */
[----:B------:R-:W-:Y:S02]  /*22880*/  @P0 IMAD.MOV.U32 R22, RZ, RZ, R10 ;  /* 0x000000ffff160224 */ /* 0x000fe400078e000a */
[----:B------:R-:W-:Y:S02]  /*22890*/  @P0 IMAD.MOV.U32 R23, RZ, RZ, R15 ;  /* 0x000000ffff170224 */ /* 0x000fe400078e000f */
[----:B------:R-:W-:Y:S01]  /*228a0*/  @!P1 IMAD.IADD R16, R16, 0x1, -R8 ;  /* 0x0000000110109824 */ /* 0x000fe200078e0a08 */
[----:B------:R-:W-:-:S02]  /*228b0*/  PRMT R59, RZ, 0x7610, R59 ;  /* 0x00007610ff3b7816 */ /* 0x000fc4000000003b */
[----:B------:R0:W3:Y:S02]  /*228c0*/  @P0 LDG.E.U8 R60, desc[UR18][R22.64] ;  /* 0x00000012163c0981 */ /* 0x0000e4000c1e1100 */
[----:B------:R-:W-:Y:S01]  /*228d0*/  ISETP.GT.U32.AND P1, PT, R8, R16, PT ;  /* 0x000000100800720c */ /* 0x000fe20003f24070 */
[----:B0-----:R-:W-:Y:S02]  /*228e0*/  @P0 IMAD.MOV.U32 R22, RZ, RZ, R5 ;  /* 0x000000ffff160224 */ /* 0x001fe400078e0005 */
[----:B------:R-:W-:-:S05]  /*228f0*/  @P0 IMAD.MOV.U32 R23, RZ, RZ, R25 ;  /* 0x000000ffff170224 */ /* 0x000fca00078e0019 */
[----:B------:R0:W3:Y:S01]  /*22900*/  @P0 LDG.E.U8 R59, desc[UR18][R22.64] ;  /* 0x00000012163b0981 */ /* 0x0000e2000c1e1100 */
[----:B-1----:R-:W-:Y:S01]  /*22910*/  IMAD R24, R24, UR5, RZ ;  /* 0x0000000518187c24 */ /* 0x002fe2000f8e02ff */
[----:B------:R-:W-:-:S03]  /*22920*/  PRMT R58, RZ, 0x7610, R58 ;  /* 0x00007610ff3a7816 */ /* 0x000fc6000000003a */
[----:B------:R-:W-:Y:S01]  /*22930*/  @!P1 IMAD.IADD R16, R16, 0x1, -R8 ;  /* 0x0000000110109824 */ /* 0x000fe200078e0a08 */
[----:B------:R1:W-:Y:S01]  /*22940*/  STL [R1+0x8cc], R15 ;  /* 0x0008cc0f01007387 */ /* 0x0003e20000100800 */
[----:B------:R-:W-:Y:S01]  /*22950*/  PRMT R57, RZ, 0x7610, R57 ;  /* 0x00007610ff397816 */ /* 0x000fe20000000039 */
[----:B------:R-:W2:Y:S01]  /*22960*/  LDCU UR5, c[0x0][0x3b0] ;  /* 0x00007600ff0577ac */ /* 0x000ea20008000800 */
[----:B0-----:R-:W-:-:S04]  /*22970*/  IMAD.MOV.U32 R22, RZ, RZ, R3 ;  /* 0x000000ffff167224 */ /* 0x001fc800078e0003 */
[----:B------:R-:W-:Y:S01]  /*22980*/  @!P3 IMAD.MOV R22, RZ, RZ, -R22 ;  /* 0x000000ffff16b224 */ /* 0x000fe200078e0a16 */
[C---:B------:R-:W-:Y:S01]  /*22990*/  IADD3 R3, P3, PT, R24.reuse, R7, RZ ;  /* 0x0000000718037210 */ /* 0x040fe20007f7e0ff */
[----:B-1----:R-:W3:Y:S03]  /*229a0*/  LDL.LU R15, [R1+0x1304] ;  /* 0x00130400010f7983 */ /* 0x002ee60000300800 */
[----:B------:R-:W-:Y:S01]  /*229b0*/  SEL R23, R11, R22, !P4 ;  /* 0x000000160b177207 */ /* 0x000fe20006000000 */
[----:B------:R-:W-:Y:S01]  /*229c0*/  IMAD.MOV.U32 R22, RZ, RZ, R16 ;  /* 0x000000ffff167224 */ /* 0x000fe200078e0010 */
[----:B------:R-:W3:Y:S01]  /*229d0*/  LDL.LU R10, [R1+0x1300] ;  /* 0x00130000010a7983 */ /* 0x000ee20000300800 */
[----:B------:R-:W-:Y:S02]  /*229e0*/  LEA.HI.X.SX32 R5, R24, R6, 0x1, P3 ;  /* 0x0000000618057211 */ /* 0x000fe400018f0eff */
[----:B------:R-:W-:Y:S01]  /*229f0*/  IMAD R23, R23, UR13, RZ ;  /* 0x0000000d17177c24 */ /* 0x000fe2000f8e02ff */
[----:B------:R0:W-:Y:S01]  /*22a00*/  STL [R1+0x8d4], R25 ;  /* 0x0008d41901007387 */ /* 0x0001e20000100800 */
[----:B------:R-:W-:Y:S01]  /*22a10*/  @P0 IMAD.MOV.U32 R24, RZ, RZ, R3 ;  /* 0x000000ffff180224 */ /* 0x000fe200078e0003 */
[----:B------:R-:W-:Y:S01]  /*22a20*/  PRMT R56, RZ, 0x7610, R56 ;  /* 0x00007610ff387816 */ /* 0x000fe20000000038 */
[----:B------:R-:W1:Y:S01]  /*22a30*/  LDCU UR13, c[0x0][0x3b0] ;  /* 0x00007600ff0d77ac */ /* 0x000e620008000800 */
[----:B0-----:R-:W-:-:S05]  /*22a40*/  @P0 IMAD.MOV.U32 R25, RZ, RZ, R5 ;  /* 0x000000ffff190224 */ /* 0x001fca00078e0005 */
[----:B------:R0:W3:Y:S01]  /*22a50*/  @P0 LDG.E.U8 R58, desc[UR18][R24.64] ;  /* 0x00000012183a0981 */ /* 0x0000e2000c1e1100 */
[----:B--2---:R-:W-:Y:S02]  /*22a60*/  ISETP.GT.U32.AND P6, PT, R8, R13, PT ;  /* 0x0000000d0800720c */ /* 0x004fe40003fc4070 */
[----:B------:R-:W-:-:S11]  /*22a70*/  ISETP.GE.AND P5, PT, R14, RZ, PT ;  /* 0x000000ff0e00720c */ /* 0x000fd60003fa6270 */
[----:B------:R-:W-:Y:S01]  /*22a80*/  @!P6 IMAD.IADD R13, R13, 0x1, -R8 ;  /* 0x000000010d0de824 */ /* 0x000fe200078e0a08 */
[----:B------:R-:W2:Y:S04]  /*22a90*/  LDL.LU R14, [R1+0x98] ;  /* 0x00009800010e7983 */ /* 0x000ea80000300800 */
[C---:B------:R-:W-:Y:S01]  /*22aa0*/  ISETP.GT.U32.AND P6, PT, R8.reuse, R13, PT ;  /* 0x0000000d0800720c */ /* 0x040fe20003fc4070 */
[----:B------:R0:W-:Y:S01]  /*22ab0*/  STL [R1+0x8e0], R3 ;  /* 0x0008e00301007387 */ /* 0x0001e20000100800 */
[----:B------:R-:W-:Y:S01]  /*22ac0*/  @!P5 IMAD.MOV R22, RZ, RZ, -R22 ;  /* 0x000000ffff16d224 */ /* 0x000fe200078e0a16 */
[----:B----4-:R-:W-:Y:S02]  /*22ad0*/  ISETP.GT.U32.AND P1, PT, R8, R85, PT ;  /* 0x000000550800720c */ /* 0x010fe40003f24070 */
[----:B0-----:R-:W-:Y:S01]  /*22ae0*/  IADD3 R3, P5, PT, R23, R7, RZ ;  /* 0x0000000717037210 */ /* 0x001fe20007fbe0ff */
[----:B------:R0:W-:Y:S01]  /*22af0*/  STL [R1+0x8dc], R5 ;  /* 0x0008dc0501007387 */ /* 0x0001e20000100800 */
[----:B------:R-:W-:-:S06]  /*22b00*/  SEL R22, R11, R22, !P4 ;  /* 0x000000160b167207 */ /* 0x000fcc0006000000 */
[--C-:B------:R-:W-:Y:S01]  /*22b10*/  @!P6 IMAD.IADD R13, R13, 0x1, -R8.reuse ;  /* 0x000000010d0de824 */ /* 0x100fe200078e0a08 */
[----:B------:R-:W4:Y:S01]  /*22b20*/  LDL.LU R16, [R1+0x94] ;  /* 0x0000940001107983 */ /* 0x000f220000300800 */
[----:B------:R-:W-:Y:S01]  /*22b30*/  IMAD R24, R22, UR4, RZ ;  /* 0x0000000416187c24 */ /* 0x000fe2000f8e02ff */
[----:B------:R-:W-:Y:S02]  /*22b40*/  ISETP.GT.U32.AND P3, PT, R8, R4, PT ;  /* 0x000000040800720c */ /* 0x000fe40003f64070 */
[----:B0-----:R-:W-:Y:S01]  /*22b50*/  LEA.HI.X.SX32 R5, R23, R6, 0x1, P5 ;  /* 0x0000000617057211 */ /* 0x001fe200028f0eff */
[----:B------:R-:W-:Y:S01]  /*22b60*/  @!P1 IMAD.IADD R85, R85, 0x1, -R8 ;  /* 0x0000000155559824 */ /* 0x000fe200078e0a08 */
[----:B------:R-:W4:Y:S01]  /*22b70*/  LDL R25, [R1+0x12a4] ;  /* 0x0012a40001197983 */ /* 0x000f220000100800 */
[----:B------:R-:W-:Y:S01]  /*22b80*/  @P0 IMAD.MOV.U32 R22, RZ, RZ, R3 ;  /* 0x000000ffff160224 */ /* 0x000fe200078e0003 */
[----:B------:R-:W0:Y:S01]  /*22b90*/  LDCU UR4, c[0x0][0x3b0] ;  /* 0x00007600ff0477ac */ /* 0x000e220008000800 */
[----:B------:R-:W-:Y:S01]  /*22ba0*/  @P0 IMAD.MOV.U32 R23, RZ, RZ, R5 ;  /* 0x000000ffff170224 */ /* 0x000fe200078e0005 */
[----:B---3--:R-:W-:-:S04]  /*22bb0*/  ISETP.GE.AND P1, PT, R12, RZ, PT ;  /* 0x000000ff0c00720c */ /* 0x008fc80003f26270 */
[----:B------:R3:W4:Y:S04]  /*22bc0*/  @P0 LDG.E.U8 R57, desc[UR18][R22.64] ;  /* 0x0000001216390981 */ /* 0x000728000c1e1100 */
[----:B------:R-:W4:Y:S04]  /*22bd0*/  LDL.LU R12, [R1+0x84] ;  /* 0x00008400010c7983 */ /* 0x000f280000300800 */
[----:B------:R0:W-:Y:S01]  /*22be0*/  STL [R1+0x8f8], R3 ;  /* 0x0008f80301007387 */ /* 0x0001e20000100800 */
[----:B---3--:R-:W-:-:S03]  /*22bf0*/  IMAD.MOV.U32 R22, RZ, RZ, R13 ;  /* 0x000000ffff167224 */ /* 0x008fc600078e000d */
[----:B------:R3:W-:Y:S01]  /*22c00*/  STL [R1+0x8f4], R5 ;  /* 0x0008f40501007387 */ /* 0x0007e20000100800 */
[----:B------:R-:W-:-:S03]  /*22c10*/  @!P1 IMAD.MOV R22, RZ, RZ, -R22 ;  /* 0x000000ffff169224 */ /* 0x000fc600078e0a16 */
[----:B------:R-:W4:Y:S01]  /*22c20*/  LDL R13, [R1+0x1288] ;  /* 0x00128800010d7983 */ /* 0x000f220000100800 */
[----:B0-----:R-:W-:-:S04]  /*22c30*/  IADD3 R3, P6, PT, R24, R7, RZ ;  /* 0x0000000718037210 */ /* 0x001fc80007fde0ff */
[----:B---3--:R-:W-:Y:S02]  /*22c40*/  LEA.HI.X.SX32 R5, R24, R6, 0x1, P6 ;  /* 0x0000000618057211 */ /* 0x008fe400030f0eff */
[----:B------:R-:W-:Y:S01]  /*22c50*/  SEL R24, R11, R22, !P4 ;  /* 0x000000160b187207 */ /* 0x000fe20006000000 */
[----:B------:R-:W-:Y:S02]  /*22c60*/  @P0 IMAD.MOV.U32 R22, RZ, RZ, R3 ;  /* 0x000000ffff160224 */ /* 0x000fe400078e0003 */
[----:B------:R-:W-:Y:S01]  /*22c70*/  @P0 IMAD.MOV.U32 R23, RZ, RZ, R5 ;  /* 0x000000ffff170224 */ /* 0x000fe200078e0005 */
[----:B------:R0:W-:Y:S04]  /*22c80*/  STL [R1+0x900], R3 ;  /* 0x0009000301007387 */ /* 0x0001e80000100800 */
[----:B------:R3:W-:Y:S04]  /*22c90*/  STL [R1+0x8fc], R5 ;  /* 0x0008fc0501007387 */ /* 0x0007e80000100800 */
[----:B------:R1:W4:Y:S04]  /*22ca0*/  @P0 LDG.E.U8 R56, desc[UR18][R22.64] ;  /* 0x0000001216380981 */ /* 0x000328000c1e1100 */
[----:B0-----:R-:W4:Y:S04]  /*22cb0*/  LDL R3, [R1+0x12a0] ;  /* 0x0012a00001037983 */ /* 0x001f280000100800 */
[----:B---3--:R-:W3:Y:S04]  /*22cc0*/  LDL.LU R5, [R1+0x88] ;  /* 0x0000880001057983 */ /* 0x008ee80000300800 */
[----:B------:R-:W3:Y:S01]  /*22cd0*/  LDL R22, [R1+0x1284] ;  /* 0x0012840001167983 */ /* 0x000ee20000100800 */
[----:B------:R-:W-:Y:S01]  /*22ce0*/  @!P3 IMAD.IADD R4, R4, 0x1, -R8 ;  /* 0x000000010404b824 */ /* 0x000fe200078e0a08 */
[----:B------:R-:W-:-:S04]  /*22cf0*/  ISETP.GT.U32.AND P5, PT, R8, R85, PT ;  /* 0x000000550800720c */ /* 0x000fc80003fa4070 */
[----:B------:R-:W-:Y:S01]  /*22d00*/  ISETP.GT.U32.AND P3, PT, R8, R4, PT ;  /* 0x000000040800720c */ /* 0x000fe20003f64070 */
[----:B------:R-:W-:Y:S01]  /*22d10*/  IMAD R24, R24, UR5, RZ ;  /* 0x0000000518187c24 */ /* 0x000fe2000f8e02ff */
[----:B------:R-:W-:Y:S01]  /*22d20*/  PRMT R55, RZ, 0x7610, R55 ;  /* 0x00007610ff377816 */ /* 0x000fe20000000037 */
[----:B------:R-:W0:Y:S06]  /*22d30*/  LDCU UR5, c[0x0][0x3b0] ;  /* 0x00007600ff0577ac */ /* 0x000e2c0008000800 */
[----:B------:R-:W-:-:S04]  /*22d40*/  @!P5 IMAD.IADD R85, R85, 0x1, -R8 ;  /* 0x000000015555d824 */ /* 0x000fc800078e0a08 */
[----:B------:R-:W-:Y:S02]  /*22d50*/  @!P3 IMAD.IADD R4, R4, 0x1, -R8 ;  /* 0x000000010404b824 */ /* 0x000fe400078e0a08 */
[----:B-1----:R-:W-:Y:S02]  /*22d60*/  IMAD.MOV.U32 R23, RZ, RZ, R85 ;  /* 0x000000ffff177224 */ /* 0x002fe400078e0055 */
[----:B------:R-:W3:Y:S01]  /*22d70*/  LDL.LU R85, [R1+0x12fc] ;  /* 0x0012fc0001557983 */ /* 0x000ee20000300800 */
[----:B--2---:R-:W-:-:S13]  /*22d80*/  ISETP.GT.U32.AND P1, PT, R8, R14, PT ;  /* 0x0000000e0800720c */ /* 0x004fda0003f24070 */
[----:B------:R-:W-:Y:S01]  /*22d90*/  @!P1 IMAD.IADD R14, R14, 0x1, -R8 ;  /* 0x000000010e0e9824 */ /* 0x000fe200078e0a08 */
[----:B----4-:R-:W-:Y:S02]  /*22da0*/  ISETP.GE.AND P6, PT, R25, RZ, PT ;  /* 0x000000ff1900720c */ /* 0x010fe40003fc6270 */
[----:B------:R-:W-:-:S05]  /*22db0*/  IADD3 R25, P3, PT, R24, R7, RZ ;  /* 0x0000000718197210 */ /* 0x000fca0007f7e0ff */
[----:B------:R1:W-:Y:S06]  /*22dc0*/  STL [R1+0x908], R25 ;  /* 0x0009081901007387 */ /* 0x0003ec0000100800 */
[----:B------:R-:W-:Y:S01]  /*22dd0*/  @!P6 IMAD.MOV R23, RZ, RZ, -R23 ;  /* 0x000000ffff17e224 */ /* 0x000fe200078e0a17 */
[----:B------:R-:W-:-:S04]  /*22de0*/  ISETP.GT.U32.AND P6, PT, R8, R12, PT ;  /* 0x0000000c0800720c */ /* 0x000fc80003fc4070 */
[----:B------:R-:W-:-:S09]  /*22df0*/  SEL R23, R11, R23, !P4 ;  /* 0x000000170b177207 */ /* 0x000fd20006000000 */
[----:B------:R-:W-:Y:S01]  /*22e00*/  @!P6 IMAD.IADD R12, R12, 0x1, -R8 ;  /* 0x000000010c0ce824 */ /* 0x000fe200078e0a08 */
[----:B---3--:R-:W-:Y:S02]  /*22e10*/  ISETP.GE.AND P1, PT, R22, RZ, PT ;  /* 0x000000ff1600720c */ /* 0x008fe40003f26270 */
[----:B------:R-:W-:Y:S01]  /*22e20*/  LEA.HI.X.SX32 R22, R24, R6, 0x1, P3 ;  /* 0x0000000618167211 */ /* 0x000fe200018f0eff */
[----:B------:R-:W-:Y:S01]  /*22e30*/  @P0 IMAD.MOV.U32 R24, RZ, RZ, R25 ;  /* 0x000000ffff180224 */ /* 0x000fe200078e0019 */
[----:B------:R-:W-:-:S03]  /*22e40*/  ISETP.GT.U32.AND P3, PT, R8, R14, PT ;  /* 0x0000000e0800720c */ /* 0x000fc60003f64070 */
[----:B------:R2:W-:Y:S01]  /*22e50*/  STL [R1+0x904], R22 ;  /* 0x0009041601007387 */ /* 0x0005e20000100800 */
[----:B-1----:R-:W-:-:S05]  /*22e60*/  @P0 IMAD.MOV.U32 R25, RZ, RZ, R22 ;  /* 0x000000ffff190224 */ /* 0x002fca00078e0016 */
[----:B------:R1:W3:Y:S01]  /*22e70*/  @P0 LDG.E.U8 R55, desc[UR18][R24.64] ;  /* 0x0000001218370981 */ /* 0x0002e2000c1e1100 */
[----:B--2---:R-:W-:-:S04]  /*22e80*/  IMAD.MOV.U32 R22, RZ, RZ, R4 ;  /* 0x000000ffff167224 */ /* 0x004fc800078e0004 */
[----:B------:R-:W-:Y:S01]  /*22e90*/  @!P1 IMAD.MOV R22, RZ, RZ, -R22 ;  /* 0x000000ffff169224 */ /* 0x000fe200078e0a16 */
[----:B------:R-:W-:Y:S02]  /*22ea0*/  ISETP.GE.AND P1, PT, R13, RZ, PT ;  /* 0x000000ff0d00720c */ /* 0x000fe40003f26270 */
[----:B------:R-:W2:Y:S01]  /*22eb0*/  LDL R13, [R1+0x1268] ;  /* 0x00126800010d7983 */ /* 0x000ea20000100800 */
[----:B-1----:R-:W-:Y:S02]  /*22ec0*/  IMAD R24, R23, UR4, RZ ;  /* 0x0000000417187c24 */ /* 0x002fe4000f8e02ff */
[----:B------:R-:W-:Y:S01]  /*22ed0*/  @!P3 IMAD.IADD R14, R14, 0x1, -R8 ;  /* 0x000000010e0eb824 */ /* 0x000fe200078e0a08 */
[----:B------:R-:W-:Y:S01]  /*22ee0*/  ISETP.GT.U32.AND P5, PT, R8, R16, PT ;  /* 0x000000100800720c */ /* 0x000fe20003fa4070 */
[----:B------:R-:W1:Y:S01]  /*22ef0*/  LDCU UR4, c[0x0][0x3b0] ;  /* 0x00007600ff0477ac */ /* 0x000e620008000800 */
[----:B------:R-:W-:Y:S01]  /*22f00*/  IADD3 R4, P6, PT, R24, R7, RZ ;  /* 0x0000000718047210 */ /* 0x000fe20007fde0ff */
[----:B------:R-:W-:-:S03]  /*22f10*/  IMAD.MOV.U32 R23, RZ, RZ, R14 ;  /* 0x000000ffff177224 */ /* 0x000fc600078e000e */
[----:B------:R-:W-:Y:S01]  /*22f20*/  LEA.HI.X.SX32 R14, R24, R6, 0x1, P6 ;  /* 0x00000006180e7211 */ /* 0x000fe200030f0eff */
[----:B------:R-:W-:Y:S04]  /*22f30*/  STL [R1+0x910], R4 ;  /* 0x0009100401007387 */ /* 0x000fe80000100800 */
[----:B------:R4:W-:Y:S01]  /*22f40*/  STL [R1+0x90c], R14 ;  /* 0x00090c0e01007387 */ /* 0x0009e20000100800 */
[----:B------:R-:W-:-:S03]  /*22f50*/  @P0 IMAD.MOV.U32 R25, RZ, RZ, R14 ;  /* 0x000000ffff190224 */ /* 0x000fc600078e000e */
[----:B----4-:R-:W4:Y:S01]  /*22f60*/  LDL R14, [R1+0x12b4] ;  /* 0x0012b400010e7983 */ /* 0x010f220000100800 */
[----:B------:R-:W-:Y:S01]  /*22f70*/  @!P5 IMAD.IADD R16, R16, 0x1, -R8 ;  /* 0x000000011010d824 */ /* 0x000fe200078e0a08 */
[----:B------:R-:W-:-:S04]  /*22f80*/  SEL R22, R11, R22, !P4 ;  /* 0x000000160b167207 */ /* 0x000fc80006000000 */
[----:B------:R-:W-:Y:S01]  /*22f90*/  ISETP.GT.U32.AND P5, PT, R8, R16, PT ;  /* 0x000000100800720c */ /* 0x000fe20003fa4070 */
[----:B0-----:R-:W-:Y:S01]  /*22fa0*/  IMAD R22, R22, UR5, RZ ;  /* 0x0000000516167c24 */ /* 0x001fe2000f8e02ff */
[----:B------:R-:W-:Y:S01]  /*22fb0*/  ISETP.GE.AND P3, PT, R3, RZ, PT ;  /* 0x000000ff0300720c */ /* 0x000fe20003f66270 */
[----:B------:R-:W-:Y:S01]  /*22fc0*/  @!P1 IMAD.MOV R23, RZ, RZ, -R23 ;  /* 0x000000ffff179224 */ /* 0x000fe200078e0a17 */
[----:B------:R-:W-:Y:S01]  /*22fd0*/  PRMT R54, RZ, 0x7610, R54 ;  /* 0x00007610ff367816 */ /* 0x000fe20000000036 */
[----:B------:R-:W-:Y:S01]  /*22fe0*/  @P0 IMAD.MOV.U32 R24, RZ, RZ, R4 ;  /* 0x000000ffff180224 */ /* 0x000fe200078e0004 */
[----:B------:R-:W-:Y:S01]  /*22ff0*/  IADD3 R3, P1, PT, R22, R7, RZ ;  /* 0x0000000716037210 */ /* 0x000fe20007f3e0ff */
[----:B------:R-:W0:Y:S06]  /*23000*/  LDCU UR5, c[0x0][0x3b0] ;  /* 0x00007600ff0577ac */ /* 0x000e2c0008000800 */
[----:B------:R-:W-:Y:S01]  /*23010*/  @!P5 IMAD.IADD R16, R16, 0x1, -R8 ;  /* 0x000000011010d824 */ /* 0x000fe200078e0a08 */
[----:B------:R-:W-:Y:S01]  /*23020*/  ISETP.GT.U32.AND P5, PT, R8, R5, PT ;  /* 0x000000050800720c */ /* 0x000fe20003fa4070 */
[----:B------:R0:W3:Y:S01]  /*23030*/  @P0 LDG.E.U8 R54, desc[UR18][R24.64] ;  /* 0x0000001218360981 */ /* 0x0000e2000c1e1100 */
[----:B------:R-:W-:-:S02]  /*23040*/  LEA.HI.X.SX32 R4, R22, R6, 0x1, P1 ;  /* 0x0000000616047211 */ /* 0x000fc400008f0eff */
[----:B------:R-:W-:Y:S01]  /*23050*/  ISETP.GT.U32.AND P6, PT, R8, R12, PT ;  /* 0x0000000c0800720c */ /* 0x000fe20003fc4070 */
[----:B------:R-:W-:Y:S01]  /*23060*/  IMAD.MOV.U32 R22, RZ, RZ, R16 ;  /* 0x000000ffff167224 */ /* 0x000fe200078e0010 */
[----:B------:R-:W-:Y:S01]  /*23070*/  PRMT R53, RZ, 0x7610, R53 ;  /* 0x00007610ff357816 */ /* 0x000fe20000000035 */
[----:B0-----:R-:W-:Y:S02]  /*23080*/  @P0 IMAD.MOV.U32 R24, RZ, RZ, R3 ;  /* 0x000000ffff180224 */ /* 0x001fe400078e0003 */
[----:B------:R-:W-:-:S04]  /*23090*/  @P0 IMAD.MOV.U32 R25, RZ, RZ, R4 ;  /* 0x000000ffff190224 */ /* 0x000fc800078e0004 */
[----:B------:R-:W-:Y:S02]  /*230a0*/  @!P5 IMAD.IADD R5, R5, 0x1, -R8 ;  /* 0x000000010505d824 */ /* 0x000fe400078e0a08 */
[----:B------:R-:W-:Y:S01]  /*230b0*/  @!P3 IMAD.MOV R22, RZ, RZ, -R22 ;  /* 0x000000ffff16b224 */ /* 0x000fe200078e0a16 */
[----:B------:R0:W3:Y:S01]  /*230c0*/  @P0 LDG.E.U8 R53, desc[UR18][R24.64] ;  /* 0x0000001218350981 */ /* 0x0000e2000c1e1100 */
[----:B------:R-:W-:Y:S01]  /*230d0*/  @!P6 IMAD.IADD R12, R12, 0x1, -R8 ;  /* 0x000000010c0ce824 */ /* 0x000fe200078e0a08 */
[----:B------:R-:W-:Y:S02]  /*230e0*/  ISETP.GT.U32.AND P3, PT, R8, R5, PT ;  /* 0x000000050800720c */ /* 0x000fe40003f64070 */
[C---:B0-----:R-:W-:Y:S02]  /*230f0*/  SEL R24, R11.reuse, R23, !P4 ;  /* 0x000000170b187207 */ /* 0x041fe40006000000 */
[----:B------:R-:W-:-:S03]  /*23100*/  SEL R23, R11, R22, !P4 ;  /* 0x000000160b177207 */ /* 0x000fc60006000000 */
[----:B------:R-:W-:Y:S01]  /*23110*/  IMAD R24, R24, UR12, RZ ;  /* 0x0000000c18187c24 */ /* 0x000fe2000f8e02ff */
[----:B------:R0:W-:Y:S01]  /*23120*/  STL [R1+0x918], R3 ;  /* 0x0009180301007387 */ /* 0x0001e20000100800 */
[----:B------:R-:W-:Y:S01]  /*23130*/  IMAD.MOV.U32 R22, RZ, RZ, R12 ;  /* 0x000000ffff167224 */ /* 0x000fe200078e000c */
[----:B------:R-:W-:Y:S01]  /*23140*/  ISETP.GT.U32.AND P1, PT, R8, R85, PT ;  /* 0x000000550800720c */ /* 0x000fe20003f24070 */
[----:B-1----:R-:W-:Y:S01]  /*23150*/  IMAD R23, R23, UR4, RZ ;  /* 0x0000000417177c24 */ /* 0x002fe2000f8e02ff */
[C---:B------:R-:W-:Y:S01]  /*23160*/  IADD3 R12, P6, PT, R24.reuse, R7, RZ ;  /* 0x00000007180c7210 */ /* 0x040fe20007fde0ff */
[----:B------:R1:W-:Y:S01]  /*23170*/  STL [R1+0x914], R4 ;  /* 0x0009140401007387 */ /* 0x0003e20000100800 */
[----:B------:R-:W-:Y:S01]  /*23180*/  @!P3 IMAD.IADD R5, R5, 0x1, -R8 ;  /* 0x000000010505b824 */ /* 0x000fe200078e0a08 */
[----:B------:R-:W-:Y:S01]  /*23190*/  PRMT R52, RZ, 0x7610, R52 ;  /* 0x00007610ff347816 */ /* 0x000fe20000000034 */
[----:B------:R-:W2:Y:S01]  /*231a0*/  LDCU UR4, c[0x0][0x3b0] ;  /* 0x00007600ff0477ac */ /* 0x000ea20008000800 */
[----:B------:R-:W-:Y:S01]  /*231b0*/  LEA.HI.X.SX32 R16, R24, R6, 0x1, P6 ;  /* 0x0000000618107211 */ /* 0x000fe200030f0eff */
[----:B0-----:R-:W3:Y:S01]  /*231c0*/  LDL R3, [R1+0xf84] ;  /* 0x000f840001037983 */ /* 0x001ee20000100800 */
[----:B------:R-:W-:Y:S01]  /*231d0*/  PRMT R51, RZ, 0x7610, R51 ;  /* 0x00007610ff337816 */ /* 0x000fe20000000033 */
[----:B------:R-:W0:Y:S02]  /*231e0*/  LDCU UR12, c[0x0][0x3b0] ;  /* 0x00007600ff0c77ac */ /* 0x000e240008000800 */
[----:B-1----:R-:W3:Y:S04]  /*231f0*/  LDL R4, [R1+0xf30] ;  /* 0x000f300001047983 */ /* 0x002ee80000100800 */
[----:B------:R-:W-:Y:S01]  /*23200*/  STL [R1+0x920], R12 ;  /* 0x0009200c01007387 */ /* 0x000fe20000100800 */
[----:B--2---:R-:W-:-:S13]  /*23210*/  ISETP.GE.AND P5, PT, R13, RZ, PT ;  /* 0x000000ff0d00720c */ /* 0x004fda0003fa6270 */
[----:B------:R-:W-:Y:S01]  /*23220*/  @!P5 IMAD.MOV R22, RZ, RZ, -R22 ;  /* 0x000000ffff16d224 */ /* 0x000fe200078e0a16 */
[----:B------:R-:W-:-:S04]  /*23230*/  IADD3 R13, P5, PT, R23, R7, RZ ;  /* 0x00000007170d7210 */ /* 0x000fc80007fbe0ff */
[----:B------:R-:W-:Y:S01]  /*23240*/  SEL R24, R11, R22, !P4 ;  /* 0x000000160b187207 */ /* 0x000fe20006000000 */
[----:B------:R-:W-:Y:S01]  /*23250*/  STL [R1+0x938], R13 ;  /* 0x0009380d01007387 */ /* 0x000fe20000100800 */
[----:B------:R-:W-:-:S03]  /*23260*/  @P0 IMAD.MOV.U32 R22, RZ, RZ, R12 ;  /* 0x000000ffff160224 */ /* 0x000fc600078e000c */
[----:B------:R1:W-:Y:S01]  /*23270*/  STL [R1+0x91c], R16 ;  /* 0x00091c1001007387 */ /* 0x0003e20000100800 */
[----:B----4-:R-:W-:Y:S02]  /*23280*/  ISETP.GE.AND P3, PT, R14, RZ, PT ;  /* 0x000000ff0e00720c */ /* 0x010fe40003f66270 */
[----:B------:R-:W-:Y:S01]  /*23290*/  LEA.HI.X.SX32 R14, R23, R6, 0x1, P5 ;  /* 0x00000006170e7211 */ /* 0x000fe200028f0eff */
[----:B------:R-:W-:Y:S02]  /*232a0*/  @P0 IMAD.MOV.U32 R23, RZ, RZ, R16 ;  /* 0x000000ffff170224 */ /* 0x000fe400078e0010 */
[----:B-1----:R-:W2:Y:S04]  /*232b0*/  LDL.LU R16, [R1+0x12f8] ;  /* 0x0012f80001107983 */ /* 0x002ea80000300800 */
[----:B------:R-:W4:Y:S01]  /*232c0*/  LDL.LU R12, [R1+0x12f4] ;  /* 0x0012f400010c7983 */ /* 0x000f220000300800 */
[----:B------:R-:W-:-:S03]  /*232d0*/  @!P1 IMAD.IADD R85, R85, 0x1, -R8 ;  /* 0x0000000155559824 */ /* 0x000fc600078e0a08 */
[----:B------:R1:W2:Y:S02]  /*232e0*/  @P0 LDG.E.U8 R52, desc[UR18][R22.64] ;  /* 0x0000001216340981 */ /* 0x0002a4000c1e1100 */
[C---:B------:R-:W-:Y:S01]  /*232f0*/  ISETP.GT.U32.AND P1, PT, R8.reuse, R85, PT ;  /* 0x000000550800720c */ /* 0x040fe20003f24070 */
[----:B-1----:R-:W-:Y:S02]  /*23300*/  @P0 IMAD.MOV.U32 R22, RZ, RZ, R13 ;  /* 0x000000ffff160224 */ /* 0x002fe400078e000d */
[----:B------:R-:W-:Y:S01]  /*23310*/  @P0 IMAD.MOV.U32 R23, RZ, RZ, R14 ;  /* 0x000000ffff170224 */ /* 0x000fe200078e000e */
[----:B------:R-:W-:-:S04]  /*23320*/  ISETP.GT.U32.AND P6, PT, R8, R10, PT ;  /* 0x0000000a0800720c */ /* 0x000fc80003fc4070 */
[----:B------:R1:W2:Y:S01]  /*23330*/  @P0 LDG.E.U8 R51, desc[UR18][R22.64] ;  /* 0x0000001216330981 */ /* 0x0002a2000c1e1100 */
[----:B------:R-:W-:Y:S01]  /*23340*/  IMAD R24, R24, UR5, RZ ;  /* 0x0000000518187c24 */ /* 0x000fe2000f8e02ff */
[----:B------:R-:W-:-:S03]  /*23350*/  PRMT R50, RZ, 0x7610, R50 ;  /* 0x00007610ff327816 */ /* 0x000fc60000000032 */
[----:B------:R-:W-:Y:S01]  /*23360*/  @!P1 IMAD.IADD R85, R85, 0x1, -R8 ;  /* 0x0000000155559824 */ /* 0x000fe200078e0a08 */
[----:B------:R0:W-:Y:S01]  /*23370*/  STL [R1+0x934], R14 ;  /* 0x0009340e01007387 */ /* 0x0001e20000100800 */
[----:B------:R-:W-:Y:S01]  /*23380*/  PRMT R49, RZ, 0x7610, R49 ;  /* 0x00007610ff317816 */ /* 0x000fe20000000031 */
[----:B------:R-:W2:Y:S01]  /*23390*/  LDCU UR5, c[0x0][0x3b0] ;  /* 0x00007600ff0577ac */ /* 0x000ea20008000800 */
[----:B-1----:R-:W-:-:S04]  /*233a0*/  IMAD.MOV.U32 R22, RZ, RZ, R5 ;  /* 0x000000ffff167224 */ /* 0x002fc800078e0005 */
[----:B------:R-:W-:Y:S01]  /*233b0*/  @!P3 IMAD.MOV R22, RZ, RZ, -R22 ;  /* 0x000000ffff16b224 */ /* 0x000fe200078e0a16 */
[----:B0-----:R-:W2:Y:S04]  /*233c0*/  LDL.LU R14, [R1+0x12f0] ;  /* 0x0012f000010e7983 */ /* 0x001ea80000300800 */
[----:B------:R-:W-:Y:S01]  /*233d0*/  SEL R22, R11, R22, !P4 ;  /* 0x000000160b167207 */ /* 0x000fe20006000000 */
[----:B------:R-:W2:Y:S01]  /*233e0*/  LDL.LU R13, [R1+0x12ec] ;  /* 0x0012ec00010d7983 */ /* 0x000ea20000300800 */
[----:B------:R-:W-:Y:S01]  /*233f0*/  @!P6 IMAD.IADD R10, R10, 0x1, -R8 ;  /* 0x000000010a0ae824 */ /* 0x000fe200078e0a08 */
[----:B---3--:R-:W-:Y:S02]  /*23400*/  ISETP.GE.AND P5, PT, R3, RZ, PT ;  /* 0x000000ff0300720c */ /* 0x008fe40003fa6270 */
[----:B------:R-:W-:-:S04]  /*23410*/  IADD3 R3, P3, PT, R24, R7, RZ ;  /* 0x0000000718037210 */ /* 0x000fc80007f7e0ff */
[----:B------:R-:W-:Y:S01]  /*23420*/  LEA.HI.X.SX32 R5, R24, R6, 0x1, P3 ;  /* 0x0000000618057211 */ /* 0x000fe200018f0eff */
[----:B------:R-:W-:Y:S01]  /*23430*/  IMAD R24, R22, UR13, RZ ;  /* 0x0000000d16187c24 */ /* 0x000fe2000f8e02ff */
[----:B------:R0:W-:Y:S01]  /*23440*/  STL [R1+0x940], R3 ;  /* 0x0009400301007387 */ /* 0x0001e20000100800 */
[----:B------:R-:W-:Y:S01]  /*23450*/  @P0 IMAD.MOV.U32 R22, RZ, RZ, R3 ;  /* 0x000000ffff160224 */ /* 0x000fe200078e0003 */
[----:B------:R-:W-:-:S03]  /*23460*/  ISETP.GT.U32.AND P6, PT, R8, R10, PT ;  /* 0x0000000a0800720c */ /* 0x000fc60003fc4070 */
[----:B------:R-:W-:Y:S01]  /*23470*/  @!P5 IMAD.MOV R85, RZ, RZ, -R85 ;  /* 0x000000ffff55d224 */ /* 0x000fe200078e0a55 */
[----:B------:R-:W-:Y:S01]  /*23480*/  PRMT R48, RZ, 0x7610, R48 ;  /* 0x00007610ff307816 */ /* 0x000fe20000000030 */
[----:B------:R-:W-:Y:S01]  /*23490*/  @P0 IMAD.MOV.U32 R23, RZ, RZ, R5 ;  /* 0x000000ffff170224 */ /* 0x000fe200078e0005 */
[----:B------:R-:W-:Y:S01]  /*234a0*/  PRMT R46, RZ, 0x7610, R46 ;  /* 0x00007610ff2e7816 */ /* 0x000fe2000000002e */
[----:B------:R-:W1:Y:S01]  /*234b0*/  LDCU UR13, c[0x0][0x3b0] ;  /* 0x00007600ff0d77ac */ /* 0x000e620008000800 */
[----:B0-----:R-:W-:Y:S02]  /*234c0*/  IADD3 R3, P5, PT, R24, R7, RZ ;  /* 0x0000000718037210 */ /* 0x001fe40007fbe0ff */
[----:B------:R-:W-:Y:S01]  /*234d0*/  SEL R85, R11, R85, !P4 ;  /* 0x000000550b557207 */ /* 0x000fe20006000000 */
[----:B------:R0:W3:Y:S04]  /*234e0*/  @P0 LDG.E.U8 R50, desc[UR18][R22.64] ;  /* 0x0000001216320981 */ /* 0x0000e8000c1e1100 */
[----:B------:R-:W-:Y:S01]  /*234f0*/  IMAD R85, R85, UR4, RZ ;  /* 0x0000000455557c24 */ /* 0x000fe2000f8e02ff */
[----:B------:R-:W-:Y:S01]  /*23500*/  STL [R1+0x93c], R5 ;  /* 0x00093c0501007387 */ /* 0x000fe20000100800 */
[----:B------:R-:W-:Y:S01]  /*23510*/  @!P6 IMAD.IADD R10, R10, 0x1, -R8 ;  /* 0x000000010a0ae824 */ /* 0x000fe200078e0a08 */
[----:B------:R-:W1:Y:S01]  /*23520*/  LDCU UR4, c[0x0][0x3b0] ;  /* 0x00007600ff0477ac */ /* 0x000e620008000800 */
[----:B0-----:R-:W-:Y:S01]  /*23530*/  @P0 IMAD.MOV.U32 R22, RZ, RZ, R3 ;  /* 0x000000ffff160224 */ /* 0x001fe200078e0003 */
[----:B------:R0:W-:Y:S01]  /*23540*/  STL [R1+0x948], R3 ;  /* 0x0009480301007387 */ /* 0x0001e20000100800 */
[----:B----4-:R-:W-:-:S13]  /*23550*/  ISETP.GT.U32.AND P1, PT, R8, R12, PT ;  /* 0x0000000c0800720c */ /* 0x010fda0003f24070 */
[----:B------:R-:W-:Y:S01]  /*23560*/  @!P1 IMAD.IADD R12, R12, 0x1, -R8 ;  /* 0x000000010c0c9824 */ /* 0x000fe200078e0a08 */
[----:B------:R-:W-:Y:S02]  /*23570*/  ISETP.GE.AND P1, PT, R4, RZ, PT ;  /* 0x000000ff0400720c */ /* 0x000fe40003f26270 */
[----:B------:R-:W-:-:S05]  /*23580*/  LEA.HI.X.SX32 R4, R24, R6, 0x1, P5 ;  /* 0x0000000618047211 */ /* 0x000fca00028f0eff */
[----:B------:R-:W-:Y:S01]  /*23590*/  @P0 IMAD.MOV.U32 R23, RZ, RZ, R4 ;  /* 0x000000ffff170224 */ /* 0x000fe200078e0004 */
[----:B------:R4:W-:Y:S04]  /*235a0*/  STL [R1+0x944], R4 ;  /* 0x0009440401007387 */ /* 0x0009e80000100800 */
[----:B------:R1:W3:Y:S04]  /*235b0*/  @P0 LDG.E.U8 R49, desc[UR18][R22.64] ;  /* 0x0000001216310981 */ /* 0x0002e8000c1e1100 */
[----:B0-----:R-:W3:Y:S01]  /*235c0*/  LDL R3, [R1+0xf38] ;  /* 0x000f380001037983 */ /* 0x001ee20000100800 */
[----:B----4-:R-:W-:-:S03]  /*235d0*/  IADD3 R4, P6, PT, R85, R7, RZ ;  /* 0x0000000755047210 */ /* 0x010fc60007fde0ff */
[----:B------:R-:W4:Y:S01]  /*235e0*/  LDL R23, [R1+0xf34] ;  /* 0x000f340001177983 */ /* 0x000f220000100800 */
[----:B------:R-:W-:-:S03]  /*235f0*/  LEA.HI.X.SX32 R5, R85, R6, 0x1, P6 ;  /* 0x0000000655057211 */ /* 0x000fc600030f0eff */
[----:B------:R0:W-:Y:S04]  /*23600*/  STL [R1+0x950], R4 ;  /* 0x0009500401007387 */ /* 0x0001e80000100800 */
[----:B------:R-:W3:Y:S01]  /*23610*/  LDL R85, [R1+0xf3c] ;  /* 0x000f3c0001557983 */ /* 0x000ee20000100800 */
[----:B-1----:R-:W-:-:S03]  /*23620*/  @P0 IMAD.MOV.U32 R22, RZ, RZ, R4 ;  /* 0x000000ffff160224 */ /* 0x002fc600078e0004 */
[----:B------:R1:W-:Y:S04]  /*23630*/  STL [R1+0x94c], R5 ;  /* 0x00094c0501007387 */ /* 0x0003e80000100800 */
[----:B0-----:R-:W3:Y:S01]  /*23640*/  LDL R4, [R1+0xf40] ;  /* 0x000f400001047983 */ /* 0x001ee20000100800 */
[C---:B--2---:R-:W-:Y:S01]  /*23650*/  ISETP.GT.U32.AND P3, PT, R8.reuse, R13, PT ;  /* 0x0000000d0800720c */ /* 0x044fe20003f64070 */
[----:B------:R-:W-:Y:S01]  /*23660*/  @!P1 IMAD.MOV R10, RZ, RZ, -R10 ;  /* 0x000000ffff0a9224 */ /* 0x000fe200078e0a0a */
[C---:B------:R-:W-:Y:S02]  /*23670*/  ISETP.GT.U32.AND P1, PT, R8.reuse, R14, PT ;  /* 0x0000000e0800720c */ /* 0x040fe40003f24070 */
[----:B------:R-:W-:-:S09]  /*23680*/  ISETP.GT.U32.AND P5, PT, R8, R12, PT ;  /* 0x0000000c0800720c */ /* 0x000fd20003fa4070 */
[----:B------:R-:W-:Y:S01]  /*23690*/  @!P3 IMAD.IADD R13, R13, 0x1, -R8 ;  /* 0x000000010d0db824 */ /* 0x000fe200078e0a08 */
[----:B------:R-:W-:-:S04]  /*236a0*/  SEL R10, R11, R10, !P4 ;  /* 0x0000000a0b0a7207 */ /* 0x000fc80006000000 */
[----:B------:R-:W-:Y:S01]  /*236b0*/  ISETP.GT.U32.AND P3, PT, R8, R13, PT ;  /* 0x0000000d0800720c */ /* 0x000fe20003f64070 */
[--C-:B------:R-:W-:Y:S02]  /*236c0*/  @!P1 IMAD.IADD R14, R14, 0x1, -R8.reuse ;  /* 0x000000010e0e9824 */ /* 0x100fe400078e0a08 */
[----:B------:R-:W-:Y:S01]  /*236d0*/  IMAD R10, R10, UR5, RZ ;  /* 0x000000050a0a7c24 */ /* 0x000fe2000f8e02ff */
[----:B------:R-:W0:Y:S01]  /*236e0*/  LDCU UR5, c[0x0][0x3b0] ;  /* 0x00007600ff0577ac */ /* 0x000e220008000800 */
[----:B------:R-:W-:-:S08]  /*236f0*/  @!P5 IMAD.IADD R12, R12, 0x1, -R8 ;  /* 0x000000010c0cd824 */ /* 0x000fd000078e0a08 */
[----:B------:R-:W-:Y:S01]  /*23700*/  @!P3 IMAD.IADD R13, R13, 0x1, -R8 ;  /* 0x000000010d0db824 */ /* 0x000fe200078e0a08 */
[----:B----4-:R-:W-:Y:S01]  /*23710*/  ISETP.GE.AND P6, PT, R23, RZ, PT ;  /* 0x000000ff1700720c */ /* 0x010fe20003fc6270 */
[----:B------:R-:W-:Y:S01]  /*23720*/  @P0 IMAD.MOV.U32 R23, RZ, RZ, R5 ;  /* 0x000000ffff170224 */ /* 0x000fe200078e0005 */
[C---:B-1----:R-:W-:Y:S02]  /*23730*/  IADD3 R5, P3, PT, R10.reuse, R7, RZ ;  /* 0x000000070a057210 */ /* 0x042fe40007f7e0ff */
[----:B---3--:R-:W-:Y:S02]  /*23740*/  ISETP.GE.AND P1, PT, R85, RZ, PT ;  /* 0x000000ff5500720c */ /* 0x008fe40003f26270 */
[----:B------:R1:W2:Y:S01]  /*23750*/  @P0 LDG.E.U8 R48, desc[UR18][R22.64] ;  /* 0x0000001216300981 */ /* 0x0002a2000c1e1100 */
[----:B------:R-:W-:-:S06]  /*23760*/  LEA.HI.X.SX32 R10, R10, R6, 0x1, P3 ;  /* 0x000000060a0a7211 */ /* 0x000fcc00018f0eff */
[----:B------:R-:W-:Y:S01]  /*23770*/  @!P6 IMAD.MOV R12, RZ, RZ, -R12 ;  /* 0x000000ffff0ce224 */ /* 0x000fe200078e0a0c */
[C---:B------:R-:W-:Y:S01]  /*23780*/  ISETP.GT.U32.AND P6, PT, R8.reuse, R15, PT ;  /* 0x0000000f0800720c */ /* 0x040fe20003fc4070 */
[----:B------:R3:W-:Y:S01]  /*23790*/  STL [R1+0x958], R5 ;  /* 0x0009580501007387 */ /* 0x0007e20000100800 */
[----:B------:R-:W-:Y:S02]  /*237a0*/  ISETP.GT.U32.AND P3, PT, R8, R14, PT ;  /* 0x0000000e0800720c */ /* 0x000fe40003f64070 */
[----:B------:R-:W-:Y:S01]  /*237b0*/  SEL R12, R11, R12, !P4 ;  /* 0x0000000c0b0c7207 */ /* 0x000fe20006000000 */
[----:B------:R0:W-:Y:S01]  /*237c0*/  STL [R1+0x954], R10 ;  /* 0x0009540a01007387 */ /* 0x0001e20000100800 */
[----:B------:R-:W-:Y:S01]  /*237d0*/  @!P1 IMAD.MOV R13, RZ, RZ, -R13 ;  /* 0x000000ffff0d9224 */ /* 0x000fe200078e0a0d */
[----:B------:R-:W-:Y:S02]  /*237e0*/  ISETP.GE.AND P1, PT, R3, RZ, PT ;  /* 0x000000ff0300720c */ /* 0x000fe40003f26270 */
[----:B------:R-:W4:Y:S01]  /*237f0*/  LDL R3, [R1+0xf2c] ;  /* 0x000f2c0001037983 */ /* 0x000f220000100800 */
[----:B------:R-:W-:Y:S01]  /*23800*/  IMAD R12, R12, UR4, RZ ;  /* 0x000000040c0c7c24 */ /* 0x000fe2000f8e02ff */
[----:B------:R-:W-:Y:S01]  /*23810*/  SEL R13, R11, R13, !P4 ;  /* 0x0000000d0b0d7207 */ /* 0x000fe20006000000 */
[----:B-1----:R-:W-:Y:S01]  /*23820*/  @P0 IMAD.MOV.U32 R22, RZ, RZ, R5 ;  /* 0x000000ffff160224 */ /* 0x002fe200078e0005 */
[----:B------:R-:W-:Y:S01]  /*23830*/  ISETP.GT.U32.AND P5, PT, R8, R16, PT ;  /* 0x000000100800720c */ /* 0x000fe20003fa4070 */
[----:B------:R-:W-:Y:S01]  /*23840*/  @!P6 IMAD.IADD R15, R15, 0x1, -R8 ;  /* 0x000000010f0fe824 */ /* 0x000fe200078e0a08 */
[----:B---3--:R-:W-:Y:S01]  /*23850*/  IADD3 R5, P6, PT, R12, R7, RZ ;  /* 0x000000070c057210 */ /* 0x008fe20007fde0ff */
[----:B------:R-:W-:Y:S01]  /*23860*/  @P0 IMAD.MOV.U32 R23, RZ, RZ, R10 ;  /* 0x000000ffff170224 */ /* 0x000fe200078e000a */
[----:B------:R-:W1:Y:S01]  /*23870*/  LDCU UR4, c[0x0][0x3b0] ;  /* 0x00007600ff0477ac */ /* 0x000e620008000800 */
[----:B------:R-:W-:-:S02]  /*23880*/  @!P3 IMAD.IADD R14, R14, 0x1, -R8 ;  /* 0x000000010e0eb824 */ /* 0x000fc400078e0a08 */
[----:B0-----:R-:W-:Y:S01]  /*23890*/  IMAD R10, R13, UR5, RZ ;  /* 0x000000050d0a7c24 */ /* 0x001fe2000f8e02ff */
[-C--:B------:R-:W-:Y:S01]  /*238a0*/  LEA.HI.X.SX32 R12, R12, R6.reuse, 0x1, P6 ;  /* 0x000000060c0c7211 */ /* 0x080fe200030f0eff */
[----:B------:R-:W-:Y:S01]  /*238b0*/  @!P1 IMAD.MOV R14, RZ, RZ, -R14 ;  /* 0x000000ffff0e9224 */ /* 0x000fe200078e0a0e */
[----:B------:R-:W-:Y:S01]  /*238c0*/  ISETP.GE.AND P3, PT, R4, RZ, PT ;  /* 0x000000ff0400720c */ /* 0x000fe20003f66270 */
[----:B------:R-:W-:Y:S01]  /*238d0*/  STL [R1+0x960], R5 ;  /* 0x0009600501007387 */ /* 0x000fe20000100800 */
[C---:B------:R-:W-:Y:S01]  /*238e0*/  IADD3 R4, P1, PT, R10.reuse, R7, RZ ;  /* 0x000000070a047210 */ /* 0x040fe20007f3e0ff */
[----:B------:R-:W-:Y:S01]  /*238f0*/  @P0 IMAD.MOV.U32 R13, RZ, RZ, R12 ;  /* 0x000000ffff0d0224 */ /* 0x000fe200078e000c */
[----:B------:R-:W-:Y:S01]  /*23900*/  PRMT R45, RZ, 0x7610, R45 ;  /* 0x00007610ff2d7816 */ /* 0x000fe2000000002d */
[----:B------:R0:W-:Y:S01]  /*23910*/  STL [R1+0x95c], R12 ;  /* 0x00095c0c01007387 */ /* 0x0001e20000100800 */
[----:B------:R-:W-:Y:S01]  /*23920*/  LEA.HI.X.SX32 R10, R10, R6, 0x1, P1 ;  /* 0x000000060a0a7211 */ /* 0x000fe200008f0eff */
[----:B------:R-:W-:Y:S01]  /*23930*/  @!P5 IMAD.IADD R16, R16, 0x1, -R8 ;  /* 0x000000011010d824 */ /* 0x000fe200078e0a08 */
[----:B------:R-:W3:Y:S01]  /*23940*/  LDCU UR5, c[0x0][0x3b0] ;  /* 0x00007600ff0577ac */ /* 0x000ee20008000800 */
[----:B0-----:R-:W-:-:S02]  /*23950*/  @P0 IMAD.MOV.U32 R12, RZ, RZ, R5 ;  /* 0x000000ffff0c0224 */ /* 0x001fc400078e0005 */
[----:B------:R-:W2:Y:S04]  /*23960*/  LDL R5, [R1+0xf28] ;  /* 0x000f280001057983 */ /* 0x000ea80000100800 */
[----:B------:R0:W3:Y:S04]  /*23970*/  @P0 LDG.E.U8 R46, desc[UR18][R12.64] ;  /* 0x000000120c2e0981 */ /* 0x0000e8000c1e1100 */
[----:B------:R1:W-:Y:S04]  /*23980*/  STL [R1+0x978], R4 ;  /* 0x0009780401007387 */ /* 0x0003e80000100800 */
[----:B------:R4:W-:Y:S01]  /*23990*/  STL [R1+0x974], R10 ;  /* 0x0009740a01007387 */ /* 0x0009e20000100800 */
[----:B0-----:R-:W-:-:S03]  /*239a0*/  @P0 IMAD.MOV.U32 R12, RZ, RZ, R4 ;  /* 0x000000ffff0c0224 */ /* 0x001fc600078e0004 */
[----:B-1----:R-:W3:Y:S01]  /*239b0*/  LDL R4, [R1+0xf24] ;  /* 0x000f240001047983 */ /* 0x002ee20000100800 */
[C---:B------:R-:W-:Y:S02]  /*239c0*/  ISETP.GT.U32.AND P5, PT, R8.reuse, R16, PT ;  /* 0x000000100800720c */ /* 0x040fe40003fa4070 */
[----:B------:R-:W-:-:S11]  /*239d0*/  ISETP.GT.U32.AND P6, PT, R8, R15, PT ;  /* 0x0000000f0800720c */ /* 0x000fd60003fc4070 */
[----:B------:R-:W-:Y:S01]  /*239e0*/  @!P5 IMAD.IADD R16, R16, 0x1, -R8 ;  /* 0x000000011010d824 */ /* 0x000fe200078e0a08 */
[----:B------:R-:W-:-:S03]  /*239f0*/  ISETP.GT.U32.AND P5, PT, R8, R17, PT ;  /* 0x000000110800720c */ /* 0x000fc60003fa4070 */
[----:B------:R-:W-:Y:S01]  /*23a00*/  @!P3 IMAD.MOV R16, RZ, RZ, -R16 ;  /* 0x000000ffff10b224 */ /* 0x000fe200078e0a10 */
[----:B------:R-:W-:Y:S01]  /*23a10*/  SEL R14, R11, R14, !P4 ;  /* 0x0000000e0b0e7207 */ /* 0x000fe20006000000 */
[----:B------:R-:W-:-:S03]  /*23a20*/  @P0 IMAD.MOV.U32 R13, RZ, RZ, R10 ;  /* 0x000000ffff0d0224 */ /* 0x000fc600078e000a */
[----:B------:R-:W-:-:S05]  /*23a30*/  SEL R16, R11, R16, !P4 ;  /* 0x000000100b107207 */ /* 0x000fca0006000000 */
[--C-:B------:R-:W-:Y:S01]  /*23a40*/  @!P5 IMAD.IADD R17, R17, 0x1, -R8.reuse ;  /* 0x000000011111d824 */ /* 0x100fe200078e0a08 */
[----:B------:R0:W3:Y:S01]  /*23a50*/  @P0 LDG.E.U8 R45, desc[UR18][R12.64] ;  /* 0x000000120c2d0981 */ /* 0x0000e2000c1e1100 */
[----:B------:R-:W-:Y:S01]  /*23a60*/  IMAD R14, R14, UR12, RZ ;  /* 0x0000000c0e0e7c24 */ /* 0x000fe2000f8e02ff */
[C---:B------:R-:W-:Y:S01]  /*23a70*/  ISETP.GT.U32.AND P1, PT, R8.reuse, R18, PT ;  /* 0x000000120800720c */ /* 0x040fe20003f24070 */
[----:B------:R-:W-:Y:S01]  /*23a80*/  @!P6 IMAD.IADD R15, R15, 0x1, -R8 ;  /* 0x000000010f0fe824 */ /* 0x000fe200078e0a08 */
[----:B------:R-:W-:Y:S01]  /*23a90*/  ISETP.GT.U32.AND P3, PT, R8, R17, PT ;  /* 0x000000110800720c */ /* 0x000fe20003f64070 */
[----:B------:R-:W-:Y:S01]  /*23aa0*/  IMAD R16, R16, UR4, RZ ;  /* 0x0000000410107c24 */ /* 0x000fe2000f8e02ff */
[----:B------:R-:W-:Y:S01]  /*23ab0*/  PRMT R44, RZ, 0x7610, R44 ;  /* 0x00007610ff2c7816 */ /* 0x000fe2000000002c */
[----:B------:R-:W1:Y:S01]  /*23ac0*/  LDCU UR4, c[0x0][0x3b0] ;  /* 0x00007600ff0477ac */ /* 0x000e620008000800 */
[C---:B0-----:R-:W-:Y:S01]  /*23ad0*/  IADD3 R12, P6, PT, R14.reuse, R7, RZ ;  /* 0x000000070e0c7210 */ /* 0x041fe20007fde0ff */
[----:B------:R-:W0:Y:S03]  /*23ae0*/  LDCU UR12, c[0x0][0x3b0] ;  /* 0x00007600ff0c77ac */ /* 0x000e260008000800 */
[----:B------:R-:W-:Y:S01]  /*23af0*/  LEA.HI.X.SX32 R13, R14, R6, 0x1, P6 ;  /* 0x000000060e0d7211 */ /* 0x000fe200030f0eff */
[----:B------:R0:W-:Y:S04]  /*23b00*/  STL [R1+0x980], R12 ;  /* 0x0009800c01007387 */ /* 0x0001e80000100800 */
[--C-:B------:R-:W-:Y:S01]  /*23b10*/  @!P3 IMAD.IADD R17, R17, 0x1, -R8.reuse ;  /* 0x000000011111b824 */ /* 0x100fe200078e0a08 */
[----:B----4-:R-:W-:Y:S01]  /*23b20*/  ISETP.GE.AND P5, PT, R3, RZ, PT ;  /* 0x000000ff0300720c */ /* 0x010fe20003fa6270 */
[----:B------:R-:W-:Y:S01]  /*23b30*/  @!P1 IMAD.IADD R18, R18, 0x1, -R8 ;  /* 0x0000000112129824 */ /* 0x000fe200078e0a08 */
[----:B------:R-:W-:Y:S01]  /*23b40*/  ISETP.GT.U32.AND P6, PT, R8, R19, PT ;  /* 0x000000130800720c */ /* 0x000fe20003fc4070 */
[----:B------:R0:W4:Y:S10]  /*23b50*/  @P0 LDG.E.U8 R44, desc[UR18][R12.64] ;  /* 0x000000120c2c0981 */ /* 0x000134000c1e1100 */
[----:B------:R-:W-:Y:S01]  /*23b60*/  @!P5 IMAD.MOV R15, RZ, RZ, -R15 ;  /* 0x000000ffff0fd224 */ /* 0x000fe200078e0a0f */
[----:B------:R-:W-:-:S04]  /*23b70*/  IADD3 R3, P5, PT, R16, R7, RZ ;  /* 0x0000000710037210 */ /* 0x000fc80007fbe0ff */
[----:B------:R-:W-:Y:S01]  /*23b80*/  LEA.HI.X.SX32 R10, R16, R6, 0x1, P5 ;  /* 0x00000006100a7211 */ /* 0x000fe200028f0eff */
[----:B------:R0:W-:Y:S01]  /*23b90*/  STL [R1+0x988], R3 ;  /* 0x0009880301007387 */ /* 0x0001e20000100800 */
[----:B--2---:R-:W-:-:S03]  /*23ba0*/  ISETP.GE.AND P3, PT, R5, RZ, PT ;  /* 0x000000ff0500720c */ /* 0x004fc60003f66270 */
[----:B------:R-:W2:Y:S04]  /*23bb0*/  LDL R5, [R1+0xf20] ;  /* 0x000f200001057983 */ /* 0x000ea80000100800 */
[----:B------:R0:W-:Y:S04]  /*23bc0*/  STL [R1+0x97c], R13 ;  /* 0x00097c0d01007387 */ /* 0x0001e80000100800 */
[----:B------:R0:W-:Y:S01]  /*23bd0*/  STL [R1+0x984], R10 ;  /* 0x0009840a01007387 */ /* 0x0001e20000100800 */
[----:B---3--:R-:W-:-:S03]  /*23be0*/  ISETP.GE.AND P5, PT, R4, RZ, PT ;  /* 0x000000ff0400720c */ /* 0x008fc60003fa6270 */
[----:B------:R-:W3:Y:S01]  /*23bf0*/  LDL R4, [R1+0xf1c] ;  /* 0x000f1c0001047983 */ /* 0x000ee20000100800 */
[----:B------:R-:W-:Y:S01]  /*23c00*/  ISETP.GT.U32.AND P1, PT, R8, R18, PT ;  /* 0x000000120800720c */ /* 0x000fe20003f24070 */
[----:B------:R-:W-:Y:S01]  /*23c10*/  @!P3 IMAD.MOV R17, RZ, RZ, -R17 ;  /* 0x000000ffff11b224 */ /* 0x000fe200078e0a11 */
[----:B------:R-:W-:Y:S01]  /*23c20*/  SEL R15, R11, R15, !P4 ;  /* 0x0000000f0b0f7207 */ /* 0x000fe20006000000 */
[----:B------:R-:W-:Y:S01]  /*23c30*/  @!P6 IMAD.IADD R19, R19, 0x1, -R8 ;  /* 0x000000011313e824 */ /* 0x000fe200078e0a08 */
[----:B------:R-:W-:Y:S02]  /*23c40*/  PRMT R43, RZ, 0x7610, R43 ;  /* 0x00007610ff2b7816 */ /* 0x000fe4000000002b */
[----:B------:R-:W-:Y:S01]  /*23c50*/  SEL R17, R11, R17, !P4 ;  /* 0x000000110b117207 */ /* 0x000fe20006000000 */
[----:B------:R-:W-:-:S06]  /*23c60*/  IMAD R15, R15, UR5, RZ ;  /* 0x000000050f0f7c24 */ /* 0x000fcc000f8e02ff */
[----:B------:R-:W-:Y:S01]  /*23c70*/  @!P1 IMAD.IADD R18, R18, 0x1, -R8 ;  /* 0x0000000112129824 */ /* 0x000fe200078e0a08 */
[C---:B------:R-:W-:Y:S01]  /*23c80*/  ISETP.GT.U32.AND P1, PT, R8.reuse, R20, PT ;  /* 0x000000140800720c */ /* 0x040fe20003f24070 */
[----:B0-----:R-:W-:Y:S01]  /*23c90*/  @P0 IMAD.MOV.U32 R12, RZ, RZ, R3 ;  /* 0x000000ffff0c0224 */ /* 0x001fe200078e0003 */
[----:B------:R-:W-:Y:S01]  /*23ca0*/  IADD3 R3, P3, PT, R15, R7, RZ ;  /* 0x000000070f037210 */ /* 0x000fe20007f7e0ff */
[----:B------:R-:W-:Y:S01]  /*23cb0*/  @P0 IMAD.MOV.U32 R13, RZ, RZ, R10 ;  /* 0x000000ffff0d0224 */ /* 0x000fe200078e000a */
[----:B------:R-:W-:Y:S01]  /*23cc0*/  ISETP.GT.U32.AND P6, PT, R8, R19, PT ;  /* 0x000000130800720c */ /* 0x000fe20003fc4070 */
[----:B------:R-:W-:Y:S01]  /*23cd0*/  IMAD R17, R17, UR13, RZ ;  /* 0x0000000d11117c24 */ /* 0x000fe2000f8e02ff */
[----:B------:R-:W-:Y:S01]  /*23ce0*/  LEA.HI.X.SX32 R10, R15, R6, 0x1, P3 ;  /* 0x000000060f0a7211 */ /* 0x000fe200018f0eff */
[----:B------:R0:W-:Y:S01]  /*23cf0*/  STL [R1+0x990], R3 ;  /* 0x0009900301007387 */ /* 0x0001e20000100800 */
[----:B------:R-:W-:Y:S01]  /*23d00*/  @!P5 IMAD.MOV R18, RZ, RZ, -R18 ;  /* 0x000000ffff12d224 */ /* 0x000fe200078e0a12 */
[----:B------:R-:W-:Y:S01]  /*23d10*/  PRMT R42, RZ, 0x7610, R42 ;  /* 0x00007610ff2a7816 */ /* 0x000fe2000000002a */
[----:B------:R-:W1:Y:S01]  /*23d20*/  LDCU UR5, c[0x0][0x3b0] ;  /* 0x00007600ff0577ac */ /* 0x000e620008000800 */
[----:B------:R0:W4:Y:S02]  /*23d30*/  @P0 LDG.E.U8 R43, desc[UR18][R12.64] ;  /* 0x000000120c2b0981 */ /* 0x000124000c1e1100 */
[----:B------:R-:W-:Y:S01]  /*23d40*/  @!P1 IMAD.IADD R20, R20, 0x1, -R8 ;  /* 0x0000000114149824 */ /* 0x000fe200078e0a08 */
[----:B------:R-:W-:Y:S01]  /*23d50*/  PRMT R41, RZ, 0x7610, R41 ;  /* 0x00007610ff297816 */ /* 0x000fe20000000029 */
[----:B------:R1:W-:Y:S01]  /*23d60*/  STL [R1+0x98c], R10 ;  /* 0x00098c0a01007387 */ /* 0x0003e20000100800 */
[----:B------:R-:W-:Y:S01]  /*23d70*/  PRMT R36, RZ, 0x7610, R36 ;  /* 0x00007610ff247816 */ /* 0x000fe20000000024 */
[----:B------:R-:W-:Y:S01]  /*23d80*/  @!P6 IMAD.IADD R19, R19, 0x1, -R8 ;  /* 0x000000011313e824 */ /* 0x000fe200078e0a08 */
[----:B------:R-:W-:Y:S01]  /*23d90*/  PRMT R35, RZ, 0x7610, R35 ;  /* 0x00007610ff237816 */ /* 0x000fe20000000023 */
[----:B------:R-:W2:Y:S01]  /*23da0*/  LDCU UR13, c[0x0][0x3b0] ;  /* 0x00007600ff0d77ac */ /* 0x000ea20008000800 */
[----:B0-----:R-:W-:Y:S01]  /*23db0*/  @P0 IMAD.MOV.U32 R12, RZ, RZ, R3 ;  /* 0x000000ffff0c0224 */ /* 0x001fe200078e0003 */
[----:B------:R-:W-:Y:S01]  /*23dc0*/  IADD3 R3, P5, PT, R17, R7, RZ ;  /* 0x0000000711037210 */ /* 0x000fe20007fbe0ff */
[----:B------:R-:W-:-:S02]  /*23dd0*/  @P0 IMAD.MOV.U32 R13, RZ, RZ, R10 ;  /* 0x000000ffff0d0224 */ /* 0x000fc400078e000a */
[----:B-1----:R-:W4:Y:S04]  /*23de0*/  LDL R10, [R1+0xf18] ;  /* 0x000f1800010a7983 */ /* 0x002f280000100800 */
[----:B------:R0:W-:Y:S01]  /*23df0*/  STL [R1+0x998], R3 ;  /* 0x0009980301007387 */ /* 0x0001e20000100800 */
[----:B------:R-:W-:Y:S02]  /*23e00*/  ISETP.GT.U32.AND P3, PT, R8, R21, PT ;  /* 0x000000150800720c */ /* 0x000fe40003f64070 */
[----:B------:R-:W-:Y:S01]  /*23e10*/  SEL R18, R11, R18, !P4 ;  /* 0x000000120b127207 */ /* 0x000fe20006000000 */
[----:B------:R1:W4:Y:S01]  /*23e20*/  @P0 LDG.E.U8 R42, desc[UR18][R12.64] ;  /* 0x000000120c2a0981 */ /* 0x000322000c1e1100 */
[----:B--2---:R-:W-:Y:S02]  /*23e30*/  ISETP.GE.AND P1, PT, R5, RZ, PT ;  /* 0x000000ff0500720c */ /* 0x004fe40003f26270 */
[----:B------:R-:W-:-:S05]  /*23e40*/  LEA.HI.X.SX32 R5, R17, R6, 0x1, P5 ;  /* 0x0000000611057211 */ /* 0x000fca00028f0eff */
[----:B------:R2:W-:Y:S01]  /*23e50*/  STL [R1+0x994], R5 ;  /* 0x0009940501007387 */ /* 0x0005e20000100800 */
[----:B---3--:R-:W-:-:S03]  /*23e60*/  ISETP.GE.AND P6, PT, R4, RZ, PT ;  /* 0x000000ff0400720c */ /* 0x008fc60003fc6270 */
[----:B------:R-:W3:Y:S01]  /*23e70*/  LDL R4, [R1+0xf14] ;  /* 0x000f140001047983 */ /* 0x000ee20000100800 */
[----:B------:R-:W-:Y:S01]  /*23e80*/  ISETP.GT.U32.AND P5, PT, R8, R20, PT ;  /* 0x000000140800720c */ /* 0x000fe20003fa4070 */
[----:B------:R-:W-:Y:S01]  /*23e90*/  IMAD R18, R18, UR4, RZ ;  /* 0x0000000412127c24 */ /* 0x000fe2000f8e02ff */
[----:B------:R-:W4:Y:S01]  /*23ea0*/  LDCU UR4, c[0x0][0x3b0] ;  /* 0x00007600ff0477ac */ /* 0x000f220008000800 */
[----:B-1----:R-:W-:Y:S02]  /*23eb0*/  @P0 IMAD.MOV.U32 R12, RZ, RZ, R3 ;  /* 0x000000ffff0c0224 */ /* 0x002fe400078e0003 */
[----:B------:R-:W-:Y:S01]  /*23ec0*/  @!P3 IMAD.IADD R21, R21, 0x1, -R8 ;  /* 0x000000011515b824 */ /* 0x000fe200078e0a08 */
[----:B0-----:R-:W-:Y:S01]  /*23ed0*/  IADD3 R3, P3, PT, R18, R7, RZ ;  /* 0x0000000712037210 */ /* 0x001fe20007f7e0ff */
[----:B------:R-:W-:-:S06]  /*23ee0*/  @P0 IMAD.MOV.U32 R13, RZ, RZ, R5 ;  /* 0x000000ffff0d0224 */ /* 0x000fcc00078e0005 */
[----:B------:R-:W-:Y:S01]  /*23ef0*/  @!P5 IMAD.IADD R20, R20, 0x1, -R8 ;  /* 0x000000011414d824 */ /* 0x000fe200078e0a08 */
[----:B------:R-:W-:Y:S01]  /*23f00*/  ISETP.GT.U32.AND P5, PT, R8, R39, PT ;  /* 0x000000270800720c */ /* 0x000fe20003fa4070 */
[----:B------:R-:W-:Y:S01]  /*23f10*/  STL [R1+0x9a0], R3 ;  /* 0x0009a00301007387 */ /* 0x000fe20000100800 */
[----:B--2---:R-:W-:Y:S02]  /*23f20*/  LEA.HI.X.SX32 R5, R18, R6, 0x1, P3 ;  /* 0x0000000612057211 */ /* 0x004fe400018f0eff */
[C---:B------:R-:W-:Y:S01]  /*23f30*/  ISETP.GT.U32.AND P3, PT, R8.reuse, R38, PT ;  /* 0x000000260800720c */ /* 0x040fe20003f64070 */
[----:B------:R-:W-:Y:S01]  /*23f40*/  @!P1 IMAD.MOV R19, RZ, RZ, -R19 ;  /* 0x000000ffff139224 */ /* 0x000fe200078e0a13 */
[----:B------:R0:W2:Y:S04]  /*23f50*/  @P0 LDG.E.U8 R41, desc[UR18][R12.64] ;  /* 0x000000120c290981 */ /* 0x0000a8000c1e1100 */
[----:B------:R1:W-:Y:S01]  /*23f60*/  STL [R1+0x99c], R5 ;  /* 0x00099c0501007387 */ /* 0x0003e20000100800 */
[----:B------:R-:W-:-:S03]  /*23f70*/  ISETP.GT.U32.AND P1, PT, R8, R21, PT ;  /* 0x000000150800720c */ /* 0x000fc60003f24070 */
[----:B------:R-:W2:Y:S01]  /*23f80*/  LDL R85, [R1+0xf10] ;  /* 0x000f100001557983 */ /* 0x000ea20000100800 */
[----:B------:R-:W-:Y:S01]  /*23f90*/  @!P5 IMAD.IADD R39, R39, 0x1, -R8 ;  /* 0x000000012727d824 */ /* 0x000fe200078e0a08 */
[----:B------:R-:W-:Y:S01]  /*23fa0*/  SEL R19, R11, R19, !P4 ;  /* 0x000000130b137207 */ /* 0x000fe20006000000 */
[----:B------:R-:W-:Y:S02]  /*23fb0*/  @!P6 IMAD.MOV R20, RZ, RZ, -R20 ;  /* 0x000000ffff14e224 */ /* 0x000fe400078e0a14 */
[--C-:B------:R-:W-:Y:S01]  /*23fc0*/  @!P3 IMAD.IADD R38, R38, 0x1, -R8.reuse ;  /* 0x000000012626b824 */ /* 0x100fe200078e0a08 */
[C---:B------:R-:W-:Y:S01]  /*23fd0*/  ISETP.GT.U32.AND P3, PT, R8.reuse, R39, PT ;  /* 0x000000270800720c */ /* 0x040fe20003f64070 */
[----:B0-----:R-:W-:Y:S02]  /*23fe0*/  @P0 IMAD.MOV.U32 R13, RZ, RZ, R5 ;  /* 0x000000ffff0d0224 */ /* 0x001fe400078e0005 */
[----:B-1----:R-:W2:Y:S01]  /*23ff0*/  LDL R5, [R1+0xf0c] ;  /* 0x000f0c0001057983 */ /* 0x002ea20000100800 */
[----:B------:R-:W-:Y:S01]  /*24000*/  IMAD R19, R19, UR5, RZ ;  /* 0x0000000513137c24 */ /* 0x000fe2000f8e02ff */
[----:B------:R-:W-:Y:S01]  /*24010*/  ISETP.GT.U32.AND P6, PT, R8, R37, PT ;  /* 0x000000250800720c */ /* 0x000fe20003fc4070 */
[----:B------:R-:W-:Y:S01]  /*24020*/  @P0 IMAD.MOV.U32 R12, RZ, RZ, R3 ;  /* 0x000000ffff0c0224 */ /* 0x000fe200078e0003 */
[----:B------:R-:W-:Y:S01]  /*24030*/  SEL R20, R11, R20, !P4 ;  /* 0x000000140b147207 */ /* 0x000fe20006000000 */
[--C-:B------:R-:W-:Y:S01]  /*24040*/  @!P1 IMAD.IADD R21, R21, 0x1, -R8.reuse ;  /* 0x0000000115159824 */ /* 0x100fe200078e0a08 */
[C---:B------:R-:W-:Y:S01]  /*24050*/  IADD3 R3, P1, PT, R19.reuse, R7, RZ ;  /* 0x0000000713037210 */ /* 0x040fe20007f3e0ff */
[----:B------:R-:W0:Y:S01]  /*24060*/  LDCU UR5, c[0x0][0x3b0] ;  /* 0x00007600ff0577ac */ /* 0x000e220008000800 */
[----:B----4-:R-:W-:Y:S01]  /*24070*/  ISETP.GE.AND P5, PT, R10, RZ, PT ;  /* 0x000000ff0a00720c */ /* 0x010fe20003fa6270 */
[----:B------:R-:W-:Y:S01]  /*24080*/  IMAD R20, R20, UR4, RZ ;  /* 0x0000000414147c24 */ /* 0x000fe2000f8e02ff */
[----:B------:R1:W4:Y:S01]  /*24090*/  @P0 LDG.E.U8 R36, desc[UR18][R12.64] ;  /* 0x000000120c240981 */ /* 0x000322000c1e1100 */
[----:B------:R-:W-:Y:S01]  /*240a0*/  LEA.HI.X.SX32 R10, R19, R6, 0x1, P1 ;  /* 0x00000006130a7211 */ /* 0x000fe200008f0eff */
[--C-:B------:R-:W-:Y:S01]  /*240b0*/  @!P3 IMAD.IADD R39, R39, 0x1, -R8.reuse ;  /* 0x000000012727b824 */ /* 0x100fe200078e0a08 */
[----:B------:R-:W0:Y:S01]  /*240c0*/  LDCU UR4, c[0x0][0x3b0] ;  /* 0x00007600ff0477ac */ /* 0x000e220008000800 */
[----:B------:R1:W-:Y:S01]  /*240d0*/  STL [R1+0x9b8], R3 ;  /* 0x0009b80301007387 */ /* 0x0003e20000100800 */
[----:B------:R-:W-:-:S02]  /*240e0*/  @!P6 IMAD.IADD R37, R37, 0x1, -R8 ;  /* 0x000000012525e824 */ /* 0x000fc400078e0a08 */
[----:B-1----:R-:W-:Y:S01]  /*240f0*/  @P0 IMAD.MOV.U32 R12, RZ, RZ, R3 ;  /* 0x000000ffff0c0224 */ /* 0x002fe200078e0003 */
[----:B------:R-:W-:Y:S01]  /*24100*/  IADD3 R3, P3, PT, R20, R7, RZ ;  /* 0x0000000714037210 */ /* 0x000fe20007f7e0ff */
[----:B------:R-:W-:Y:S01]  /*24110*/  @P0 IMAD.MOV.U32 R13, RZ, RZ, R10 ;  /* 0x000000ffff0d0224 */ /* 0x000fe200078e000a */
[----:B------:R-:W-:Y:S04]  /*24120*/  STL [R1+0x9b4], R10 ;  /* 0x0009b40a01007387 */ /* 0x000fe80000100800 */
[----:B------:R1:W4:Y:S04]  /*24130*/  @P0 LDG.E.U8 R35, desc[UR18][R12.64] ;  /* 0x000000120c230981 */ /* 0x000328000c1e1100 */
[----:B------:R-:W-:Y:S01]  /*24140*/  STL [R1+0x9c0], R3 ;  /* 0x0009c00301007387 */ /* 0x000fe20000100800 */
[----:B---3--:R-:W-:-:S02]  /*24150*/  ISETP.GE.AND P6, PT, R4, RZ, PT ;  /* 0x000000ff0400720c */ /* 0x008fc40003fc6270 */
[----:B------:R-:W-:-:S05]  /*24160*/  LEA.HI.X.SX32 R4, R20, R6, 0x1, P3 ;  /* 0x0000000614047211 */ /* 0x000fca00018f0eff */
[----:B------:R3:W-:Y:S01]  /*24170*/  STL [R1+0x9bc], R4 ;  /* 0x0009bc0401007387 */ /* 0x0007e20000100800 */
[----:B-1----:R-:W-:-:S03]  /*24180*/  @P0 IMAD.MOV.U32 R13, RZ, RZ, R4 ;  /* 0x000000ffff0d0224 */ /* 0x002fc600078e0004 */
[----:B---3--:R-:W3:Y:S01]  /*24190*/  LDL R4, [R1+0xf08] ;  /* 0x000f080001047983 */ /* 0x008ee20000100800 */
[C---:B------:R-:W-:Y:S01]  /*241a0*/  ISETP.GT.U32.AND P1, PT, R8.reuse, R38, PT ;  /* 0x000000260800720c */ /* 0x040fe20003f24070 */
[----:B------:R-:W-:Y:S01]  /*241b0*/  @!P5 IMAD.MOV R21, RZ, RZ, -R21 ;  /* 0x000000ffff15d224 */ /* 0x000fe200078e0a15 */
[----:B------:R-:W-:Y:S01]  /*241c0*/  ISETP.GT.U32.AND P5, PT, R8, R37, PT ;  /* 0x000000250800720c */ /* 0x000fe20003fa4070 */
[----:B------:R-:W-:-:S10]  /*241d0*/  @!P6 IMAD.MOV R39, RZ, RZ, -R39 ;  /* 0x000000ffff27e224 */ /* 0x000fd400078e0a27 */
[--C-:B------:R-:W-:Y:S01]  /*241e0*/  @!P1 IMAD.IADD R38, R38, 0x1, -R8.reuse ;  /* 0x0000000126269824 */ /* 0x100fe200078e0a08 */
[----:B--2---:R-:W-:Y:S02]  /*241f0*/  ISETP.GE.AND P1, PT, R85, RZ, PT ;  /* 0x000000ff5500720c */ /* 0x004fe40003f26270 */
[----:B------:R-:W-:Y:S01]  /*24200*/  SEL R21, R11, R21, !P4 ;  /* 0x000000150b157207 */ /* 0x000fe20006000000 */
[----:B------:R-:W-:Y:S01]  /*24210*/  @!P5 IMAD.IADD R37, R37, 0x1, -R8 ;  /* 0x000000012525d824 */ /* 0x000fe200078e0a08 */
[----:B------:R-:W-:Y:S02]  /*24220*/  ISETP.GT.U32.AND P5, PT, R8, R40, PT ;  /* 0x000000280800720c */ /* 0x000fe40003fa4070 */
[----:B------:R-:W-:Y:S01]  /*24230*/  ISETP.GE.AND P3, PT, R5, RZ, PT ;  /* 0x000000ff0500720c */ /* 0x000fe20003f66270 */
[----:B0-----:R-:W-:Y:S01]  /*24240*/  IMAD R21, R21, UR5, RZ ;  /* 0x0000000515157c24 */ /* 0x001fe2000f8e02ff */
[----:B------:R-:W-:Y:S01]  /*24250*/  SEL R39, R11, R39, !P4 ;  /* 0x000000270b277207 */ /* 0x000fe20006000000 */
[----:B------:R-:W-:Y:S01]  /*24260*/  @P0 IMAD.MOV.U32 R12, RZ, RZ, R3 ;  /* 0x000000ffff0c0224 */ /* 0x000fe200078e0003 */
[----:B------:R-:W-:Y:S01]  /*24270*/  PRMT R34, RZ, 0x7610, R34 ;  /* 0x00007610ff227816 */ /* 0x000fe20000000022 */
[----:B------:R-:W0:Y:S02]  /*24280*/  LDCU UR5, c[0x0][0x3b0] ;  /* 0x00007600ff0577ac */ /* 0x000e240008000800 */
[----:B------:R-:W-:Y:S01]  /*24290*/  @!P1 IMAD.MOV R38, RZ, RZ, -R38 ;  /* 0x000000ffff269224 */ /* 0x000fe200078e0a26 */
[-C--:B------:R-:W-:Y:S01]  /*242a0*/  IADD3 R5, P6, PT, R21, R7.reuse, RZ ;  /* 0x0000000715057210 */ /* 0x080fe20007fde0ff */
[----:B------:R-:W-:Y:S01]  /*242b0*/  IMAD R39, R39, UR12, RZ ;  /* 0x0000000c27277c24 */ /* 0x000fe2000f8e02ff */
[----:B------:R1:W2:Y:S02]  /*242c0*/  @P0 LDG.E.U8 R34, desc[UR18][R12.64] ;  /* 0x000000120c220981 */ /* 0x0002a4000c1e1100 */
[----:B------:R-:W-:Y:S01]  /*242d0*/  SEL R38, R11, R38, !P4 ;  /* 0x000000260b267207 */ /* 0x000fe20006000000 */
[----:B------:R-:W-:Y:S01]  /*242e0*/  @!P3 IMAD.MOV R37, RZ, RZ, -R37 ;  /* 0x000000ffff25b224 */ /* 0x000fe200078e0a25 */
[-C--:B------:R-:W-:Y:S01]  /*242f0*/  LEA.HI.X.SX32 R10, R21, R6.reuse, 0x1, P6 ;  /* 0x00000006150a7211 */ /* 0x080fe200030f0eff */
[----:B------:R-:W-:Y:S01]  /*24300*/  @!P5 IMAD.IADD R40, R40, 0x1, -R8 ;  /* 0x000000012828d824 */ /* 0x000fe200078e0a08 */
[----:B------:R-:W-:Y:S01]  /*24310*/  IADD3 R3, P1, PT, R39, R7, RZ ;  /* 0x0000000727037210 */ /* 0x000fe20007f3e0ff */
[----:B------:R-:W-:Y:S01]  /*24320*/  IMAD R38, R38, UR4, RZ ;  /* 0x0000000426267c24 */ /* 0x000fe2000f8e02ff */
[----:B------:R0:W-:Y:S01]  /*24330*/  STL [R1+0x9c8], R5 ;  /* 0x0009c80501007387 */ /* 0x0001e20000100800 */
[----:B------:R-:W-:Y:S01]  /*24340*/  PRMT R33, RZ, 0x7610, R33 ;  /* 0x00007610ff217816 */ /* 0x000fe20000000021 */
[----:B-1----:R-:W-:Y:S01]  /*24350*/  @P0 IMAD.MOV.U32 R12, RZ, RZ, R5 ;  /* 0x000000ffff0c0224 */ /* 0x002fe200078e0005 */
[----:B------:R-:W-:Y:S01]  /*24360*/  SEL R37, R11, R37, !P4 ;  /* 0x000000250b257207 */ /* 0x000fe20006000000 */
[----:B------:R1:W-:Y:S01]  /*24370*/  STL [R1+0x9c4], R10 ;  /* 0x0009c40a01007387 */ /* 0x0003e20000100800 */
[----:B------:R-:W-:Y:S01]  /*24380*/  @P0 IMAD.MOV.U32 R13, RZ, RZ, R10 ;  /* 0x000000ffff0d0224 */ /* 0x000fe200078e000a */
[----:B------:R-:W-:Y:S01]  /*24390*/  PRMT R32, RZ, 0x7610, R32 ;  /* 0x00007610ff207816 */ /* 0x000fe20000000020 */
[----:B------:R-:W3:Y:S01]  /*243a0*/  LDCU UR4, c[0x0][0x3b0] ;  /* 0x00007600ff0477ac */ /* 0x000ee20008000800 */
[----:B0-----:R-:W-:Y:S01]  /*243b0*/  LEA.HI.X.SX32 R5, R39, R6, 0x1, P1 ;  /* 0x0000000627057211 */ /* 0x001fe200008f0eff */
[----:B------:R-:W-:Y:S01]  /*243c0*/  IMAD R37, R37, UR13, RZ ;  /* 0x0000000d25257c24 */ /* 0x000fe2000f8e02ff */
[----:B------:R-:W-:Y:S01]  /*243d0*/  ISETP.GT.U32.AND P1, PT, R8, R40, PT ;  /* 0x000000280800720c */ /* 0x000fe20003f24070 */
[----:B------:R0:W2:Y:S01]  /*243e0*/  @P0 LDG.E.U8 R33, desc[UR18][R12.64] ;  /* 0x000000120c210981 */ /* 0x0000a2000c1e1100 */
[----:B-1----:R-:W-:-:S04]  /*243f0*/  IADD3 R10, P3, PT, R38, R7, RZ ;  /* 0x00000007260a7210 */ /* 0x002fc80007f7e0ff */
[----:B------:R-:W-:Y:S01]  /*24400*/  LEA.HI.X.SX32 R14, R38, R6, 0x1, P3 ;  /* 0x00000006260e7211 */ /* 0x000fe200018f0eff */
[----:B------:R1:W-:Y:S01]  /*24410*/  STL [R1+0x9d0], R3 ;  /* 0x0009d00301007387 */ /* 0x0003e20000100800 */
[----:B0-----:R-:W-:Y:S02]  /*24420*/  @P0 IMAD.MOV.U32 R12, RZ, RZ, R3 ;  /* 0x000000ffff0c0224 */ /* 0x001fe400078e0003 */
[----:B------:R-:W-:Y:S01]  /*24430*/  @P0 IMAD.MOV.U32 R13, RZ, RZ, R5 ;  /* 0x000000ffff0d0224 */ /* 0x000fe200078e0005 */
[----:B------:R-:W-:Y:S02]  /*24440*/  PRMT R31, RZ, 0x7610, R31 ;  /* 0x00007610ff1f7816 */ /* 0x000fe4000000001f */
[----:B-1----:R-:W-:Y:S02]  /*24450*/  IADD3 R3, P5, PT, R37, R7, RZ ;  /* 0x0000000725037210 */ /* 0x002fe40007fbe0ff */
[----:B------:R0:W2:Y:S01]  /*24460*/  @P0 LDG.E.U8 R32, desc[UR18][R12.64] ;  /* 0x000000120c200981 */ /* 0x0000a2000c1e1100 */
[----:B------:R-:W-:-:S03]  /*24470*/  @!P1 IMAD.IADD R40, R40, 0x1, -R8 ;  /* 0x0000000128289824 */ /* 0x000fc600078e0a08 */
[----:B------:R1:W-:Y:S01]  /*24480*/  STL [R1+0x9cc], R5 ;  /* 0x0009cc0501007387 */ /* 0x0003e20000100800 */
[----:B------:R-:W-:Y:S01]  /*24490*/  PRMT R30, RZ, 0x7610, R30 ;  /* 0x00007610ff1e7816 */ /* 0x000fe2000000001e */
[----:B0-----:R-:W-:Y:S02]  /*244a0*/  @P0 IMAD.MOV.U32 R12, RZ, RZ, R10 ;  /* 0x000000ffff0c0224 */ /* 0x001fe400078e000a */
[----:B------:R-:W-:Y:S01]  /*244b0*/  @P0 IMAD.MOV.U32 R13, RZ, RZ, R14 ;  /* 0x000000ffff0d0224 */ /* 0x000fe200078e000e */
[----:B-1----:R-:W-:Y:S01]  /*244c0*/  LEA.HI.X.SX32 R5, R37, R6, 0x1, P5 ;  /* 0x0000000625057211 */ /* 0x002fe200028f0eff */
[----:B------:R0:W-:Y:S04]  /*244d0*/  STL [R1+0x9d8], R10 ;  /* 0x0009d80a01007387 */ /* 0x0001e80000100800 */
[----:B------:R1:W2:Y:S02]  /*244e0*/  @P0 LDG.E.U8 R31, desc[UR18][R12.64] ;  /* 0x000000120c1f0981 */ /* 0x0002a4000c1e1100 */
[----:B-1----:R-:W-:-:S02]  /*244f0*/  @P0 IMAD.MOV.U32 R12, RZ, RZ, R3 ;  /* 0x000000ffff0c0224 */ /* 0x002fc400078e0003 */
[----:B------:R-:W-:-:S05]  /*24500*/  @P0 IMAD.MOV.U32 R13, RZ, RZ, R5 ;  /* 0x000000ffff0d0224 */ /* 0x000fca00078e0005 */
[----:B------:R1:W2:Y:S04]  /*24510*/  @P0 LDG.E.U8 R30, desc[UR18][R12.64] ;  /* 0x000000120c1e0981 */ /* 0x0002a8000c1e1100 */
[----:B------:R0:W-:Y:S04]  /*24520*/  STL [R1+0x9e0], R3 ;  /* 0x0009e00301007387 */ /* 0x0001e80000100800 */
[----:B------:R-:W-:Y:S04]  /*24530*/  STL [R1+0x9d4], R14 ;  /* 0x0009d40e01007387 */ /* 0x000fe80000100800 */
[----:B------:R0:W-:Y:S01]  /*24540*/  STL [R1+0x9dc], R5 ;  /* 0x0009dc0501007387 */ /* 0x0001e20000100800 */
[----:B------:R-:W-:-:S02]  /*24550*/  PRMT R29, RZ, 0x7610, R29 ;  /* 0x00007610ff1d7816 */ /* 0x000fc4000000001d */
[----:B------:R-:W-:Y:S02]  /*24560*/  PRMT R27, RZ, 0x7610, R27 ;  /* 0x00007610ff1b7816 */ /* 0x000fe4000000001b */
[----:B------:R-:W-:Y:S02]  /*24570*/  PRMT R28, RZ, 0x7610, R28 ;  /* 0x00007610ff1c7816 */ /* 0x000fe4000000001c */
[----:B---3--:R-:W-:Y:S01]  /*24580*/  ISETP.GE.AND P3, PT, R4, RZ, PT ;  /* 0x000000ff0400720c */ /* 0x008fe20003f66270 */
[----:B------:R-:W-:-:S05]  /*24590*/  VIADD R4, R0, 0xeb ;  /* 0x000000eb00047836 */ /* 0x000fca0000000000 */
[----:B0-----:R-:W-:-:S07]  /*245a0*/  IABS R10, R4 ;  /* 0x00000004000a7213 */ /* 0x001fce0000000000 */
[----:B------:R-:W-:Y:S02]  /*245b0*/  @!P3 IMAD.MOV R40, RZ, RZ, -R40 ;  /* 0x000000ffff28b224 */ /* 0x000fe400078e0a28 */
[----:B-1----:R-:W-:-:S03]  /*245c0*/  IMAD.HI.U32 R12, R9, R10, RZ ;  /* 0x0000000a090c7227 */ /* 0x002fc600078e00ff */
[----:B------:R-:W-:Y:S01]  /*245d0*/  SEL R40, R11, R40, !P4 ;  /* 0x000000280b287207 */ /* 0x000fe20006000000 */
[----:B------:R-:W-:-:S04]  /*245e0*/  IMAD.MOV R12, RZ, RZ, -R12 ;  /* 0x000000ffff0c7224 */ /* 0x000fc800078e0a0c */
[----:B------:R-:W-:Y:S01]  /*245f0*/  IMAD R40, R40, UR4, RZ ;  /* 0x0000000428287c24 */ /* 0x000fe2000f8e02ff */
[----:B------:R-:W-:Y:S01]  /*24600*/  STL [R1+0xf00], R4 ;  /* 0x000f000401007387 */ /* 0x000fe20000100800 */
[----:B------:R-:W-:Y:S01]  /*24610*/  IMAD R10, R8, R12, R10 ;  /* 0x0000000c080a7224 */ /* 0x000fe200078e020a */
[----:B------:R-:W-:Y:S01]  /*24620*/  ISETP.GE.AND P3, PT, R4, RZ, PT ;  /* 0x000000ff0400720c */ /* 0x000fe20003f66270 */
[----:B------:R-:W0:Y:S01]  /*24630*/  LDCU UR4, c[0x0][0x3b0] ;  /* 0x00007600ff0477ac */ /* 0x000e220008000800 */
[----:B------:R-:W-:-:S04]  /*24640*/  IADD3 R3, P1, PT, R40, R7, RZ ;  /* 0x0000000728037210 */ /* 0x000fc80007f3e0ff */
[----:B------:R-:W-:Y:S02]  /*24650*/  LEA.HI.X.SX32 R5, R40, R6, 0x1, P1 ;  /* 0x0000000628057211 */ /* 0x000fe400008f0eff */
[----:B------:R-:W-:Y:S01]  /*24660*/  ISETP.GT.U32.AND P1, PT, R8, R10, PT ;  /* 0x0000000a0800720c */ /* 0x000fe20003f24070 */
[----:B------:R1:W-:Y:S01]  /*24670*/  STL [R1+0x9f8], R3 ;  /* 0x0009f80301007387 */ /* 0x0003e20000100800 */
[----:B------:R-:W-:Y:S02]  /*24680*/  @P0 IMAD.MOV.U32 R12, RZ, RZ, R3 ;  /* 0x000000ffff0c0224 */ /* 0x000fe400078e0003 */
[----:B------:R-:W-:-:S05]  /*24690*/  @P0 IMAD.MOV.U32 R13, RZ, RZ, R5 ;  /* 0x000000ffff0d0224 */ /* 0x000fca00078e0005 */
[----:B------:R3:W2:Y:S01]  /*246a0*/  @P0 LDG.E.U8 R29, desc[UR18][R12.64] ;  /* 0x000000120c1d0981 */ /* 0x0006a2000c1e1100 */
[----:B-1----:R-:W-:-:S03]  /*246b0*/  VIADD R3, R0, 0xec ;  /* 0x000000ec00037836 */ /* 0x002fc60000000000 */
[----:B------:R-:W-:Y:S02]  /*246c0*/  @!P1 IMAD.IADD R10, R10, 0x1, -R8 ;  /* 0x000000010a0a9824 */ /* 0x000fe400078e0a08 */
[----:B---3--:R-:W-:-:S03]  /*246d0*/  IABS R12, R3 ;  /* 0x00000003000c7213 */ /* 0x008fc60000000000 */
[----:B------:R-:W-:Y:S02]  /*246e0*/  ISETP.GT.U32.AND P1, PT, R8, R10, PT ;  /* 0x0000000a0800720c */ /* 0x000fe40003f24070 */
[----:B------:R-:W-:-:S04]  /*246f0*/  IMAD.HI.U32 R13, R9, R12, RZ ;  /* 0x0000000c090d7227 */ /* 0x000fc800078e00ff */
[----:B------:R-:W-:-:S04]  /*24700*/  IMAD.MOV R13, RZ, RZ, -R13 ;  /* 0x000000ffff0d7224 */ /* 0x000fc800078e0a0d */
[----:B------:R-:W-:-:S03]  /*24710*/  IMAD R12, R8, R13, R12 ;  /* 0x0000000d080c7224 */ /* 0x000fc600078e020c */
[----:B------:R-:W-:Y:S02]  /*24720*/  @!P1 IMAD.IADD R10, R10, 0x1, -R8 ;  /* 0x000000010a0a9824 */ /* 0x000fe400078e0a08 */
[----:B------:R-:W-:Y:S02]  /*24730*/  ISETP.GT.U32.AND P1, PT, R8, R12, PT ;  /* 0x0000000c0800720c */ /* 0x000fe40003f24070 */
[----:B------:R-:W-:-:S05]  /*24740*/  @!P3 IMAD.MOV R10, RZ, RZ, -R10 ;  /* 0x000000ffff0ab224 */ /* 0x000fca00078e0a0a */
[----:B------:R-:W-:-:S05]  /*24750*/  SEL R10, R11, R10, !P4 ;  /* 0x0000000a0b0a7207 */ /* 0x000fca0006000000 */
[----:B0-----:R-:W-:Y:S01]  /*24760*/  IMAD R10, R10, UR4, RZ ;  /* 0x000000040a0a7c24 */ /* 0x001fe2000f8e02ff */
[----:B------:R0:W-:Y:S01]  /*24770*/  STL [R1+0x9f4], R5 ;  /* 0x0009f40501007387 */ /* 0x0001e20000100800 */
[----:B------:R-:W-:Y:S01]  /*24780*/  @!P1 IMAD.IADD R12, R12, 0x1, -R8 ;  /* 0x000000010c0c9824 */ /* 0x000fe200078e0a08 */
[----:B------:R-:W1:Y:S02]  /*24790*/  LDCU UR4, c[0x0][0x3b0] ;  /* 0x00007600ff0477ac */ /* 0x000e640008000800 */
[----:B------:R-:W-:Y:S02]  /*247a0*/  IADD3 R4, P3, PT, R10, R7, RZ ;  /* 0x000000070a047210 */ /* 0x000fe40007f7e0ff */
[----:B------:R-:W-:Y:S02]  /*247b0*/  ISETP.GT.U32.AND P1, PT, R8, R12, PT ;  /* 0x0000000c0800720c */ /* 0x000fe40003f24070 */
[----:B0-----:R-:W-:Y:S02]  /*247c0*/  LEA.HI.X.SX32 R5, R10, R6, 0x1, P3 ;  /* 0x000000060a057211 */ /* 0x001fe400018f0eff */
[----:B------:R-:W-:Y:S01]  /*247d0*/  ISETP.GE.AND P3, PT, R3, RZ, PT ;  /* 0x000000ff0300720c */ /* 0x000fe20003f66270 */
[----:B------:R-:W-:Y:S01]  /*247e0*/  STL [R1+0xefc], R3 ;  /* 0x000efc0301007387 */ /* 0x000fe20000100800 */
[----:B------:R-:W-:-:S03]  /*247f0*/  @P0 IMAD.MOV.U32 R14, RZ, RZ, R4 ;  /* 0x000000ffff0e0224 */ /* 0x000fc600078e0004 */
[----:B------:R0:W-:Y:S04]  /*24800*/  STL [R1+0xa00], R4 ;  /* 0x000a000401007387 */ /* 0x0001e80000100800 */
[----:B------:R-:W-:Y:S02]  /*24810*/  @!P1 IMAD.IADD R12, R12, 0x1, -R8 ;  /* 0x000000010c0c9824 */ /* 0x000fe400078e0a08 */
[----:B0-----:R-:W-:Y:S02]  /*24820*/  VIADD R4, R0, 0xed ;  /* 0x000000ed00047836 */ /* 0x001fe40000000000 */
[----:B------:R-:W-:-:S03]  /*24830*/  @!P3 IMAD.MOV R12, RZ, RZ, -R12 ;  /* 0x000000ffff0cb224 */ /* 0x000fc600078e0a0c */
[----:B------:R-:W-:Y:S02]  /*24840*/  IABS R10, R4 ;  /* 0x00000004000a7213 */ /* 0x000fe40000000000 */
[----:B------:R-:W-:-:S03]  /*24850*/  SEL R13, R11, R12, !P4 ;  /* 0x0000000c0b0d7207 */ /* 0x000fc60006000000 */
[----:B------:R-:W-:-:S04]  /*24860*/  IMAD.HI.U32 R12, R9, R10, RZ ;  /* 0x0000000a090c7227 */ /* 0x000fc800078e00ff */
[----:B-1----:R-:W-:Y:S01]  /*24870*/  IMAD R13, R13, UR4, RZ ;  /* 0x000000040d0d7c24 */ /* 0x002fe2000f8e02ff */
[----:B------:R0:W-:Y:S01]  /*24880*/  STL [R1+0x9fc], R5 ;  /* 0x0009fc0501007387 */ /* 0x0001e20000100800 */
[----:B------:R-:W-:Y:S02]  /*24890*/  IMAD.MOV R12, RZ, RZ, -R12 ;  /* 0x000000ffff0c7224 */ /* 0x000fe400078e0a0c */
[----:B------:R-:W-:Y:S01]  /*248a0*/  @P0 IMAD.MOV.U32 R15, RZ, RZ, R5 ;  /* 0x000000ffff0f0224 */ /* 0x000fe200078e0005 */
[C---:B------:R-:W-:Y:S01]  /*248b0*/  IADD3 R3, P1, PT, R13.reuse, R7, RZ ;  /* 0x000000070d037210 */ /* 0x040fe20007f3e0ff */
[----:B------:R-:W-:Y:S01]  /*248c0*/  IMAD R10, R8, R12, R10 ;  /* 0x0000000c080a7224 */ /* 0x000fe200078e020a */
[----:B------:R-:W-:Y:S01]  /*248d0*/  STL [R1+0xef8], R4 ;  /* 0x000ef80401007387 */ /* 0x000fe20000100800 */
[----:B------:R-:W-:Y:S01]  /*248e0*/  ISETP.GE.AND P3, PT, R4, RZ, PT ;  /* 0x000000ff0400720c */ /* 0x000fe20003f66270 */
[----:B------:R-:W1:Y:S01]  /*248f0*/  LDCU UR4, c[0x0][0x3b0] ;  /* 0x00007600ff0477ac */ /* 0x000e620008000800 */
[----:B0-----:R-:W-:Y:S01]  /*24900*/  LEA.HI.X.SX32 R5, R13, R6, 0x1, P1 ;  /* 0x000000060d057211 */ /* 0x001fe200008f0eff */
[----:B------:R-:W3:Y:S01]  /*24910*/  @P0 LDG.E.U8 R28, desc[UR18][R14.64] ;  /* 0x000000120e1c0981 */ /* 0x000ee2000c1e1100 */
[----:B------:R-:W-:Y:S01]  /*24920*/  ISETP.GT.U32.AND P1, PT, R8, R10, PT ;  /* 0x0000000a0800720c */ /* 0x000fe20003f24070 */
[----:B------:R-:W-:-:S02]  /*24930*/  @P0 IMAD.MOV.U32 R12, RZ, RZ, R3 ;  /* 0x000000ffff0c0224 */ /* 0x000fc400078e0003 */
[----:B------:R0:W-:Y:S01]  /*24940*/  STL [R1+0xa08], R3 ;  /* 0x000a080301007387 */ /* 0x0001e20000100800 */
[----:B------:R-:W-:-:S05]  /*24950*/  @P0 IMAD.MOV.U32 R13, RZ, RZ, R5 ;  /* 0x000000ffff0d0224 */ /* 0x000fca00078e0005 */
[----:B------:R1:W2:Y:S01]  /*24960*/  @P0 LDG.E.U8 R27, desc[UR18][R12.64] ;  /* 0x000000120c1b0981 */ /* 0x0002a2000c1e1100 */
[----:B0-----:R-:W-:-:S03]  /*24970*/  VIADD R3, R0, 0xee ;  /* 0x000000ee00037836 */ /* 0x001fc60000000000 */
[----:B------:R-:W-:Y:S02]  /*24980*/  @!P1 IMAD.IADD R10, R10, 0x1, -R8 ;  /* 0x000000010a0a9824 */ /* 0x000fe400078e0a08 */
[----:B-1----:R-:W-:-:S03]  /*24990*/  IABS R12, R3 ;  /* 0x00000003000c7213 */ /* 0x002fc60000000000 */
        /* <DEDUP_REMOVED lines=8> */
[----:B------:R-:W-:Y:S01]  /*24a20*/  IMAD R10, R10, UR4, RZ ;  /* 0x000000040a0a7c24 */ /* 0x000fe2000f8e02ff */
        /* <DEDUP_REMOVED lines=21> */
[C---:B------:R-:W-:Y:S01]  /*24b80*/  IMAD R10, R8.reuse, R12, R10 ;  /* 0x0000000c080a7224 */ /* 0x040fe200078e020a */
[----:B------:R-:W-:Y:S01]  /*24b90*/  PRMT R25, RZ, 0x7610, R25 ;  /* 0x00007610ff197816 */ /* 0x000fe20000000019 */
[----:B------:R-:W1:Y:S01]  /*24ba0*/  LDCU UR4, c[0x0][0x3b0] ;  /* 0x00007600ff0477ac */ /* 0x000e620008000800 */
[----:B0-----:R-:W-:Y:S02]  /*24bb0*/  LEA.HI.X.SX32 R5, R13, R6, 0x1, P1 ;  /* 0x000000060d057211 */ /* 0x001fe400008f0eff */
[----:B------:R-:W-:Y:S01]  /*24bc0*/  ISETP.GT.U32.AND P1, PT, R8, R10, PT ;  /* 0x0000000a0800720c */ /* 0x000fe20003f24070 */
[----:B------:R-:W-:Y:S01]  /*24bd0*/  STL [R1+0xef0], R4 ;  /* 0x000ef00401007387 */ /* 0x000fe20000100800 */
[----:B------:R-:W-:-:S02]  /*24be0*/  @P0 IMAD.MOV.U32 R12, RZ, RZ, R3 ;  /* 0x000000ffff0c0224 */ /* 0x000fc400078e0003 */
[----:B------:R-:W-:Y:S01]  /*24bf0*/  @P0 IMAD.MOV.U32 R13, RZ, RZ, R5 ;  /* 0x000000ffff0d0224 */ /* 0x000fe200078e0005 */
[----:B------:R0:W-:Y:S04]  /*24c00*/  STL [R1+0xa18], R3 ;  /* 0x000a180301007387 */ /* 0x0001e80000100800 */
[----:B------:R1:W2:Y:S01]  /*24c10*/  @P0 LDG.E.U8 R25, desc[UR18][R12.64] ;  /* 0x000000120c190981 */ /* 0x0002a2000c1e1100 */
[----:B0-----:R-:W-:-:S03]  /*24c20*/  VIADD R3, R0, 0xf3 ;  /* 0x000000f300037836 */ /* 0x001fc60000000000 */
[----:B------:R-:W-:Y:S02]  /*24c30*/  @!P1 IMAD.IADD R10, R10, 0x1, -R8 ;  /* 0x000000010a0a9824 */ /* 0x000fe400078e0a08 */
[----:B-1----:R-:W-:-:S03]  /*24c40*/  IABS R12, R3 ;  /* 0x00000003000c7213 */ /* 0x002fc60000000000 */
[----:B------:R-:W-:Y:S02]  /*24c50*/  ISETP.GT.U32.AND P1, PT, R8, R10, PT ;  /* 0x0000000a0800720c */ /* 0x000fe40003f24070 */
[----:B------:R-:W-:Y:S01]  /*24c60*/  IMAD.HI.U32 R13, R9, R12, RZ ;  /* 0x0000000c090d7227 */ /* 0x000fe200078e00ff */
[----:B------:R-:W-:-:S03]  /*24c70*/  ISETP.GE.AND P3, PT, R4, RZ, PT ;  /* 0x000000ff0400720c */ /* 0x000fc60003f66270 */
        /* <DEDUP_REMOVED lines=9> */
[----:B------:R-:W-:Y:S01]  /*24d10*/  PRMT R26, RZ, 0x7610, R26 ;  /* 0x00007610ff1a7816 */ /* 0x000fe2000000001a */
[----:B------:R-:W1:Y:S01]  /*24d20*/  LDCU UR4, c[0x0][0x3b0] ;  /* 0x00007600ff0477ac */ /* 0x000e620008000800 */
[----:B------:R-:W-:Y:S02]  /*24d30*/  IADD3 R4, P3, PT, R10, R7, RZ ;  /* 0x000000070a047210 */ /* 0x000fe40007f7e0ff */
[----:B------:R-:W-:Y:S01]  /*24d40*/  ISETP.GT.U32.AND P1, PT, R8, R12, PT ;  /* 0x0000000c0800720c */ /* 0x000fe20003f24070 */
[----:B------:R-:W-:Y:S01]  /*24d50*/  STL [R1+0xeec], R3 ;  /* 0x000eec0301007387 */ /* 0x000fe20000100800 */
[----:B0-----:R-:W-:-:S03]  /*24d60*/  LEA.HI.X.SX32 R5, R10, R6, 0x1, P3 ;  /* 0x000000060a057211 */ /* 0x001fc600018f0eff */
[----:B------:R0:W2:Y:S01]  /*24d70*/  @P0 LDG.E.U8 R26, desc[UR18][R14.64] ;  /* 0x000000120e1a0981 */ /* 0x0000a2000c1e1100 */
[----:B------:R-:W-:-:S03]  /*24d80*/  ISETP.GE.AND P3, PT, R3, RZ, PT ;  /* 0x000000ff0300720c */ /* 0x000fc60003f66270 */
[----:B------:R1:W-:Y:S04]  /*24d90*/  STL [R1+0xa30], R4 ;  /* 0x000a300401007387 */ /* 0x0003e80000100800 */
[----:B------:R-:W-:Y:S02]  /*24da0*/  @!P1 IMAD.IADD R12, R12, 0x1, -R8 ;  /* 0x000000010c0c9824 */ /* 0x000fe400078e0a08 */
[----:B0-----:R-:W-:Y:S02]  /*24db0*/  @P0 IMAD.MOV.U32 R14, RZ, RZ, R4 ;  /* 0x000000ffff0e0224 */ /* 0x001fe400078e0004 */
[----:B-1----:R-:W-:Y:S02]  /*24dc0*/  VIADD R4, R0, 0xf4 ;  /* 0x000000f400047836 */ /* 0x002fe40000000000 */
[----:B------:R-:W-:-:S03]  /*24dd0*/  @!P3 IMAD.MOV R12, RZ, RZ, -R12 ;  /* 0x000000ffff0cb224 */ /* 0x000fc600078e0a0c */
[----:B------:R-:W-:Y:S02]  /*24de0*/  IABS R10, R4 ;  /* 0x00000004000a7213 */ /* 0x000fe40000000000 */
[----:B------:R-:W-:-:S03]  /*24df0*/  SEL R13, R11, R12, !P4 ;  /* 0x0000000c0b0d7207 */ /* 0x000fc60006000000 */
[----:B------:R-:W-:-:S04]  /*24e00*/  IMAD.HI.U32 R12, R9, R10, RZ ;  /* 0x0000000a090c7227 */ /* 0x000fc800078e00ff */
[----:B------:R-:W-:Y:S01]  /*24e10*/  IMAD R13, R13, UR4, RZ ;  /* 0x000000040d0d7c24 */ /* 0x000fe2000f8e02ff */
        /* <DEDUP_REMOVED lines=8> */
[----:B------:R-:W-:-:S02]  /*24ea0*/  ISETP.GT.U32.AND P1, PT, R8, R10, PT ;  /* 0x0000000a0800720c */ /* 0x000fc40003f24070 */
[----:B------:R0:W2:Y:S01]  /*24eb0*/  @P0 LDG.E.U8 R47, desc[UR18][R22.64] ;  /* 0x00000012162f0981 */ /* 0x0000a2000c1e1100 */
[----:B------:R-:W-:Y:S02]  /*24ec0*/  @P0 IMAD.MOV.U32 R12, RZ, RZ, R3 ;  /* 0x000000ffff0c0224 */ /* 0x000fe400078e0003 */
[----:B------:R-:W-:Y:S01]  /*24ed0*/  @P0 IMAD.MOV.U32 R13, RZ, RZ, R5 ;  /* 0x000000ffff0d0224 */ /* 0x000fe200078e0005 */
[----:B------:R-:W-:Y:S04]  /*24ee0*/  STL [R1+0xee8], R4 ;  /* 0x000ee80401007387 */ /* 0x000fe80000100800 */
[----:B------:R1:W-:Y:S01]  /*24ef0*/  STL [R1+0xa38], R3 ;  /* 0x000a380301007387 */ /* 0x0003e20000100800 */
[----:B0-----:R-:W-:Y:S02]  /*24f00*/  PRMT R23, RZ, 0x7610, R23 ;  /* 0x00007610ff177816 */ /* 0x001fe40000000017 */
[----:B------:R-:W-:-:S04]  /*24f10*/  @!P1 IMAD.IADD R10, R10, 0x1, -R8 ;  /* 0x000000010a0a9824 */ /* 0x000fc800078e0a08 */
[----:B------:R0:W2:Y:S01]  /*24f20*/  @P0 LDG.E.U8 R23, desc[UR18][R12.64] ;  /* 0x000000120c170981 */ /* 0x0000a2000c1e1100 */
[----:B-1----:R-:W-:Y:S01]  /*24f30*/  VIADD R3, R0, 0xf5 ;  /* 0x000000f500037836 */ /* 0x002fe20000000000 */
[----:B------:R-:W-:-:S04]  /*24f40*/  ISETP.GT.U32.AND P1, PT, R8, R10, PT ;  /* 0x0000000a0800720c */ /* 0x000fc80003f24070 */
[----:B0-----:R-:W-:Y:S02]  /*24f50*/  IABS R12, R3 ;  /* 0x00000003000c7213 */ /* 0x001fe40000000000 */
[----:B------:R-:W-:-:S03]  /*24f60*/  ISETP.GE.AND P3, PT, R4, RZ, PT ;  /* 0x000000ff0400720c */ /* 0x000fc60003f66270 */
[----:B------:R-:W-:-:S04]  /*24f70*/  IMAD.HI.U32 R13, R9, R12, RZ ;  /* 0x0000000c090d7227 */ /* 0x000fc800078e00ff */
[----:B------:R-:W-:-:S04]  /*24f80*/  IMAD.MOV R13, RZ, RZ, -R13 ;  /* 0x000000ffff0d7224 */ /* 0x000fc800078e0a0d */
[----:B------:R-:W-:Y:S02]  /*24f90*/  IMAD R12, R8, R13, R12 ;  /* 0x0000000d080c7224 */ /* 0x000fe400078e020c */
[----:B------:R-:W-:-:S03]  /*24fa0*/  @!P1 IMAD.IADD R10, R10, 0x1, -R8 ;  /* 0x000000010a0a9824 */ /* 0x000fc600078e0a08 */
[----:B------:R-:W-:Y:S01]  /*24fb0*/  ISETP.GT.U32.AND P1, PT, R8, R12, PT ;  /* 0x0000000c0800720c */ /* 0x000fe20003f24070 */
        /* <DEDUP_REMOVED lines=144> */
[----:B------:R-:W-:Y:S01]  /*258c0*/  VIADD R40, R0, 0xfe ;  /* 0x000000fe00287836 */ /* 0x000fe20000000000 */
[----:B------:R-:W-:Y:S01]  /*258d0*/  IADD3 R4, P3, PT, R10, R7, RZ ;  /* 0x000000070a047210 */ /* 0x000fe20007f7e0ff */
[----:B------:R-:W1:Y:S01]  /*258e0*/  LDCU UR4, c[0x0][0x3b0] ;  /* 0x00007600ff0477ac */ /* 0x000e620008000800 */
[----:B------:R-:W-:Y:S01]  /*258f0*/  ISETP.GT.U32.AND P1, PT, R8, R12, PT ;  /* 0x0000000c0800720c */ /* 0x000fe20003f24070 */
[----:B------:R1:W-:Y:S01]  /*25900*/  STL [R1+0xe28], R3 ;  /* 0x000e280301007387 */ /* 0x0003e20000100800 */
[----:B0-----:R-:W-:-:S03]  /*25910*/  LEA.HI.X.SX32 R5, R10, R6, 0x1, P3 ;  /* 0x000000060a057211 */ /* 0x001fc600018f0eff */
[----:B------:R0:W2:Y:S01]  /*25920*/  @P0 LDG.E.U8 R18, desc[UR18][R14.64] ;  /* 0x000000120e120981 */ /* 0x0000a2000c1e1100 */
[----:B------:R-:W-:-:S07]  /*25930*/  ISETP.GE.AND P3, PT, R3, RZ, PT ;  /* 0x000000ff0300720c */ /* 0x000fce0003f66270 */
[----:B------:R-:W-:Y:S01]  /*25940*/  @!P1 IMAD.IADD R12, R12, 0x1, -R8 ;  /* 0x000000010c0c9824 */ /* 0x000fe200078e0a08 */
[----:B------:R-:W-:-:S05]  /*25950*/  IABS R10, R40 ;  /* 0x00000028000a7213 */ /* 0x000fca0000000000 */
[----:B------:R-:W-:-:S05]  /*25960*/  @!P3 IMAD.MOV R12, RZ, RZ, -R12 ;  /* 0x000000ffff0cb224 */ /* 0x000fca00078e0a0c */
[----:B------:R-:W-:Y:S01]  /*25970*/  SEL R13, R11, R12, !P4 ;  /* 0x0000000c0b0d7207 */ /* 0x000fe20006000000 */
[----:B------:R-:W-:-:S04]  /*25980*/  IMAD.HI.U32 R12, R9, R10, RZ ;  /* 0x0000000a090c7227 */ /* 0x000fc800078e00ff */
[----:B------:R-:W-:Y:S02]  /*25990*/  IMAD R13, R13, UR11, RZ ;  /* 0x0000000b0d0d7c24 */ /* 0x000fe4000f8e02ff */
[----:B------:R-:W-:-:S03]  /*259a0*/  IMAD.MOV R12, RZ, RZ, -R12 ;  /* 0x000000ffff0c7224 */ /* 0x000fc600078e0a0c */
[----:B-1----:R-:W-:Y:S01]  /*259b0*/  IADD3 R3, P1, PT, R13, R7, RZ ;  /* 0x000000070d037210 */ /* 0x002fe20007f3e0ff */
[----:B------:R-:W-:Y:S01]  /*259c0*/  IMAD R10, R8, R12, R10 ;  /* 0x0000000c080a7224 */ /* 0x000fe200078e020a */
[----:B------:R-:W-:Y:S01]  /*259d0*/  PRMT R16, RZ, 0x7610, R16 ;  /* 0x00007610ff107816 */ /* 0x000fe20000000010 */
[----:B------:R1:W-:Y:S01]  /*259e0*/  STL [R1+0xa80], R4 ;  /* 0x000a800401007387 */ /* 0x0003e20000100800 */
[----:B0-----:R-:W-:Y:S02]  /*259f0*/  @P0 IMAD.MOV.U32 R14, RZ, RZ, R4 ;  /* 0x000000ffff0e0224 */ /* 0x001fe400078e0004 */
[----:B------:R-:W-:Y:S01]  /*25a00*/  @P0 IMAD.MOV.U32 R15, RZ, RZ, R5 ;  /* 0x000000ffff0f0224 */ /* 0x000fe200078e0005 */
[----:B------:R0:W-:Y:S01]  /*25a10*/  STL [R1+0xa7c], R5 ;  /* 0x000a7c0501007387 */ /* 0x0001e20000100800 */
[----:B------:R-:W-:-:S03]  /*25a20*/  @P0 IMAD.MOV.U32 R12, RZ, RZ, R3 ;  /* 0x000000ffff0c0224 */ /* 0x000fc600078e0003 */
[----:B------:R0:W2:Y:S01]  /*25a30*/  @P0 LDG.E.U8 R16, desc[UR18][R14.64] ;  /* 0x000000120e100981 */ /* 0x0000a2000c1e1100 */
[----:B-1----:R-:W-:Y:S02]  /*25a40*/  LEA.HI.X.SX32 R4, R13, R6, 0x1, P1 ;  /* 0x000000060d047211 */ /* 0x002fe400008f0eff */
[----:B------:R-:W-:Y:S01]  /*25a50*/  ISETP.GT.U32.AND P1, PT, R8, R10, PT ;  /* 0x0000000a0800720c */ /* 0x000fe20003f24070 */
[----:B------:R-:W-:Y:S02]  /*25a60*/  STL [R1+0xecc], R40 ;  /* 0x000ecc2801007387 */ /* 0x000fe40000100800 */
[----:B------:R-:W-:Y:S02]  /*25a70*/  @P0 IMAD.MOV.U32 R13, RZ, RZ, R4 ;  /* 0x000000ffff0d0224 */ /* 0x000fe400078e0004 */
[----:B------:R-:W-:Y:S01]  /*25a80*/  STL [R1+0x2e8], R3 ;  /* 0x0002e80301007387 */ /* 0x000fe20000100800 */
[----:B0-----:R-:W-:-:S03]  /*25a90*/  PRMT R15, RZ, 0x7610, R15 ;  /* 0x00007610ff0f7816 */ /* 0x001fc6000000000f */
[----:B------:R0:W-:Y:S01]  /*25aa0*/  STL [R1+0x2e4], R4 ;  /* 0x0002e40401007387 */ /* 0x0001e20000100800 */
[----:B------:R-:W-:-:S03]  /*25ab0*/  VIADD R5, R0, 0xef ;  /* 0x000000ef00057836 */ /* 0x000fc60000000000 */
[----:B------:R1:W2:Y:S01]  /*25ac0*/  @P0 LDG.E.U8 R15, desc[UR18][R12.64] ;  /* 0x000000120c0f0981 */ /* 0x0002a2000c1e1100 */
[C---:B0-----:R-:W-:Y:S02]  /*25ad0*/  VIADD R4, R0.reuse, 0xff ;  /* 0x000000ff00047836 */ /* 0x041fe40000000000 */
[----:B------:R-:W-:Y:S02]  /*25ae0*/  VIADD R3, R0, 0xf7 ;  /* 0x000000f700037836 */ /* 0x000fe40000000000 */
[----:B------:R-:W-:Y:S01]  /*25af0*/  @!P1 IMAD.IADD R10, R10, 0x1, -R8 ;  /* 0x000000010a0a9824 */ /* 0x000fe200078e0a08 */
[----:B-1----:R-:W-:Y:S02]  /*25b00*/  IABS R12, R4 ;  /* 0x00000004000c7213 */ /* 0x002fe40000000000 */
[----:B------:R-:W-:Y:S02]  /*25b10*/  IABS R13, R5 ;  /* 0x00000005000d7213 */ /* 0x000fe40000000000 */
[----:B------:R-:W-:Y:S01]  /*25b20*/  IABS R14, R3 ;  /* 0x00000003000e7213 */ /* 0x000fe20000000000 */
[----:B------:R-:W-:Y:S01]  /*25b30*/  IMAD.HI.U32 R37, R9, R12, RZ ;  /* 0x0000000c09257227 */ /* 0x000fe200078e00ff */
[----:B------:R-:W-:-:S03]  /*25b40*/  ISETP.GT.U32.AND P3, PT, R8, R10, PT ;  /* 0x0000000a0800720c */ /* 0x000fc60003f64070 */
[----:B------:R-:W-:Y:S01]  /*25b50*/  IMAD.HI.U32 R38, R9, R13, RZ ;  /* 0x0000000d09267227 */ /* 0x000fe200078e00ff */
[----:B------:R-:W-:-:S03]  /*25b60*/  ISETP.GE.AND P1, PT, R40, RZ, PT ;  /* 0x000000ff2800720c */ /* 0x000fc60003f26270 */
[----:B------:R-:W-:Y:S02]  /*25b70*/  IMAD.MOV R37, RZ, RZ, -R37 ;  /* 0x000000ffff257224 */ /* 0x000fe400078e0a25 */
[----:B------:R-:W-:-:S04]  /*25b80*/  IMAD.HI.U32 R39, R9, R14, RZ ;  /* 0x0000000e09277227 */ /* 0x000fc800078e00ff */
[----:B------:R-:W-:Y:S02]  /*25b90*/  IMAD.MOV R38, RZ, RZ, -R38 ;  /* 0x000000ffff267224 */ /* 0x000fe400078e0a26 */
[C---:B------:R-:W-:Y:S02]  /*25ba0*/  IMAD R9, R8.reuse, R37, R12 ;  /* 0x0000002508097224 */ /* 0x040fe400078e020c */
[----:B------:R-:W-:Y:S02]  /*25bb0*/  IMAD.MOV R39, RZ, RZ, -R39 ;  /* 0x000000ffff277224 */ /* 0x000fe400078e0a27 */
[C---:B------:R-:W-:Y:S01]  /*25bc0*/  IMAD R13, R8.reuse, R38, R13 ;  /* 0x00000026080d7224 */ /* 0x040fe200078e020d */
[C---:B------:R-:W-:Y:S01]  /*25bd0*/  ISETP.GT.U32.AND P6, PT, R8.reuse, R9, PT ;  /* 0x000000090800720c */ /* 0x040fe20003fc4070 */
[----:B------:R-:W-:Y:S02]  /*25be0*/  IMAD R12, R8, R39, R14 ;  /* 0x00000027080c7224 */ /* 0x000fe400078e020e */
[----:B------:R-:W-:Y:S01]  /*25bf0*/  @!P3 IMAD.IADD R10, R10, 0x1, -R8 ;  /* 0x000000010a0ab824 */ /* 0x000fe200078e0a08 */
[----:B------:R-:W-:-:S02]  /*25c00*/  ISETP.GT.U32.AND P3, PT, R8, R13, PT ;  /* 0x0000000d0800720c */ /* 0x000fc40003f64070 */
[----:B------:R-:W-:Y:S01]  /*25c10*/  ISETP.GT.U32.AND P5, PT, R8, R12, PT ;  /* 0x0000000c0800720c */ /* 0x000fe20003fa4070 */
[----:B------:R-:W-:-:S05]  /*25c20*/  @!P1 IMAD.MOV R10, RZ, RZ, -R10 ;  /* 0x000000ffff0a9224 */ /* 0x000fca00078e0a0a */
[----:B------:R-:W-:Y:S01]  /*25c30*/  SEL R10, R11, R10, !P4 ;  /* 0x0000000a0b0a7207 */ /* 0x000fe20006000000 */
[----:B------:R-:W-:-:S04]  /*25c40*/  @!P6 IMAD.IADD R9, R9, 0x1, -R8 ;  /* 0x000000010909e824 */ /* 0x000fc800078e0a08 */
[----:B------:R-:W-:Y:S01]  /*25c50*/  IMAD R10, R10, UR4, RZ ;  /* 0x000000040a0a7c24 */ /* 0x000fe2000f8e02ff */
[----:B------:R-:W0:Y:S01]  /*25c60*/  LDCU UR4, c[0x0][0x3b0] ;  /* 0x00007600ff0477ac */ /* 0x000e220008000800 */
[--C-:B------:R-:W-:Y:S01]  /*25c70*/  @!P3 IMAD.IADD R13, R13, 0x1, -R8.reuse ;  /* 0x000000010d0db824 */ /* 0x100fe200078e0a08 */
[----:B------:R-:W-:Y:S01]  /*25c80*/  ISETP.GT.U32.AND P3, PT, R8, R9, PT ;  /* 0x000000090800720c */ /* 0x000fe20003f64070 */
[----:B------:R-:W-:Y:S01]  /*25c90*/  @!P5 IMAD.IADD R12, R12, 0x1, -R8 ;  /* 0x000000010c0cd824 */ /* 0x000fe200078e0a08 */
[----:B------:R-:W-:Y:S02]  /*25ca0*/  IADD3 R37, P1, PT, R10, R7, RZ ;  /* 0x000000070a257210 */ /* 0x000fe40007f3e0ff */
[C---:B------:R-:W-:Y:S02]  /*25cb0*/  ISETP.GT.U32.AND P6, PT, R8.reuse, R13, PT ;  /* 0x0000000d0800720c */ /* 0x040fe40003fc4070 */
[----:B------:R-:W-:Y:S02]  /*25cc0*/  ISETP.GT.U32.AND P5, PT, R8, R12, PT ;  /* 0x0000000c0800720c */ /* 0x000fe40003fa4070 */
[----:B------:R-:W-:-:S02]  /*25cd0*/  LEA.HI.X.SX32 R38, R10, R6, 0x1, P1 ;  /* 0x000000060a267211 */ /* 0x000fc400008f0eff */
[----:B------:R-:W-:-:S03]  /*25ce0*/  ISETP.GE.AND P1, PT, R5, RZ, PT ;  /* 0x000000ff0500720c */ /* 0x000fc60003f26270 */
[----:B------:R-:W-:Y:S01]  /*25cf0*/  @!P3 IMAD.IADD R9, R9, 0x1, -R8 ;  /* 0x000000010909b824 */ /* 0x000fe200078e0a08 */
[----:B------:R-:W-:-:S03]  /*25d00*/  ISETP.GE.AND P3, PT, R3, RZ, PT ;  /* 0x000000ff0300720c */ /* 0x000fc60003f66270 */
[--C-:B------:R-:W-:Y:S02]  /*25d10*/  @!P6 IMAD.IADD R13, R13, 0x1, -R8.reuse ;  /* 0x000000010d0de824 */ /* 0x100fe400078e0a08 */
[----:B------:R-:W-:Y:S01]  /*25d20*/  @!P5 IMAD.IADD R12, R12, 0x1, -R8 ;  /* 0x000000010c0cd824 */ /* 0x000fe200078e0a08 */
[----:B------:R-:W-:-:S03]  /*25d30*/  ISETP.GE.AND P5, PT, R4, RZ, PT ;  /* 0x000000ff0400720c */ /* 0x000fc60003fa6270 */
[----:B------:R-:W-:Y:S01]  /*25d40*/  @!P1 IMAD.MOV R13, RZ, RZ, -R13 ;  /* 0x000000ffff0d9224 */ /* 0x000fe200078e0a0d */
[----:B------:R-:W-:Y:S01]  /*25d50*/  STL [R1+0xdd8], R4 ;  /* 0x000dd80401007387 */ /* 0x000fe20000100800 */
[----:B------:R-:W-:-:S03]  /*25d60*/  PRMT R10, RZ, 0x7610, R10 ;  /* 0x00007610ff0a7816 */ /* 0x000fc6000000000a */
[----:B------:R1:W-:Y:S01]  /*25d70*/  STL [R1+0xec8], R5 ;  /* 0x000ec80501007387 */ /* 0x0003e20000100800 */
[----:B------:R-:W-:Y:S01]  /*25d80*/  SEL R13, R11, R13, !P4 ;  /* 0x0000000d0b0d7207 */ /* 0x000fe20006000000 */
[----:B------:R-:W-:Y:S02]  /*25d90*/  @!P3 IMAD.MOV R12, RZ, RZ, -R12 ;  /* 0x000000ffff0cb224 */ /* 0x000fe400078e0a0c */
[----:B------:R1:W-:Y:S01]  /*25da0*/  STL [R1+0xec4], R3 ;  /* 0x000ec40301007387 */ /* 0x0003e20000100800 */
[----:B------:R-:W-:-:S03]  /*25db0*/  @P0 IMAD.MOV.U32 R39, RZ, RZ, R38 ;  /* 0x000000ffff270224 */ /* 0x000fc600078e0026 */
[----:B------:R-:W-:Y:S01]  /*25dc0*/  STL [R1+0x320], R37 ;  /* 0x0003202501007387 */ /* 0x000fe20000100800 */
[----:B0-----:R-:W-:Y:S01]  /*25dd0*/  IMAD R13, R13, UR4, RZ ;  /* 0x000000040d0d7c24 */ /* 0x001fe2000f8e02ff */
[----:B------:R-:W0:Y:S02]  /*25de0*/  LDCU UR4, c[0x0][0x3b0] ;  /* 0x00007600ff0477ac */ /* 0x000e240008000800 */
[----:B------:R3:W-:Y:S01]  /*25df0*/  STL [R1+0x31c], R38 ;  /* 0x00031c2601007387 */ /* 0x0007e20000100800 */
[----:B------:R-:W-:Y:S01]  /*25e00*/  SEL R12, R11, R12, !P4 ;  /* 0x0000000c0b0c7207 */ /* 0x000fe20006000000 */
[----:B------:R-:W-:Y:S02]  /*25e10*/  @!P5 IMAD.MOV R9, RZ, RZ, -R9 ;  /* 0x000000ffff09d224 */ /* 0x000fe400078e0a09 */
[----:B-1----:R-:W2:Y:S01]  /*25e20*/  LDL.LU R5, [R1+0xe38] ;  /* 0x000e380001057983 */ /* 0x002ea20000300800 */
[----:B------:R-:W-:-:S03]  /*25e30*/  IADD3 R4, P1, PT, R13, R7, RZ ;  /* 0x000000070d047210 */ /* 0x000fc60007f3e0ff */
[----:B------:R-:W4:Y:S01]  /*25e40*/  LDL.LU R3, [R1+0xe1c] ;  /* 0x000e1c0001037983 */ /* 0x000f220000300800 */
[----:B---3--:R-:W-:Y:S01]  /*25e50*/  @P0 IMAD.MOV.U32 R38, RZ, RZ, R37 ;  /* 0x000000ffff260224 */ /* 0x008fe200078e0025 */
[----:B------:R-:W-:Y:S01]  /*25e60*/  SEL R11, R11, R9, !P4 ;  /* 0x000000090b0b7207 */ /* 0x000fe20006000000 */
[----:B------:R-:W-:-:S03]  /*25e70*/  IMAD R8, R12, UR5, RZ ;  /* 0x000000050c087c24 */ /* 0x000fc6000f8e02ff */
[----:B------:R-:W3:Y:S01]  /*25e80*/  @P0 LDG.E.U8 R10, desc[UR18][R38.64] ;  /* 0x00000012260a0981 */ /* 0x000ee2000c1e1100 */
[----:B------:R-:W-:Y:S01]  /*25e90*/  PRMT R9, RZ, 0x7610, R9 ;  /* 0x00007610ff097816 */ /* 0x000fe20000000009 */
[----:B------:R-:W-:Y:S01]  /*25ea0*/  @P0 IMAD.MOV.U32 R12, RZ, RZ, R4 ;  /* 0x000000ffff0c0224 */ /* 0x000fe200078e0004 */
[----:B------:R-:W-:Y:S01]  /*25eb0*/  LEA.HI.X.SX32 R13, R13, R6, 0x1, P1 ;  /* 0x000000060d0d7211 */ /* 0x000fe200008f0eff */
[----:B0-----:R-:W-:-:S04]  /*25ec0*/  IMAD R11, R11, UR4, RZ ;  /* 0x000000040b0b7c24 */ /* 0x001fc8000f8e02ff */
[----:B------:R0:W3:Y:S04]  /*25ed0*/  @P0 LDG.E.U8 R9, desc[UR18][R12.64] ;  /* 0x000000120c090981 */ /* 0x0000e8000c1e1100 */
[----:B------:R-:W3:Y:S04]  /*25ee0*/  LDL.LU R38, [R1+0xb4] ;  /* 0x0000b40001267983 */ /* 0x000ee80000300800 */
[----:B------:R-:W3:Y:S04]  /*25ef0*/  LDL.LU R39, [R1+0x78] ;  /* 0x0000780001277983 */ /* 0x000ee80000300800 */
[----:B------:R-:W3:Y:S04]  /*25f00*/  LDL.LU R14, [R1+0x60] ;  /* 0x00006000010e7983 */ /* 0x000ee80000300800 */
[----:B------:R-:W3:Y:S04]  /*25f10*/  LDL.LU R37, [R1+0x48] ;  /* 0x0000480001257983 */ /* 0x000ee80000300800 */
[----:B------:R-:W3:Y:S04]  /*25f20*/  LDL.LU R40, [R1+0x30] ;  /* 0x0000300001287983 */ /* 0x000ee80000300800 */
[----:B------:R-:W3:Y:S04]  /*25f30*/  LDL.LU R85, [R1+0x18] ;  /* 0x0000180001557983 */ /* 0x000ee80000300800 */
[----:B------:R1:W-:Y:S04]  /*25f40*/  STL [R1+0x308], R4 ;  /* 0x0003080401007387 */ /* 0x0003e80000100800 */
[----:B------:R0:W-:Y:S01]  /*25f50*/  STL [R1+0x304], R13 ;  /* 0x0003040d01007387 */ /* 0x0001e20000100800 */
[----:B-1----:R-:W-:-:S04]  /*25f60*/  IADD3 R4, P1, PT, R8, R7, RZ ;  /* 0x0000000708047210 */ /* 0x002fc80007f3e0ff */
[----:B0-----:R-:W-:Y:S01]  /*25f70*/  LEA.HI.X.SX32 R13, R8, R6, 0x1, P1 ;  /* 0x00000006080d7211 */ /* 0x001fe200008f0eff */
[----:B------:R-:W-:Y:S01]  /*25f80*/  @P0 IMAD.MOV.U32 R12, RZ, RZ, R4 ;  /* 0x000000ffff0c0224 */ /* 0x000fe200078e0004 */
[----:B------:R-:W-:Y:S01]  /*25f90*/  PRMT R8, RZ, 0x7610, R8 ;  /* 0x00007610ff087816 */ /* 0x000fe20000000008 */
[----:B------:R-:W-:Y:S04]  /*25fa0*/  STL [R1+0x318], R4 ;  /* 0x0003180401007387 */ /* 0x000fe80000100800 */
[----:B------:R0:W-:Y:S04]  /*25fb0*/  STL [R1+0x314], R13 ;  /* 0x0003140d01007387 */ /* 0x0001e80000100800 */
[----:B------:R0:W3:Y:S02]  /*25fc0*/  @P0 LDG.E.U8 R8, desc[UR18][R12.64] ;  /* 0x000000120c080981 */ /* 0x0000e4000c1e1100 */
[----:B0-----:R-:W-:-:S02]  /*25fd0*/  IADD3 R13, P1, PT, R11, R7, RZ ;  /* 0x000000070b0d7210 */ /* 0x001fc40007f3e0ff */
[----:B------:R-:W3:Y:S02]  /*25fe0*/  LDL.LU R7, [R1+0x144] ;  /* 0x0001440001077983 */ /* 0x000ee40000300800 */
[----:B------:R-:W-:Y:S02]  /*25ff0*/  LEA.HI.X.SX32 R12, R11, R6, 0x1, P1 ;  /* 0x000000060b0c7211 */ /* 0x000fe400008f0eff */
[----:B------:R-:W3:Y:S04]  /*26000*/  LDL.LU R11, [R1+0xdd0] ;  /* 0x000dd000010b7983 */ /* 0x000ee80000300800 */
[----:B------:R0:W-:Y:S04]  /*26010*/  STL [R1+0x310], R13 ;  /* 0x0003100d01007387 */ /* 0x0001e80000100800 */
[----:B------:R1:W-:Y:S01]  /*26020*/  STL [R1+0x30c], R12 ;  /* 0x00030c0c01007387 */ /* 0x0003e20000100800 */
[----:B0-----:R-:W-:-:S04]  /*26030*/  @P0 LOP3.LUT R13, R13, R12, RZ, 0x3c, !PT ;  /* 0x0000000c0d0d0212 */ /* 0x001fc800078e3cff */
[C---:B-1----:R-:W-:Y:S02]  /*26040*/  @P0 LOP3.LUT R12, R13.reuse, R12, RZ, 0x3c, !PT ;  /* 0x0000000c0d0c0212 */ /* 0x042fe400078e3cff */
[----:B------:R-:W-:Y:S02]  /*26050*/  PRMT R6, RZ, 0x7610, R6 ;  /* 0x00007610ff067816 */ /* 0x000fe40000000006 */
[----:B------:R-:W-:-:S05]  /*26060*/  @P0 LOP3.LUT R13, R13, R12, RZ, 0x3c, !PT ;  /* 0x0000000c0d0d0212 */ /* 0x000fca00078e3cff */
[----:B------:R-:W3:Y:S04]  /*26070*/  @P0 LDG.E.U8 R6, desc[UR18][R12.64] ;  /* 0x000000120c060981 */ /* 0x000ee8000c1e1100 */
[----:B------:R-:W3:Y:S04]  /*26080*/  LDL.LU R12, [R1+0xe04] ;  /* 0x000e0400010c7983 */ /* 0x000ee80000300800 */
[----:B------:R-:W3:Y:S01]  /*26090*/  LDL.LU R13, [R1+0xdec] ;  /* 0x000dec00010d7983 */ /* 0x000ee20000300800 */
[----:B------:R-:W0:Y:S02]  /*260a0*/  S2R R4, SR_TID.X ;  /* 0x0000000000047919 */ /* 0x000e240000002100 */
[----:B0-----:R-:W-:-:S04]  /*260b0*/  LOP3.LUT R4, R4, 0x7f, RZ, 0xc0, !PT ;  /* 0x0000007f04047812 */ /* 0x001fc800078ec0ff */
[----:B------:R-:W-:-:S05]  /*260c0*/  LOP3.LUT R4, R4, 0x20, RZ, 0x3c, !PT ;  /* 0x0000002004047812 */ /* 0x000fca00078e3cff */
[----:B--2---:R0:W-:Y:S04]  /*260d0*/  STS.U8 [R4+UR9+0x1d00], R5 ;  /* 0x001d000504007988 */ /* 0x0041e80008000009 */
[----:B----4-:R1:W-:Y:S04]  /*260e0*/  STS.U8 [R4+UR9+0x2100], R3 ;  /* 0x0021000304007988 */ /* 0x0103e80008000009 */
[----:B0-----:R-:W2:Y:S04]  /*260f0*/  LDL.LU R5, [R1+0x12e8] ;  /* 0x0012e80001057983 */ /* 0x001ea80000300800 */
[----:B-1----:R-:W4:Y:S04]  /*26100*/  LDL.LU R3, [R1+0x12e4] ;  /* 0x0012e40001037983 */ /* 0x002f280000300800 */
[----:B---3--:R-:W-:Y:S04]  /*26110*/  STS.U8 [R4+UR9+0x2500], R12 ;  /* 0x0025000c04007988 */ /* 0x008fe80008000009 */
        /* <DEDUP_REMOVED lines=9> */
[----:B------:R0:W-:Y:S04]  /*261b0*/  STS.U8 [R4+UR9+0x4d00], R2 ;  /* 0x004d000204007988 */ /* 0x0001e80008000009 */
[----:B0-----:R-:W3:Y:S04]  /*261c0*/  LDL.LU R2, [R1+0x12e0] ;  /* 0x0012e00001027983 */ /* 0x001ee80000300800 */
        /* <DEDUP_REMOVED lines=9> */
[----:B------:R0:W-:Y:S04]  /*26260*/  STS.U8 [R4+UR9+0x5100], R88 ;  /* 0x0051005804007988 */ /* 0x0001e80008000009 */
[----:B------:R-:W2:Y:S04]  /*26270*/  LDL.LU R85, [R1+0x14] ;  /* 0x0000140001557983 */ /* 0x000ea80000300800 */
[----:B------:R1:W-:Y:S04]  /*26280*/  STS.U8 [R4+UR9+0x5500], R81 ;  /* 0x0055005104007988 */ /* 0x0003e80008000009 */
[----:B0-----:R-:W2:Y:S04]  /*26290*/  LDL.LU R88, [R1+0xe18] ;  /* 0x000e180001587983 */ /* 0x001ea80000300800 */
[----:B------:R0:W-:Y:S04]  /*262a0*/  STS.U8 [R4+UR9+0x5900], R75 ;  /* 0x0059004b04007988 */ /* 0x0001e80008000009 */
[----:B-1----:R-:W2:Y:S04]  /*262b0*/  LDL.LU R81, [R1+0xe34] ;  /* 0x000e340001517983 */ /* 0x002ea80000300800 */
        /* <DEDUP_REMOVED lines=8> */
[----:B------:R-:W-:Y:S04]  /*26340*/  STS.U8 [R4+UR9+0x6d00], R45 ;  /* 0x006d002d04007988 */ /* 0x000fe80008000009 */
[----:B0-----:R-:W2:Y:S04]  /*26350*/  LDL.LU R51, [R1+0xe9c] ;  /* 0x000e9c0001337983 */ /* 0x001ea80000300800 */
[----:B------:R0:W-:Y:S04]  /*26360*/  STS.U8 [R4+UR9+0x7100], R35 ;  /* 0x0071002304007988 */ /* 0x0001e80008000009 */
[----:B------:R1:W-:Y:S04]  /*26370*/  STS.U8 [R4+UR9+0x7500], R29 ;  /* 0x0075001d04007988 */ /* 0x0003e80008000009 */
[----:B0-----:R-:W2:Y:S04]  /*26380*/  LDL.LU R35, [R1+0xeac] ;  /* 0x000eac0001237983 */ /* 0x001ea80000300800 */
[----:B-1----:R-:W2:Y:S04]  /*26390*/  LDL.LU R29, [R1+0xec0] ;  /* 0x000ec000011d7983 */ /* 0x002ea80000300800 */
[----:B------:R0:W-:Y:S01]  /*263a0*/  STS.U8 [R4+UR9+0x7900], R24 ;  /* 0x0079001804007988 */ /* 0x0001e20008000009 */
[----:B------:R-:W1:Y:S01]  /*263b0*/  S2R R45, SR_TID.X ;  /* 0x00000000002d7919 */ /* 0x000e620000002100 */
[----:B0-----:R-:W0:Y:S02]  /*263c0*/  S2R R24, SR_TID.X ;  /* 0x0000000000187919 */ /* 0x001e240000002100 */
[----:B------:R-:W3:Y:S01]  /*263d0*/  LDL.LU R4, [R1+0x12dc] ;  /* 0x0012dc0001047983 */ /* 0x000ee20000300800 */
[----:B-1----:R-:W-:-:S02]  /*263e0*/  LOP3.LUT R45, R45, 0x7f, RZ, 0xc0, !PT ;  /* 0x0000007f2d2d7812 */ /* 0x002fc400078ec0ff */
[----:B0-----:R-:W-:Y:S02]  /*263f0*/  LOP3.LUT R24, R24, 0x7f, RZ, 0xc0, !PT ;  /* 0x0000007f18187812 */ /* 0x001fe400078ec0ff */
[----:B------:R-:W-:Y:S02]  /*26400*/  LOP3.LUT R45, R45, 0x30, RZ, 0x3c, !PT ;  /* 0x000000302d2d7812 */ /* 0x000fe400078e3cff */
[----:B------:R-:W-:-:S05]  /*26410*/  LOP3.LUT R24, R24, 0x20, RZ, 0x3c, !PT ;  /* 0x0000002018187812 */ /* 0x000fca00078e3cff */
[----:B------:R-:W-:Y:S04]  /*26420*/  STS.U8 [R24+UR9+0x7d00], R19 ;  /* 0x007d001318007988 */ /* 0x000fe80008000009 */
[----:B--2---:R-:W-:Y:S04]  /*26430*/  STS.U8 [R45+UR9+0x180], R29 ;  /* 0x0001801d2d007988 */ /* 0x004fe80008000009 */
[----:B------:R-:W-:Y:S04]  /*26440*/  STS.U8 [R45+UR9+0x580], R35 ;  /* 0x000580232d007988 */ /* 0x000fe80008000009 */
[----:B------:R0:W-:Y:S04]  /*26450*/  STS.U8 [R45+UR9+0x980], R51 ;  /* 0x000980332d007988 */ /* 0x0001e80008000009 */
[----:B------:R1:W-:Y:S04]  /*26460*/  STS.U8 [R45+UR9+0xd80], R57 ;  /* 0x000d80392d007988 */ /* 0x0003e80008000009 */
[----:B------:R2:W-:Y:S04]  /*26470*/  STS.U8 [R45+UR9+0x1180], R63 ;  /* 0x0011803f2d007988 */ /* 0x0005e80008000009 */
[----:B0-----:R-:W3:Y:S04]  /*26480*/  LDL.LU R51, [R1+0xebc] ;  /* 0x000ebc0001337983 */ /* 0x001ee80000300800 */
[----:B-1----:R-:W4:Y:S04]  /*26490*/  LDL.LU R57, [R1+0xe98] ;  /* 0x000e980001397983 */ /* 0x002f280000300800 */
[----:B------:R0:W-:Y:S04]  /*264a0*/  STS.U8 [R45+UR9+0x1580], R69 ;  /* 0x001580452d007988 */ /* 0x0001e80008000009 */
[----:B--2---:R-:W2:Y:S04]  /*264b0*/  LDL.LU R63, [R1+0xe84] ;  /* 0x000e8400013f7983 */ /* 0x004ea80000300800 */
        /* <DEDUP_REMOVED lines=26> */
[----:B-1----:R-:W2:Y:S01]  /*26660*/  LDL.LU R85, [R1+0x28] ;  /* 0x0000280001557983 */ /* 0x002ea20000300800 */
[----:B------:R-:W0:Y:S03]  /*26670*/  S2R R29, SR_TID.X ;  /* 0x00000000001d7919 */ /* 0x000e260000002100 */
[----:B------:R-:W-:Y:S04]  /*26680*/  STS.U8 [R45+UR9+0x4d80], R93 ;  /* 0x004d805d2d007988 */ /* 0x000fe80008000009 */
[----:B------:R-:W-:Y:S04]  /*26690*/  STS.U8 [R45+UR9+0x5180], R87 ;  /* 0x005180572d007988 */ /* 0x000fe80008000009 */
[----:B------:R-:W-:Y:S04]  /*266a0*/  STS.U8 [R45+UR9+0x5580], R80 ;  /* 0x005580502d007988 */ /* 0x000fe80008000009 */
[----:B------:R-:W-:Y:S04]  /*266b0*/  STS.U8 [R45+UR9+0x5980], R74 ;  /* 0x0059804a2d007988 */ /* 0x000fe80008000009 */
[----:B------:R-:W-:Y:S04]  /*266c0*/  STS.U8 [R45+UR9+0x5d80], R68 ;  /* 0x005d80442d007988 */ /* 0x000fe80008000009 */
[----:B------:R-:W-:Y:S04]  /*266d0*/  STS.U8 [R45+UR9+0x6180], R62 ;  /* 0x0061803e2d007988 */ /* 0x000fe80008000009 */
[----:B------:R-:W-:Y:S01]  /*266e0*/  STS.U8 [R45+UR9+0x6580], R56 ;  /* 0x006580382d007988 */ /* 0x000fe20008000009 */
[----:B0-----:R-:W-:-:S03]  /*266f0*/  LOP3.LUT R29, R29, 0x7f, RZ, 0xc0, !PT ;  /* 0x0000007f1d1d7812 */ /* 0x001fc600078ec0ff */
[----:B------:R-:W-:Y:S01]  /*26700*/  STS.U8 [R45+UR9+0x6980], R50 ;  /* 0x006980322d007988 */ /* 0x000fe20008000009 */
[----:B------:R-:W-:-:S03]  /*26710*/  LOP3.LUT R35, R29, 0x40, RZ, 0x3c, !PT ;  /* 0x000000401d237812 */ /* 0x000fc600078e3cff */
[----:B------:R-:W-:Y:S04]  /*26720*/  STS.U8 [R45+UR9+0x6d80], R44 ;  /* 0x006d802c2d007988 */ /* 0x000fe80008000009 */
[----:B------:R-:W-:Y:S04]  /*26730*/  STS.U8 [R45+UR9+0x7180], R34 ;  /* 0x007180222d007988 */ /* 0x000fe80008000009 */
[----:B------:R-:W-:Y:S04]  /*26740*/  STS.U8 [R45+UR9+0x7580], R28 ;  /* 0x0075801c2d007988 */ /* 0x000fe80008000009 */
[----:B------:R-:W-:Y:S04]  /*26750*/  STS.U8 [R45+UR9+0x7980], R23 ;  /* 0x007980172d007988 */ /* 0x000fe80008000009 */
[----:B------:R-:W-:Y:S04]  /*26760*/  STS.U8 [R45+UR9+0x7d80], R18 ;  /* 0x007d80122d007988 */ /* 0x000fe80008000009 */
[----:B---3--:R-:W-:Y:S04]  /*26770*/  STS.U8 [R35+UR9+0x200], R51 ;  /* 0x0002003323007988 */ /* 0x008fe80008000009 */
[----:B------:R-:W-:Y:S04]  /*26780*/  STS.U8 [R35+UR9+0x600], R15 ;  /* 0x0006000f23007988 */ /* 0x000fe80008000009 */
[----:B----4-:R-:W-:Y:S04]  /*26790*/  STS.U8 [R35+UR9+0xa00], R57 ;  /* 0x000a003923007988 */ /* 0x010fe80008000009 */
[----:B--2---:R-:W-:Y:S04]  /*267a0*/  STS.U8 [R35+UR9+0xe00], R63 ;  /* 0x000e003f23007988 */ /* 0x004fe80008000009 */
        /* <DEDUP_REMOVED lines=15> */
[----:B0-----:R-:W2:Y:S04]  /*268a0*/  LDL.LU R4, [R1+0x12d8] ;  /* 0x0012d80001047983 */ /* 0x001ea80000300800 */
[----:B------:R-:W3:Y:S04]  /*268b0*/  LDL.LU R45, [R1+0xeb8] ;  /* 0x000eb800012d7983 */ /* 0x000ee80000300800 */
[----:B------:R-:W4:Y:S04]  /*268c0*/  LDL.LU R51, [R1+0xea8] ;  /* 0x000ea80001337983 */ /* 0x000f280000300800 */
        /* <DEDUP_REMOVED lines=16> */
[----:B------:R-:W-:Y:S04]  /*269d0*/  STS.U8 [R35+UR9+0x4e00], R92 ;  /* 0x004e005c23007988 */ /* 0x000fe80008000009 */
[----:B------:R-:W-:Y:S04]  /*269e0*/  STS.U8 [R35+UR9+0x5200], R86 ;  /* 0x0052005623007988 */ /* 0x000fe80008000009 */
[----:B------:R-:W-:Y:S04]  /*269f0*/  STS.U8 [R35+UR9+0x5600], R79 ;  /* 0x0056004f23007988 */ /* 0x000fe80008000009 */
[----:B------:R-:W-:Y:S04]  /*26a00*/  STS.U8 [R35+UR9+0x5a00], R73 ;  /* 0x005a004923007988 */ /* 0x000fe80008000009 */
[----:B------:R-:W-:Y:S01]  /*26a10*/  STS.U8 [R35+UR9+0x5e00], R67 ;  /* 0x005e004323007988 */ /* 0x000fe20008000009 */
[----:B------:R-:W-:-:S03]  /*26a20*/  LOP3.LUT R29, R29, 0x50, RZ, 0x3c, !PT ;  /* 0x000000501d1d7812 */ /* 0x000fc600078e3cff */
        /* <DEDUP_REMOVED lines=8> */
[----:B---3--:R-:W-:Y:S04]  /*26ab0*/  STS.U8 [R29+UR9+0x280], R45 ;  /* 0x0002802d1d007988 */ /* 0x008fe80008000009 */
        /* <DEDUP_REMOVED lines=35> */
[----:B------:R-:W2:Y:S01]  /*26cf0*/  LDL.LU R85, [R1+0x38] ;  /* 0x0000380001557983 */ /* 0x000ea20000300800 */
        /* <DEDUP_REMOVED lines=17> */
[----:B----4-:R-:W-:Y:S04]  /*26e10*/  STS.U8 [R51+UR9+0x700], R45 ;  /* 0x0007002d33007988 */ /* 0x010fe80008000009 */
[----:B--2---:R0:W-:Y:S04]  /*26e20*/  STS.U8 [R51+UR9+0xb00], R57 ;  /* 0x000b003933007988 */ /* 0x0041e80008000009 */
        /* <DEDUP_REMOVED lines=32> */
[----:B-1----:R-:W2:Y:S04]  /*27030*/  LDL.LU R3, [R1+0x12cc] ;  /* 0x0012cc0001037983 */ /* 0x002ea80000300800 */
        /* <DEDUP_REMOVED lines=28> */
[----:B------:R0:W-:Y:S02]  /*27200*/  STS.U8 [R40+UR9+0x3b80], R85 ;  /* 0x003b805528007988 */ /* 0x0001e40008000009 */
[----:B0-----:R-:W0:Y:S02]  /*27210*/  LDC R85, c[0x0][0x3a0] ;  /* 0x0000e800ff557b82 */ /* 0x001e240000000800 */
[----:B------:R1:W-:Y:S04]  /*27220*/  STS.U8 [R40+UR9+0x3f80], R3 ;  /* 0x003f800328007988 */ /* 0x0003e80008000009 */
[----:B------:R2:W-:Y:S04]  /*27230*/  STS.U8 [R40+UR9+0x4380], R2 ;  /* 0x0043800228007988 */ /* 0x0005e80008000009 */
[----:B------:R3:W-:Y:S04]  /*27240*/  STS.U8 [R40+UR9+0x4780], R4 ;  /* 0x0047800428007988 */ /* 0x0007e80008000009 */
[----:B-1----:R1:W5:Y:S04]  /*27250*/  LDL.LU R3, [R1+0x12c8] ;  /* 0x0012c80001037983 */ /* 0x0023680000300800 */
[----:B--2---:R1:W5:Y:S04]  /*27260*/  LDL.LU R2, [R1+0x12c4] ;  /* 0x0012c40001027983 */ /* 0x0043680000300800 */
[----:B---3--:R1:W5:Y:S04]  /*27270*/  LDL.LU R4, [R1+0x12c0] ;  /* 0x0012c00001047983 */ /* 0x0083680000300800 */
[----:B------:R2:W-:Y:S04]  /*27280*/  STS.U8 [R40+UR9+0x4b80], R5 ;  /* 0x004b800528007988 */ /* 0x0005e80008000009 */
[----:B--2---:R1:W5:Y:S04]  /*27290*/  LDL.LU R5, [R1+0x12bc] ;  /* 0x0012bc0001057983 */ /* 0x0043680000300800 */
[----:B------:R1:W-:Y:S04]  /*272a0*/  STS.U8 [R40+UR9+0x4f80], R89 ;  /* 0x004f805928007988 */ /* 0x0003e80008000009 */
        /* <DEDUP_REMOVED lines=11> */
[----:B------:R1:W-:Y:S01]  /*27360*/  STS.U8 [R40+UR9+0x7f80], R6 ;  /* 0x007f800628007988 */ /* 0x0003e20008000009 */
[----:B------:R2:W-:Y:S06]  /*27370*/  MEMBAR.ALL.CTA ;  /* 0x0000000000007992 */ /* 0x0005ec0000008000 */
[----:B--2---:R-:W2:Y:S01]  /*27380*/  FENCE.VIEW.ASYNC.S ;  /* 0x00000000000073c6 */ /* 0x004ea20000000000 */
[----:B0-----:R-:W-:Y:S01]  /*27390*/  VIADD R85, R85, 0x7f ;  /* 0x0000007f55557836 */ /* 0x001fe20000000000 */
[----:B--2---:R-:W-:Y:S01]  /*273a0*/  BAR.SYNC.DEFER_BLOCKING 0x0 ;  /* 0x0000000000007b1d */ /* 0x004fe20000010000 */
[----:B------:R-:W-:-:S04]  /*273b0*/  ISETP.NE.U32.AND P0, PT, RZ, UR7, PT ;  /* 0x00000007ff007c0c */ /* 0x000fc8000bf05070 */
[C---:B------:R-:W-:Y:S02]  /*273c0*/  ISETP.LT.OR P1, PT, R85.reuse, 0x80, P0 ;  /* 0x000000805500780c */ /* 0x040fe40000721670 */
[----:B------:R-:W-:-:S11]  /*273d0*/  ISETP.GE.AND P3, PT, R85, 0x100, PT ;  /* 0x000001005500780c */ /* 0x000fd60003f66270 */
[----:B-1----:R-:W-:Y:S05]  /*273e0*/  @P1 BRA `(.L_x_6) ;  /* 0x0000000000841947 */ /* 0x002fea0003800000 */
[----:B------:R-:W-:Y:S02]  /*273f0*/  UIADD3 UR4, UPT, UPT, UR9, 0x10000, URZ ;  /* 0x0001000009047890 */ /* 0x000fe4000fffe0ff */
[----:B------:R-:W-:Y:S02]  /*27400*/  USHF.R.U32.HI UR14, URZ, 0x4, UR9 ;  /* 0x00000004ff0e7899 */ /* 0x000fe40008011609 */
[----:B------:R-:W-:Y:S02]  /*27410*/  USHF.R.U32.HI UR4, URZ, 0x4, UR4 ;  /* 0x00000004ff047899 */ /* 0x000fe40008011604 */
[----:B------:R-:W-:Y:S02]  /*27420*/  USGXT.U32 UR14, UR14, 0xe ;  /* 0x0000000e0e0e789a */ /* 0x000fe40008000000 */
[----:B------:R-:W-:Y:S02]  /*27430*/  USGXT.U32 UR12, UR4, 0xe ;  /* 0x0000000e040c789a */ /* 0x000fe40008000000 */
[----:B------:R-:W-:-:S02]  /*27440*/  UIADD3 UR26, UP2, UPT, UR14, 0x2, URZ ;  /* 0x000000020e1a7890 */ /* 0x000fc4000ff5e0ff */
[----:B------:R-:W-:Y:S01]  /*27450*/  UIADD3 UR28, UP1, UPT, UR12, 0x100, URZ ;  /* 0x000001000c1c7890 */ /* 0x000fe2000ff3e0ff */
[----:B------:R-:W-:Y:S01]  /*27460*/  UMOV UR4, URZ ;  /* 0x000000ff00047c82 */ /* 0x000fe20008000000 */
[----:B------:R-:W-:Y:S01]  /*27470*/  UMOV UR30, 0x0 ;  /* 0x00000000001e7882 */ /* 0x000fe20000000000 */
[----:B------:R-:W-:Y:S02]  /*27480*/  UIADD3.X UR27, UPT, UPT, UR4, 0x40004040, URZ, UP2, !UPT ;  /* 0x40004040041b7890 */ /* 0x000fe400097fe4ff */
[----:B------:R-:W-:Y:S02]  /*27490*/  UIADD3.X UR29, UPT, UPT, UR4, 0x40004040, URZ, UP1, !UPT ;  /* 0x40004040041d7890 */ /* 0x000fe40008ffe4ff */
[----:B------:R-:W-:Y:S02]  /*274a0*/  UIADD3.64 UR20, UPT, UPT, UR26, 0x2, URZ ;  /* 0x000000021a147897 */ /* 0x000fe4000fffe0ff */
[----:B------:R-:W-:Y:S02]  /*274b0*/  UIADD3.64 UR16, UPT, UPT, UR28, 0x100, URZ ;  /* 0x000001001c107897 */ /* 0x000fe4000fffe0ff */
[----:B------:R-:W-:-:S02]  /*274c0*/  UIADD3.64 UR24, UPT, UPT, UR26, 0x4, URZ ;  /* 0x000000041a187897 */ /* 0x000fc4000fffe0ff */
[----:B------:R-:W-:Y:S01]  /*274d0*/  UIADD3.64 UR22, UPT, UPT, UR28, 0x200, URZ ;  /* 0x000002001c167897 */ /* 0x000fe2000fffe0ff */
[----:B------:R-:W-:Y:S01]  /*274e0*/  UMOV UR31, 0x8408490 ;  /* 0x08408490001f7882 */ /* 0x000fe20000000000 */
[----:B------:R-:W-:Y:S01]  /*274f0*/  UMOV UR15, 0x40004040 ;  /* 0x40004040000f7882 */ /* 0x000fe20000000000 */
[----:B------:R-:W-:Y:S01]  /*27500*/  UMOV UR13, 0x40004040 ;  /* 0x40004040000d7882 */ /* 0x000fe20000000000 */
[----:B------:R-:W-:Y:S01]  /*27510*/  UMOV UR32, 0x0 ;  /* 0x0000000000207882 */ /* 0x000fe20000000000 */
[----:B------:R-:W-:Y:S01]  /*27520*/  UMOV UR33, 0x8408490 ;  /* 0x0840849000217882 */ /* 0x000fe20000000000 */
[----:B------:R-:W-:Y:S01]  /*27530*/  UMOV UR34, 0x0 ;  /* 0x0000000000227882 */ /* 0x000fe20000000000 */
[----:B------:R-:W-:Y:S01]  /*27540*/  UMOV UR35, 0x8408490 ;  /* 0x0840849000237882 */ /* 0x000fe20000000000 */
[----:B------:R-:W-:Y:S01]  /*27550*/  UMOV UR4, UR6 ;  /* 0x0000000600047c82 */ /* 0x000fe20008000000 */
[----:B------:R-:W-:Y:S01]  /*27560*/  UMOV UR5, URZ ;  /* 0x000000ff00057c82 */ /* 0x000fe20008000000 */
[----:B------:R0:W-:Y:S01]  /*27570*/  UTCQMMA gdesc[UR12], gdesc[UR14], tmem[UR8], tmem[UR30], idesc[UR31], !UPT ;  /* 0x00ff1e0e0c0075ea */ /* 0x0001e2000f800308 */
[----:B------:R-:W-:Y:S01]  /*27580*/  UMOV UR36, 0x0 ;  /* 0x0000000000247882 */ /* 0x000fe20000000000 */
[----:B------:R-:W-:Y:S01]  /*27590*/  UMOV UR37, 0x8408490 ;  /* 0x0840849000257882 */ /* 0x000fe20000000000 */
[----:B------:R0:W-:Y:S01]  /*275a0*/  UTCQMMA gdesc[UR28], gdesc[UR26], tmem[UR8], tmem[UR32], idesc[UR33], UPT ;  /* 0x00ff201a1c0075ea */ /* 0x0001e2000b800308 */
[----:B------:R-:W-:Y:S01]  /*275b0*/  UMOV UR4, UR4 ;  /* 0x0000000400047c82 */ /* 0x000fe20008000000 */
[----:B------:R0:W-:Y:S01]  /*275c0*/  UTCQMMA gdesc[UR16], gdesc[UR20], tmem[UR8], tmem[UR34], idesc[UR35], UPT ;  /* 0x00ff2214100075ea */ /* 0x0001e2000b800308 */
[----:B------:R0:W-:Y:S01]  /*275d0*/  UTCQMMA gdesc[UR22], gdesc[UR24], tmem[UR8], tmem[UR36], idesc[UR37], UPT ;  /* 0x00ff2418160075ea */ /* 0x0001e2000b800308 */
[----:B------:R0:W-:Y:S01]  /*275e0*/  UTCBAR [UR4], URZ ;  /* 0x000000ff040073e9 */ /* 0x0001e200080000ff */
[----:B------:R-:W-:Y:S01]  /*275f0*/  NOP ;  /* 0x0000000000007918 */ /* 0x000fe20000000000 */
.L_x_6:
[----:B0-----:R-:W-:Y:S01]  /*27600*/  UMOV UR4, URZ ;  /* 0x000000ff00047c82 */ /* 0x001fe20008000000 */
[----:B------:R-:W-:Y:S05]  /*27610*/  @!P3 BRA `(.L_x_7) ;  /* 0x00000154006cb947 */ /* 0x000fea0003800000 */
[----:B------:R-:W-:Y:S01]  /*27620*/  SHF.R.S32.HI R6, RZ, 0x1f, R85 ;  /* 0x0000001fff067819 */ /* 0x000fe20000011455 */
[----:B------:R-:W-:Y:S01]  /*27630*/  UIADD3 UR4, UPT, UPT, UR9, 0x14000, URZ ;  /* 0x0001400009047890 */ /* 0x000fe2000fffe0ff */
[----:B-----5:R-:W-:Y:S01]  /*27640*/  IMAD.SHL.U32 R4, R4, 0x80, RZ ;  /* 0x0000008004047824 */ /* 0x020fe200078e00ff */
[----:B------:R-:W-:Y:S01]  /*27650*/  UIADD3 UR5, UPT, UPT, UR9, 0x8000, URZ ;  /* 0x0000800009057890 */ /* 0x000fe2000fffe0ff */
[----:B------:R-:W-:Y:S01]  /*27660*/  LEA.HI R6, R6, R85, RZ, 0x7 ;  /* 0x0000005506067211 */ /* 0x000fe200078f38ff */
[----:B------:R-:W-:Y:S01]  /*27670*/  USHF.R.U32.HI UR4, URZ, 0x4, UR4 ;  /* 0x00000004ff047899 */ /* 0x000fe20008011604 */
[----:B------:R-:W-:Y:S01]  /*27680*/  IMAD.SHL.U32 R5, R5, 0x80, RZ ;  /* 0x0000008005057824 */ /* 0x000fe200078e00ff */
[----:B------:R-:W-:Y:S01]  /*27690*/  USHF.R.U32.HI UR5, URZ, 0x4, UR5 ;  /* 0x00000004ff057899 */ /* 0x000fe20008011605 */
[----:B------:R-:W-:Y:S01]  /*276a0*/  SHF.R.S32.HI R6, RZ, 0x7, R6 ;  /* 0x00000007ff067819 */ /* 0x000fe20000011406 */
[----:B------:R-:W-:Y:S01]  /*276b0*/  USGXT.U32 UR12, UR4, 0xe ;  /* 0x0000000e040c789a */ /* 0x000fe20008000000 */
[----:B------:R-:W-:Y:S01]  /*276c0*/  IMAD.MOV.U32 R7, RZ, RZ, RZ ;  /* 0x000000ffff077224 */ /* 0x000fe200078e00ff */
[----:B------:R-:W-:Y:S01]  /*276d0*/  USGXT.U32 UR14, UR5, 0xe ;  /* 0x0000000e050e789a */ /* 0x000fe20008000000 */
[----:B------:R-:W-:Y:S01]  /*276e0*/  VIMNMX R6, PT, PT, R6, 0x2, !PT ;  /* 0x0000000206067848 */ /* 0x000fe20007fe0100 */
[----:B------:R-:W-:Y:S01]  /*276f0*/  UIADD3 UR28, UP1, UPT, UR12, 0x100, URZ ;  /* 0x000001000c1c7890 */ /* 0x000fe2000ff3e0ff */
[----:B------:R-:W-:Y:S01]  /*27700*/  SHF.R.S32.HI R8, RZ, 0x1f, R4 ;  /* 0x0000001fff087819 */ /* 0x000fe20000011404 */
[----:B------:R-:W-:-:S02]  /*27710*/  UIADD3 UR30, UP2, UPT, UR14, 0x2, URZ ;  /* 0x000000020e1e7890 */ /* 0x000fc4000ff5e0ff */
[----:B------:R-:W-:Y:S01]  /*27720*/  VIADD R6, R6, 0xfffffffe ;  /* 0xfffffffe06067836 */ /* 0x000fe20000000000 */
[----:B------:R-:W-:Y:S01]  /*27730*/  UMOV UR4, URZ ;  /* 0x000000ff00047c82 */ /* 0x000fe20008000000 */
[----:B------:R-:W-:Y:S01]  /*27740*/  UMOV UR5, URZ ;  /* 0x000000ff00057c82 */ /* 0x000fe20008000000 */
[----:B------:R-:W-:Y:S02]  /*27750*/  UIADD3.X UR29, UPT, UPT, UR4, 0x40004040, URZ, UP1, !UPT ;  /* 0x40004040041d7890 */ /* 0x000fe40008ffe4ff */
[----:B------:R0:W-:Y:S01]  /*27760*/  STL [R1+0xdd4], R6 ;  /* 0x000dd40601007387 */ /* 0x0001e20000100800 */
[----:B------:R-:W-:Y:S01]  /*27770*/  UIADD3.X UR31, UPT, UPT, UR5, 0x40004040, URZ, UP2, !UPT ;  /* 0x40004040051f7890 */ /* 0x000fe200097fe4ff */
[----:B------:R-:W-:Y:S02]  /*27780*/  UMOV UR11, 0x1 ;  /* 0x00000001000b7882 */ /* 0x000fe40000000000 */
[----:B------:R1:W-:Y:S01]  /*27790*/  STL [R1+0xdcc], RZ ;  /* 0x000dccff01007387 */ /* 0x0003e20000100800 */
[----:B------:R-:W-:-:S02]  /*277a0*/  UIADD3.64 UR20, UPT, UPT, UR28, 0x100, URZ ;  /* 0x000001001c147897 */ /* 0x000fc4000fffe0ff */
[----:B------:R-:W-:Y:S02]  /*277b0*/  UIADD3.64 UR22, UPT, UPT, UR30, 0x2, URZ ;  /* 0x000000021e167897 */ /* 0x000fe4000fffe0ff */
[----:B------:R-:W-:Y:S01]  /*277c0*/  UIADD3.64 UR24, UPT, UPT, UR28, 0x200, URZ ;  /* 0x000002001c187897 */ /* 0x000fe2000fffe0ff */
[----:B0-----:R-:W-:Y:S01]  /*277d0*/  SHF.R.S32.HI R6, RZ, 0x1f, R5 ;  /* 0x0000001fff067819 */ /* 0x001fe20000011405 */
[----:B------:R-:W-:-:S12]  /*277e0*/  UIADD3.64 UR26, UPT, UPT, UR30, 0x4, URZ ;  /* 0x000000041e1a7897 */ /* 0x000fd8000fffe0ff */
.L_x_10:
[----:B------:R-:W2:Y:S01]  /*277f0*/  LDL R9, [R1+0xdcc] ;  /* 0x000dcc0001097983 */ /* 0x000ea20000100800 */
[----:B------:R-:W-:Y:S01]  /*27800*/  IMAD.U32 R7, R7, -0x80000000, RZ ;  /* 0x8000000007077824 */ /* 0x000fe200078e00ff */
[----:B0-----:R-:W0:Y:S02]  /*27810*/  LDC R12, c[0x0][0x3a0] ;  /* 0x0000e800ff0c7b82 */ /* 0x001e240000000800 */
[----:B------:R-:W3:Y:S01]  /*27820*/  LDL.LU R8, [R1+0x1d8] ;  /* 0x0001d80001087983 */ /* 0x000ee20000300800 */
[----:B------:R-:W4:Y:S01]  /*27830*/  SYNCS.PHASECHK.TRANS64.TRYWAIT P1, [UR6], R7 ;  /* 0x00000007ff0075a7 */ /* 0x000f220008021106 */
[----:B--2---:R-:W-:Y:S01]  /*27840*/  VIADD R9, R9, 0x1 ;  /* 0x0000000109097836 */ /* 0x004fe20000000000 */
[----:B---3-5:R-:W-:-:S04]  /*27850*/  IADD3 R8, P5, PT, R4, R8, RZ ;  /* 0x0000000804087210 */ /* 0x028fc80007fbe0ff */
[----:B------:R2:W-:Y:S01]  /*27860*/  STL [R1+0xdd0], R9 ;  /* 0x000dd00901007387 */ /* 0x0005e20000100800 */
[----:B0-----:R-:W-:-:S03]  /*27870*/  IMAD R12, R9, -0x80, R12 ;  /* 0xffffff80090c7824 */ /* 0x001fc600078e020c */
[----:B------:R2:W-:Y:S02]  /*27880*/  STL [R1+0x1d8], R8 ;  /* 0x0001d80801007387 */ /* 0x0005e40000100800 */
[----:B------:R-:W-:Y:S01]  /*27890*/  ISETP.GT.AND P3, PT, R12, 0x1, PT ;  /* 0x000000010c00780c */ /* 0x000fe20003f64270 */
[----:B----4-:R-:W-:-:S12]  /*278a0*/  @!P1 BRA `(.L_x_8) ;  /* 0x000001f8001c9947 */ /* 0x010fd80003800000 */
.L_x_16:
[----:B--2---:R-:W2:Y:S04]  /*278b0*/  LDL.LU R9, [R1+0x1d4] ;  /* 0x0001d40001097983 */ /* 0x004ea80000300800 */
[----:B------:R-:W3:Y:S04]  /*278c0*/  LDL R8, [R1+0x1d8] ;  /* 0x0001d80001087983 */ /* 0x000ee80000100800 */
[----:B------:R-:W-:Y:S04]  /*278d0*/  STL [R1+0x15f8], R51 ;  /* 0x0015f83301007387 */ /* 0x000fe80000100800 */
[----:B------:R-:W-:Y:S04]  /*278e0*/  STL [R1+0x1604], R51 ;  /* 0x0016043301007387 */ /* 0x000fe80000100800 */
[----:B------:R-:W-:Y:S04]  /*278f0*/  STL [R1+0x15e8], R50 ;  /* 0x0015e83201007387 */ /* 0x000fe80000100800 */
[----:B------:R-:W-:Y:S04]  /*27900*/  STL [R1+0x15ec], R50 ;  /* 0x0015ec3201007387 */ /* 0x000fe80000100800 */
[----:B------:R0:W-:Y:S04]  /*27910*/  STL [R1+0x1608], R50 ;  /* 0x0016083201007387 */ /* 0x0001e80000100800 */
[----:B0-----:R-:W4:Y:S04]  /*27920*/  LDL.LU R50, [R1+0x1e4] ;  /* 0x0001e40001327983 */ /* 0x001f280000300800 */
[----:B------:R-:W-:Y:S04]  /*27930*/  STL [R1+0x15d8], R11 ;  /* 0x0015d80b01007387 */ /* 0x000fe80000100800 */
[----:B------:R-:W-:Y:S04]  /*27940*/  STL [R1+0x15e4], R11 ;  /* 0x0015e40b01007387 */ /* 0x000fe80000100800 */
[----:B------:R0:W-:Y:S04]  /*27950*/  STL [R1+0x15fc], R11 ;  /* 0x0015fc0b01007387 */ /* 0x0001e80000100800 */
[----:B0-----:R-:W2:Y:S04]  /*27960*/  LDL.LU R11, [R1+0x1e8] ;  /* 0x0001e800010b7983 */ /* 0x001ea80000300800 */
[----:B------:R-:W-:Y:S04]  /*27970*/  STL [R1+0x15d0], R45 ;  /* 0x0015d02d01007387 */ /* 0x000fe80000100800 */
[----:B------:R-:W-:Y:S04]  /*27980*/  STL [R1+0x15f0], R45 ;  /* 0x0015f02d01007387 */ /* 0x000fe80000100800 */
[----:B------:R0:W-:Y:S04]  /*27990*/  STL [R1+0x15f4], R45 ;  /* 0x0015f42d01007387 */ /* 0x0001e80000100800 */
[----:B0-----:R-:W2:Y:S04]  /*279a0*/  LDL.LU R45, [R1+0x1f0] ;  /* 0x0001f000012d7983 */ /* 0x001ea80000300800 */
[----:B--2---:R-:W-:Y:S04]  /*279b0*/  STL [R1+0x160c], R45 ;  /* 0x00160c2d01007387 */ /* 0x004fe80000100800 */
[----:B------:R-:W-:Y:S04]  /*279c0*/  STL [R1+0x15cc], R46 ;  /* 0x0015cc2e01007387 */ /* 0x000fe80000100800 */
[----:B------:R-:W-:Y:S04]  /*279d0*/  STL [R1+0x15d4], R46 ;  /* 0x0015d42e01007387 */ /* 0x000fe80000100800 */
[----:B------:R-:W-:Y:S04]  /*279e0*/  STL [R1+0x15dc], R46 ;  /* 0x0015dc2e01007387 */ /* 0x000fe80000100800 */
[----:B------:R-:W-:Y:S04]  /*279f0*/  STL [R1+0x1600], R46 ;  /* 0x0016002e01007387 */ /* 0x000fe80000100800 */
[----:B------:R0:W-:Y:S04]  /*27a00*/  STL [R1+0x1610], R46 ;  /* 0x0016102e01007387 */ /* 0x0001e80000100800 */
[----:B0-----:R-:W2:Y:S01]  /*27a10*/  LDL.LU R46, [R1+0x1e0] ;  /* 0x0001e000012e7983 */ /* 0x001ea20000300800 */
[----:B------:R-:W-:-:S02]  /*27a20*/  ISETP.GT.AND P4, PT, R12, 0x2, PT ;  /* 0x000000020c00780c */ /* 0x000fc40003f84270 */
[----:B------:R-:W-:Y:S01]  /*27a30*/  ISETP.GT.AND P1, PT, R12, 0x3, PT ;  /* 0x000000030c00780c */ /* 0x000fe20003f24270 */
        /* <DEDUP_REMOVED lines=75> */
[----:B--2---:R-:W-:-:S03]  /*27ef0*/  IADD3 R46, P6, PT, R4, R46, RZ ;  /* 0x0000002e042e7210 */ /* 0x004fc60007fde0ff */
[----:B------:R-:W-:Y:S04]  /*27f00*/  STL [R1+0x14a0], R48 ;  /* 0x0014a03001007387 */ /* 0x000fe80000100800 */
[----:B------:R0:W-:Y:S04]  /*27f10*/  STL [R1+0x149c], R49 ;  /* 0x00149c3101007387 */ /* 0x0001e80000100800 */
[----:B------:R-:W-:Y:S04]  /*27f20*/  STL [R1+0x1498], R52 ;  /* 0x0014983401007387 */ /* 0x000fe80000100800 */
[----:B------:R-:W-:Y:S01]  /*27f30*/  STL [R1+0x1494], R53 ;  /* 0x0014943501007387 */ /* 0x000fe20000100800 */
[----:B0-----:R-:W-:-:S03]  /*27f40*/  PRMT R49, RZ, 0x7610, R49 ;  /* 0x00007610ff317816 */ /* 0x001fc60000000031 */
[----:B------:R0:W-:Y:S04]  /*27f50*/  STL [R1+0x1490], R55 ;  /* 0x0014903701007387 */ /* 0x0001e80000100800 */
[----:B------:R-:W-:Y:S04]  /*27f60*/  STL [R1+0x148c], R57 ;  /* 0x00148c3901007387 */ /* 0x000fe80000100800 */
[----:B------:R-:W-:Y:S01]  /*27f70*/  STL [R1+0x1488], R59 ;  /* 0x0014883b01007387 */ /* 0x000fe20000100800 */
[----:B0-----:R-:W-:-:S03]  /*27f80*/  SHF.R.S32.HI R55, RZ, 0x1f, R4 ;  /* 0x0000001fff377819 */ /* 0x001fc60000011404 */
[----:B------:R-:W-:Y:S02]  /*27f90*/  STL [R1+0x1484], R61 ;  /* 0x0014843d01007387 */ /* 0x000fe40000100800 */
[----:B------:R-:W-:Y:S02]  /*27fa0*/  IMAD.X R9, R55, 0x1, R9, P5 ;  /* 0x0000000137097824 */ /* 0x000fe400028e0609 */
        /* <DEDUP_REMOVED lines=22> */
[----:B------:R0:W-:Y:S04]  /*28110*/  STL [R1+0x1d4], R9 ;  /* 0x0001d40901007387 */ /* 0x0001e80000100800 */
[----:B------:R-:W2:Y:S04]  /*28120*/  LDL.LU R7, [R1+0x1f8] ;  /* 0x0001f80001077983 */ /* 0x000ea80000300800 */
[----:B------:R1:W-:Y:S04]  /*28130*/  STL [R1+0x1e0], R46 ;  /* 0x0001e02e01007387 */ /* 0x0003e80000100800 */
[----:B------:R-:W2:Y:S04]  /*28140*/  LDL.LU R91, [R1+0x200] ;  /* 0x00020000015b7983 */ /* 0x000ea80000300800 */
[----:B------:R-:W-:Y:S04]  /*28150*/  STL [R1+0x1e8], R11 ;  /* 0x0001e80b01007387 */ /* 0x000fe80000100800 */
[----:B---3--:R3:W2:Y:S04]  /*28160*/  @P3 LDG.E.U8 R49, desc[UR18][R8.64] ;  /* 0x0000001208313981 */ /* 0x0086a8000c1e1100 */
[----:B0-----:R-:W2:Y:S01]  /*28170*/  LDL.LU R9, [R1+0x1dc] ;  /* 0x0001dc0001097983 */ /* 0x001ea20000300800 */
[----:B------:R-:W-:Y:S01]  /*28180*/  PRMT R45, RZ, 0x7610, R45 ;  /* 0x00007610ff2d7816 */ /* 0x000fe2000000002d */
[----:B---3--:R-:W-:Y:S01]  /*28190*/  @P4 IMAD.MOV.U32 R8, RZ, RZ, R46 ;  /* 0x000000ffff084224 */ /* 0x008fe200078e002e */
[----:B------:R-:W-:Y:S01]  /*281a0*/  PRMT R51, RZ, 0x7610, R51 ;  /* 0x00007610ff337816 */ /* 0x000fe20000000033 */
[C---:B----4-:R-:W-:Y:S01]  /*281b0*/  IMAD.X R50, R55.reuse, 0x1, R50, P5 ;  /* 0x0000000137327824 */ /* 0x050fe200028e0632 */
[----:B------:R-:W-:Y:S01]  /*281c0*/  ISETP.GT.AND P3, PT, R12, 0x4, PT ;  /* 0x000000040c00780c */ /* 0x000fe20003f64270 */
[----:B--2---:R-:W-:-:S05]  /*281d0*/  IMAD.X R9, R55, 0x1, R9, P6 ;  /* 0x0000000137097824 */ /* 0x004fca00030e0609 */
[----:B------:R0:W2:Y:S04]  /*281e0*/  @P4 LDG.E.U8 R45, desc[UR18][R8.64] ;  /* 0x00000012082d4981 */ /* 0x0000a8000c1e1100 */
[----:B------:R3:W-:Y:S04]  /*281f0*/  STL [R1+0x1dc], R9 ;  /* 0x0001dc0901007387 */ /* 0x0007e80000100800 */
[----:B-1----:R-:W4:Y:S01]  /*28200*/  LDL.LU R46, [R1+0x1610] ;  /* 0x00161000012e7983 */ /* 0x002f220000300800 */
[----:B0-----:R-:W-:-:S03]  /*28210*/  @P1 IMAD.MOV.U32 R8, RZ, RZ, R11 ;  /* 0x000000ffff081224 */ /* 0x001fc600078e000b */
[----:B------:R-:W-:Y:S01]  /*28220*/  STL [R1+0x1e4], R50 ;  /* 0x0001e43201007387 */ /* 0x000fe20000100800 */
[----:B---3--:R-:W-:-:S05]  /*28230*/  IMAD.MOV.U32 R9, RZ, RZ, R50 ;  /* 0x000000ffff097224 */ /* 0x008fca00078e0032 */
[----:B------:R-:W3:Y:S04]  /*28240*/  @P1 LDG.E.U8 R51, desc[UR18][R8.64] ;  /* 0x0000001208331981 */ /* 0x000ee8000c1e1100 */
[----:B--2---:R0:W-:Y:S04]  /*28250*/  STL [R1+0x1a8], R45 ;  /* 0x0001a82d01007387 */ /* 0x0041e80000100800 */
[----:B0-----:R-:W2:Y:S04]  /*28260*/  LDL.LU R45, [R1+0x160c] ;  /* 0x00160c00012d7983 */ /* 0x001ea80000300800 */
[----:B------:R-:W4:Y:S04]  /*28270*/  LDL.LU R50, [R1+0x1608] ;  /* 0x0016080001327983 */ /* 0x000f280000300800 */
[----:B------:R-:W4:Y:S04]  /*28280*/  LDL.LU R11, [R1+0x1fc] ;  /* 0x0001fc00010b7983 */ /* 0x000f280000300800 */
[----:B---3--:R0:W-:Y:S04]  /*28290*/  STL [R1+0x1a4], R51 ;  /* 0x0001a43301007387 */ /* 0x0081e80000100800 */
[----:B0-----:R-:W3:Y:S01]  /*282a0*/  LDL.LU R51, [R1+0x1604] ;  /* 0x0016040001337983 */ /* 0x001ee20000300800 */
[----:B--2---:R-:W-:-:S05]  /*282b0*/  IADD3 R45, P5, PT, R4, R45, RZ ;  /* 0x0000002d042d7210 */ /* 0x004fca0007fbe0ff */
[----:B------:R0:W-:Y:S04]  /*282c0*/  STL [R1+0x1f0], R45 ;  /* 0x0001f02d01007387 */ /* 0x0001e80000100800 */
[----:B------:R-:W2:Y:S01]  /*282d0*/  LDL.LU R8, [R1+0x1ec] ;  /* 0x0001ec0001087983 */ /* 0x000ea20000300800 */
[----:B------:R-:W-:-:S03]  /*282e0*/  IMAD.MOV.U32 R9, RZ, RZ, R45 ;  /* 0x000000ffff097224 */ /* 0x000fc600078e002d */
[----:B0-----:R-:W3:Y:S01]  /*282f0*/  LDL.LU R45, [R1+0x208] ;  /* 0x00020800012d7983 */ /* 0x001ee20000300800 */
[----:B----4-:R-:W-:Y:S02]  /*28300*/  PRMT R50, RZ, 0x7610, R50 ;  /* 0x00007610ff327816 */ /* 0x010fe40000000032 */
[----:B------:R-:W-:Y:S01]  /*28310*/  IADD3 R7, P6, PT, R4, R7, RZ ;  /* 0x0000000704077210 */ /* 0x000fe20007fde0ff */
[----:B--2---:R-:W-:-:S05]  /*28320*/  IMAD.X R8, R55, 0x1, R8, P5 ;  /* 0x0000000137087824 */ /* 0x004fca00028e0608 */
[-C--:B------:R-:W-:Y:S01]  /*28330*/  @P3 LOP3.LUT R9, R9, R8.reuse, RZ, 0x3c, !PT ;  /* 0x0000000809093212 */ /* 0x080fe200078e3cff */
[----:B------:R0:W-:Y:S03]  /*28340*/  STL [R1+0x1ec], R8 ;  /* 0x0001ec0801007387 */ /* 0x0001e60000100800 */
[----:B0-----:R-:W-:-:S04]  /*28350*/  @P3 LOP3.LUT R8, R9, R8, RZ, 0x3c, !PT ;  /* 0x0000000809083212 */ /* 0x001fc800078e3cff */
[----:B------:R-:W-:Y:S01]  /*28360*/  @P3 LOP3.LUT R9, R9, R8, RZ, 0x3c, !PT ;  /* 0x0000000809093212 */ /* 0x000fe200078e3cff */
[----:B------:R0:W-:Y:S04]  /*28370*/  STL [R1+0x1f8], R7 ;  /* 0x0001f80701007387 */ /* 0x0001e80000100800 */
[----:B------:R1:W2:Y:S04]  /*28380*/  @P3 LDG.E.U8 R50, desc[UR18][R8.64] ;  /* 0x0000001208323981 */ /* 0x0002a8000c1e1100 */
[----:B------:R-:W4:Y:S01]  /*28390*/  LDL.LU R8, [R1+0x1f4] ;  /* 0x0001f40001087983 */ /* 0x000f220000300800 */
[----:B------:R-:W-:Y:S01]  /*283a0*/  ISETP.GT.AND P4, PT, R12, 0x5, PT ;  /* 0x000000050c00780c */ /* 0x000fe20003f84270 */
[----:B-1----:R-:W-:Y:S01]  /*283b0*/  IMAD.MOV.U32 R9, RZ, RZ, R7 ;  /* 0x000000ffff097224 */ /* 0x002fe200078e0007 */
[----:B------:R-:W-:Y:S01]  /*283c0*/  IADD3 R91, P5, PT, R4, R91, RZ ;  /* 0x0000005b045b7210 */ /* 0x000fe20007fbe0ff */
[----:B0-----:R-:W4:Y:S01]  /*283d0*/  LDL.LU R7, [R1+0x210] ;  /* 0x0002100001077983 */ /* 0x001f220000300800 */
[----:B------:R-:W-:-:S03]  /*283e0*/  ISETP.GT.AND P1, PT, R12, 0x6, PT ;  /* 0x000000060c00780c */ /* 0x000fc60003f24270 */
[----:B------:R-:W-:Y:S01]  /*283f0*/  STL [R1+0x200], R91 ;  /* 0x0002005b01007387 */ /* 0x000fe20000100800 */
[----:B------:R-:W-:Y:S01]  /*28400*/  PRMT R46, RZ, 0x7610, R46 ;  /* 0x00007610ff2e7816 */ /* 0x000fe2000000002e */
[C---:B------:R-:W-:Y:S01]  /*28410*/  IMAD.X R11, R55.reuse, 0x1, R11, P5 ;  /* 0x00000001370b7824 */ /* 0x040fe200028e060b */
[----:B---3--:R-:W-:Y:S01]  /*28420*/  PRMT R51, RZ, 0x7610, R51 ;  /* 0x00007610ff337816 */ /* 0x008fe20000000033 */
[----:B--2---:R0:W-:Y:S01]  /*28430*/  STL [R1+0x1a0], R50 ;  /* 0x0001a03201007387 */ /* 0x0041e20000100800 */
[----:B----4-:R-:W-:-:S03]  /*28440*/  IMAD.X R8, R55, 0x1, R8, P6 ;  /* 0x0000000137087824 */ /* 0x010fc600030e0608 */
[----:B0-----:R-:W2:Y:S02]  /*28450*/  LDL.LU R50, [R1+0x218] ;  /* 0x0002180001327983 */ /* 0x001ea40000300800 */
[-C--:B------:R-:W-:Y:S02]  /*28460*/  @P4 LOP3.LUT R9, R9, R8.reuse, RZ, 0x3c, !PT ;  /* 0x0000000809094212 */ /* 0x080fe400078e3cff */
[----:B------:R0:W-:Y:S02]  /*28470*/  STL [R1+0x1f4], R8 ;  /* 0x0001f40801007387 */ /* 0x0001e40000100800 */
[----:B0-----:R-:W-:-:S04]  /*28480*/  @P4 LOP3.LUT R8, R9, R8, RZ, 0x3c, !PT ;  /* 0x0000000809084212 */ /* 0x001fc800078e3cff */
[----:B------:R-:W-:-:S05]  /*28490*/  @P4 LOP3.LUT R9, R9, R8, RZ, 0x3c, !PT ;  /* 0x0000000809094212 */ /* 0x000fca00078e3cff */
[----:B------:R0:W3:Y:S02]  /*284a0*/  @P4 LDG.E.U8 R46, desc[UR18][R8.64] ;  /* 0x00000012082e4981 */ /* 0x0000e4000c1e1100 */
[----:B0-----:R-:W-:Y:S02]  /*284b0*/  IMAD.MOV.U32 R9, RZ, RZ, R11 ;  /* 0x000000ffff097224 */ /* 0x001fe400078e000b */
[----:B------:R-:W-:-:S05]  /*284c0*/  @P1 IMAD.MOV.U32 R8, RZ, RZ, R91 ;  /* 0x000000ffff081224 */ /* 0x000fca00078e005b */
[----:B------:R-:W4:Y:S01]  /*284d0*/  @P1 LDG.E.U8 R51, desc[UR18][R8.64] ;  /* 0x0000001208331981 */ /* 0x000f22000c1e1100 */
[----:B------:R-:W-:-:S03]  /*284e0*/  IADD3 R45, P5, PT, R4, R45, RZ ;  /* 0x0000002d042d7210 */ /* 0x000fc60007fbe0ff */
[----:B------:R-:W-:Y:S04]  /*284f0*/  STL [R1+0x1fc], R11 ;  /* 0x0001fc0b01007387 */ /* 0x000fe80000100800 */
[----:B---3--:R0:W-:Y:S04]  /*28500*/  STL [R1+0x19c], R46 ;  /* 0x00019c2e01007387 */ /* 0x0081e80000100800 */
[----:B0-----:R-:W3:Y:S04]  /*28510*/  LDL.LU R46, [R1+0x1600] ;  /* 0x00160000012e7983 */ /* 0x001ee80000300800 */
[----:B------:R-:W2:Y:S04]  /*28520*/  LDL.LU R11, [R1+0x15fc] ;  /* 0x0015fc00010b7983 */ /* 0x000ea80000300800 */
[----:B------:R-:W3:Y:S04]  /*28530*/  LDL.LU R91, [R1+0x214] ;  /* 0x00021400015b7983 */ /* 0x000ee80000300800 */
[----:B----4-:R0:W-:Y:S04]  /*28540*/  STL [R1+0x198], R51 ;  /* 0x0001983301007387 */ /* 0x0101e80000100800 */
[----:B0-----:R-:W4:Y:S04]  /*28550*/  LDL.LU R51, [R1+0x15f8] ;  /* 0x0015f80001337983 */ /* 0x001f280000300800 */
[----:B------:R0:W-:Y:S04]  /*28560*/  STL [R1+0x208], R45 ;  /* 0x0002082d01007387 */ /* 0x0001e80000100800 */
[----:B------:R-:W3:Y:S01]  /*28570*/  LDL.LU R8, [R1+0x204] ;  /* 0x0002040001087983 */ /* 0x000ee20000300800 */
[----:B------:R-:W-:Y:S01]  /*28580*/  ISETP.GT.AND P3, PT, R12, 0x7, PT ;  /* 0x000000070c00780c */ /* 0x000fe20003f64270 */
[----:B------:R-:W-:-:S02]  /*28590*/  IMAD.MOV.U32 R9, RZ, RZ, R45 ;  /* 0x000000ffff097224 */ /* 0x000fc400078e002d */
[----:B0-----:R-:W4:Y:S01]  /*285a0*/  LDL.LU R45, [R1+0x220] ;  /* 0x00022000012d7983 */ /* 0x001f220000300800 */
[----:B------:R-:W-:Y:S02]  /*285b0*/  IADD3 R7, P6, PT, R4, R7, RZ ;  /* 0x0000000704077210 */ /* 0x000fe40007fde0ff */
[----:B--2---:R-:W-:Y:S01]  /*285c0*/  PRMT R11, RZ, 0x7610, R11 ;  /* 0x00007610ff0b7816 */ /* 0x004fe2000000000b */
[----:B---3--:R-:W-:-:S06]  /*285d0*/  IMAD.X R8, R55, 0x1, R8, P5 ;  /* 0x0000000137087824 */ /* 0x008fcc00028e0608 */
[-C--:B------:R-:W-:Y:S01]  /*285e0*/  @P3 LOP3.LUT R9, R9, R8.reuse, RZ, 0x3c, !PT ;  /* 0x0000000809093212 */ /* 0x080fe200078e3cff */
[----:B------:R0:W-:Y:S03]  /*285f0*/  STL [R1+0x204], R8 ;  /* 0x0002040801007387 */ /* 0x0001e60000100800 */
[----:B0-----:R-:W-:-:S04]  /*28600*/  @P3 LOP3.LUT R8, R9, R8, RZ, 0x3c, !PT ;  /* 0x0000000809083212 */ /* 0x001fc800078e3cff */
[----:B------:R-:W-:Y:S01]  /*28610*/  @P3 LOP3.LUT R9, R9, R8, RZ, 0x3c, !PT ;  /* 0x0000000809093212 */ /* 0x000fe200078e3cff */
[----:B------:R0:W-:Y:S04]  /*28620*/  STL [R1+0x210], R7 ;  /* 0x0002100701007387 */ /* 0x0001e80000100800 */
[----:B------:R1:W2:Y:S04]  /*28630*/  @P3 LDG.E.U8 R11, desc[UR18][R8.64] ;  /* 0x00000012080b3981 */ /* 0x0002a8000c1e1100 */
[----:B------:R-:W3:Y:S01]  /*28640*/  LDL.LU R8, [R1+0x20c] ;  /* 0x00020c0001087983 */ /* 0x000ee20000300800 */
[----:B------:R-:W-:Y:S01]  /*28650*/  ISETP.GT.AND P4, PT, R12, 0x8, PT ;  /* 0x000000080c00780c */ /* 0x000fe20003f84270 */
[----:B-1----:R-:W-:Y:S01]  /*28660*/  IMAD.MOV.U32 R9, RZ, RZ, R7 ;  /* 0x000000ffff097224 */ /* 0x002fe200078e0007 */
[----:B------:R-:W-:Y:S01]  /*28670*/  IADD3 R50, P5, PT, R4, R50, RZ ;  /* 0x0000003204327210 */ /* 0x000fe20007fbe0ff */
[----:B0-----:R-:W3:Y:S01]  /*28680*/  LDL.LU R7, [R1+0x228] ;  /* 0x0002280001077983 */ /* 0x001ee20000300800 */
[----:B------:R-:W-:-:S03]  /*28690*/  ISETP.GT.AND P1, PT, R12, 0x9, PT ;  /* 0x000000090c00780c */ /* 0x000fc60003f24270 */
[----:B------:R-:W-:Y:S01]  /*286a0*/  STL [R1+0x218], R50 ;  /* 0x0002183201007387 */ /* 0x000fe20000100800 */
[----:B----4-:R-:W-:Y:S01]  /*286b0*/  PRMT R51, RZ, 0x7610, R51 ;  /* 0x00007610ff337816 */ /* 0x010fe20000000033 */
[C---:B------:R-:W-:Y:S01]  /*286c0*/  IMAD.X R91, R55.reuse, 0x1, R91, P5 ;  /* 0x00000001375b7824 */ /* 0x040fe200028e065b */
[----:B------:R-:W-:Y:S02]  /*286d0*/  PRMT R48, RZ, 0x7610, R48 ;  /* 0x00007610ff307816 */ /* 0x000fe40000000030 */
[----:B------:R-:W-:Y:S01]  /*286e0*/  IADD3 R45, P5, PT, R4, R45, RZ ;  /* 0x0000002d042d7210 */ /* 0x000fe20007fbe0ff */
[----:B--2---:R0:W-:Y:S01]  /*286f0*/  STL [R1+0x194], R11 ;  /* 0x0001940b01007387 */ /* 0x0041e20000100800 */
[----:B---3--:R-:W-:-:S03]  /*28700*/  IMAD.X R8, R55, 0x1, R8, P6 ;  /* 0x0000000137087824 */ /* 0x008fc600030e0608 */
[----:B0-----:R-:W2:Y:S02]  /*28710*/  LDL.LU R11, [R1+0x230] ;  /* 0x00023000010b7983 */ /* 0x001ea40000300800 */
[-C--:B------:R-:W-:Y:S02]  /*28720*/  @P4 LOP3.LUT R9, R9, R8.reuse, RZ, 0x3c, !PT ;  /* 0x0000000809094212 */ /* 0x080fe400078e3cff */
[----:B------:R0:W-:Y:S02]  /*28730*/  STL [R1+0x20c], R8 ;  /* 0x00020c0801007387 */ /* 0x0001e40000100800 */
[----:B0-----:R-:W-:-:S04]  /*28740*/  @P4 LOP3.LUT R8, R9, R8, RZ, 0x3c, !PT ;  /* 0x0000000809084212 */ /* 0x001fc800078e3cff */
[----:B------:R-:W-:Y:S01]  /*28750*/  @P4 LOP3.LUT R9, R9, R8, RZ, 0x3c, !PT ;  /* 0x0000000809094212 */ /* 0x000fe200078e3cff */
[----:B------:R0:W-:Y:S04]  /*28760*/  STL [R1+0x214], R91 ;  /* 0x0002145b01007387 */ /* 0x0001e80000100800 */
[----:B------:R1:W3:Y:S02]  /*28770*/  @P4 LDG.E.U8 R51, desc[UR18][R8.64] ;  /* 0x0000001208334981 */ /* 0x0002e4000c1e1100 */
[----:B-1----:R-:W-:Y:S02]  /*28780*/  @P1 IMAD.MOV.U32 R8, RZ, RZ, R50 ;  /* 0x000000ffff081224 */ /* 0x002fe400078e0032 */
[----:B------:R-:W-:Y:S01]  /*28790*/  @P1 IMAD.MOV.U32 R9, RZ, RZ, R91 ;  /* 0x000000ffff091224 */ /* 0x000fe200078e005b */
[----:B------:R-:W4:Y:S04]  /*287a0*/  LDL.LU R50, [R1+0x22c] ;  /* 0x00022c0001327983 */ /* 0x000f280000300800 */
[----:B0-----:R-:W2:Y:S04]  /*287b0*/  LDL.LU R91, [R1+0x238] ;  /* 0x00023800015b7983 */ /* 0x001ea80000300800 */
[----:B------:R0:W2:Y:S04]  /*287c0*/  @P1 LDG.E.U8 R48, desc[UR18][R8.64] ;  /* 0x0000001208301981 */ /* 0x0000a8000c1e1100 */
[----:B------:R1:W-:Y:S01]  /*287d0*/  STL [R1+0x220], R45 ;  /* 0x0002202d01007387 */ /* 0x0003e20000100800 */
[----:B0-----:R-:W-:-:S03]  /*287e0*/  IMAD.MOV.U32 R9, RZ, RZ, R45 ;  /* 0x000000ffff097224 */ /* 0x001fc600078e002d */
[----:B-1----:R-:W2:Y:S04]  /*287f0*/  LDL.LU R45, [R1+0x15f4] ;  /* 0x0015f400012d7983 */ /* 0x002ea80000300800 */
[----:B------:R-:W2:Y:S01]  /*28800*/  LDL.LU R8, [R1+0x21c] ;  /* 0x00021c0001087983 */ /* 0x000ea20000300800 */
[----:B------:R-:W-:Y:S02]  /*28810*/  ISETP.GT.AND P3, PT, R12, 0xa, PT ;  /* 0x0000000a0c00780c */ /* 0x000fe40003f64270 */
[----:B------:R-:W-:Y:S02]  /*28820*/  PRMT R46, RZ, 0x7610, R46 ;  /* 0x00007610ff2e7816 */ /* 0x000fe4000000002e */
[----:B------:R-:W-:Y:S01]  /*28830*/  IADD3 R7, P6, PT, R4, R7, RZ ;  /* 0x0000000704077210 */ /* 0x000fe20007fde0ff */
[----:B--2---:R-:W-:-:S08]  /*28840*/  IMAD.X R8, R55, 0x1, R8, P5 ;  /* 0x0000000137087824 */ /* 0x004fd000028e0608 */
        /* <DEDUP_REMOVED lines=10> */
[----:B0-----:R-:W4:Y:S04]  /*288f0*/  LDL.LU R7, [R1+0x240] ;  /* 0x0002400001077983 */ /* 0x001f280000300800 */
[----:B------:R-:W-:Y:S01]  /*28900*/  STL [R1+0x230], R11 ;  /* 0x0002300b01007387 */ /* 0x000fe20000100800 */
[----:B------:R-:W-:-:S03]  /*28910*/  PRMT R45, RZ, 0x7610, R45 ;  /* 0x00007610ff2d7816 */ /* 0x000fc6000000002d */
[----:B--2---:R0:W-:Y:S01]  /*28920*/  STL [R1+0x18c], R46 ;  /* 0x00018c2e01007387 */ /* 0x0041e20000100800 */
[----:B---3--:R-:W-:-:S03]  /*28930*/  IMAD.X R8, R55, 0x1, R8, P6 ;  /* 0x0000000137087824 */ /* 0x008fc600030e0608 */
[----:B0-----:R-:W2:Y:S02]  /*28940*/  LDL.LU R46, [R1+0x248] ;  /* 0x00024800012e7983 */ /* 0x001ea40000300800 */
[-C--:B------:R-:W-:Y:S02]  /*28950*/  @P4 LOP3.LUT R9, R9, R8.reuse, RZ, 0x3c, !PT ;  /* 0x0000000809094212 */ /* 0x080fe400078e3cff */
[----:B------:R0:W-:Y:S02]  /*28960*/  STL [R1+0x224], R8 ;  /* 0x0002240801007387 */ /* 0x0001e40000100800 */
[----:B0-----:R-:W-:-:S04]  /*28970*/  @P4 LOP3.LUT R8, R9, R8, RZ, 0x3c, !PT ;  /* 0x0000000809084212 */ /* 0x001fc800078e3cff */
[----:B------:R-:W-:-:S05]  /*28980*/  @P4 LOP3.LUT R9, R9, R8, RZ, 0x3c, !PT ;  /* 0x0000000809094212 */ /* 0x000fca00078e3cff */
[----:B------:R0:W3:Y:S01]  /*28990*/  @P4 LDG.E.U8 R45, desc[UR18][R8.64] ;  /* 0x00000012082d4981 */ /* 0x0000e2000c1e1100 */
[----:B------:R-:W-:Y:S01]  /*289a0*/  ISETP.GT.AND P1, PT, R12, 0xc, PT ;  /* 0x0000000c0c00780c */ /* 0x000fe20003f24270 */
[----:B----4-:R-:W-:Y:S01]  /*289b0*/  IMAD.X R50, R55, 0x1, R50, P5 ;  /* 0x0000000137327824 */ /* 0x010fe200028e0632 */
[----:B------:R-:W-:-:S04]  /*289c0*/  PRMT R10, RZ, 0x7610, R10 ;  /* 0x00007610ff0a7816 */ /* 0x000fc8000000000a */
[----:B------:R-:W-:Y:S01]  /*289d0*/  STL [R1+0x22c], R50 ;  /* 0x00022c3201007387 */ /* 0x000fe20000100800 */
[----:B0-----:R-:W-:-:S06]  /*289e0*/  IMAD.MOV.U32 R9, RZ, RZ, R50 ;  /* 0x000000ffff097224 */ /* 0x001fcc00078e0032 */
[----:B------:R-:W-:-:S05]  /*289f0*/  @P1 IMAD.MOV.U32 R8, RZ, RZ, R11 ;  /* 0x000000ffff081224 */ /* 0x000fca00078e000b */
[----:B------:R-:W4:Y:S04]  /*28a00*/  @P1 LDG.E.U8 R10, desc[UR18][R8.64] ;  /* 0x00000012080a1981 */ /* 0x000f28000c1e1100 */
[----:B---3--:R0:W-:Y:S04]  /*28a10*/  STL [R1+0x188], R45 ;  /* 0x0001882d01007387 */ /* 0x0081e80000100800 */
[----:B0-----:R-:W3:Y:S04]  /*28a20*/  LDL.LU R45, [R1+0x15f0] ;  /* 0x0015f000012d7983 */ /* 0x001ee80000300800 */
[----:B------:R-:W2:Y:S04]  /*28a30*/  LDL.LU R50, [R1+0x15ec] ;  /* 0x0015ec0001327983 */ /* 0x000ea80000300800 */
[----:B------:R-:W2:Y:S01]  /*28a40*/  LDL.LU R9, [R1+0x234] ;  /* 0x0002340001097983 */ /* 0x000ea20000300800 */
[----:B------:R-:W-:-:S02]  /*28a50*/  ISETP.GT.AND P3, PT, R12, 0xd, PT ;  /* 0x0000000d0c00780c */ /* 0x000fc40003f64270 */
[C---:B------:R-:W-:Y:S01]  /*28a60*/  IADD3 R91, P5, PT, R4.reuse, R91, RZ ;  /* 0x0000005b045b7210 */ /* 0x040fe20007fbe0ff */
[----:B------:R-:W2:Y:S01]  /*28a70*/  LDL.LU R11, [R1+0x244] ;  /* 0x00024400010b7983 */ /* 0x000ea20000300800 */
[----:B------:R-:W-:-:S03]  /*28a80*/  IADD3 R7, P6, PT, R4, R7, RZ ;  /* 0x0000000704077210 */ /* 0x000fc60007fde0ff */
[----:B------:R-:W-:Y:S04]  /*28a90*/  STL [R1+0x238], R91 ;  /* 0x0002385b01007387 */ /* 0x000fe80000100800 */
[----:B----4-:R0:W-:Y:S02]  /*28aa0*/  STL [R1+0x184], R10 ;  /* 0x0001840a01007387 */ /* 0x0101e40000100800 */
[----:B------:R-:W-:Y:S02]  /*28ab0*/  @P3 IMAD.MOV.U32 R8, RZ, RZ, R91 ;  /* 0x000000ffff083224 */ /* 0x000fe400078e005b */
[----:B0-----:R-:W4:Y:S01]  /*28ac0*/  LDL.LU R10, [R1+0x250] ;  /* 0x00025000010a7983 */ /* 0x001f220000300800 */
[----:B---3--:R-:W-:Y:S01]  /*28ad0*/  PRMT R45, RZ, 0x7610, R45 ;  /* 0x00007610ff2d7816 */ /* 0x008fe2000000002d */
[----:B--2---:R-:W-:-:S05]  /*28ae0*/  IMAD.X R9, R55, 0x1, R9, P5 ;  /* 0x0000000137097824 */ /* 0x004fca00028e0609 */
[----:B------:R0:W-:Y:S04]  /*28af0*/  STL [R1+0x234], R9 ;  /* 0x0002340901007387 */ /* 0x0001e80000100800 */
[----:B------:R0:W2:Y:S04]  /*28b00*/  @P3 LDG.E.U8 R45, desc[UR18][R8.64] ;  /* 0x00000012082d3981 */ /* 0x0000a8000c1e1100 */
[----:B------:R1:W-:Y:S04]  /*28b10*/  STL [R1+0x240], R7 ;  /* 0x0002400701007387 */ /* 0x0003e80000100800 */
[----:B------:R-:W3:Y:S01]  /*28b20*/  LDL.LU R8, [R1+0x23c] ;  /* 0x00023c0001087983 */ /* 0x000ee20000300800 */
[----:B------:R-:W-:Y:S01]  /*28b30*/  ISETP.GT.AND P4, PT, R12, 0xe, PT ;  /* 0x0000000e0c00780c */ /* 0x000fe20003f84270 */
[----:B0-----:R-:W-:Y:S01]  /*28b40*/  IMAD.MOV.U32 R9, RZ, RZ, R7 ;  /* 0x000000ffff097224 */ /* 0x001fe200078e0007 */
[----:B------:R-:W-:Y:S01]  /*28b50*/  IADD3 R46, P5, PT, R4, R46, RZ ;  /* 0x0000002e042e7210 */ /* 0x000fe20007fbe0ff */
[----:B------:R-:W4:Y:S04]  /*28b60*/  LDL.LU R91, [R1+0x24c] ;  /* 0x00024c00015b7983 */ /* 0x000f280000300800 */
[----:B------:R-:W-:Y:S04]  /*28b70*/  STL [R1+0x248], R46 ;  /* 0x0002482e01007387 */ /* 0x000fe80000100800 */
[----:B-1----:R-:W4:Y:S01]  /*28b80*/  LDL.LU R7, [R1+0x258] ;  /* 0x0002580001077983 */ /* 0x002f220000300800 */
        /* <DEDUP_REMOVED lines=10> */
[----:B------:R-:W-:Y:S01]  /*28c30*/  IMAD.X R11, R55, 0x1, R11, P5 ;  /* 0x00000001370b7824 */ /* 0x000fe200028e060b */
[----:B------:R-:W-:-:S04]  /*28c40*/  PRMT R93, RZ, 0x7610, R93 ;  /* 0x00007610ff5d7816 */ /* 0x000fc8000000005d */
[----:B------:R-:W-:Y:S01]  /*28c50*/  STL [R1+0x244], R11 ;  /* 0x0002440b01007387 */ /* 0x000fe20000100800 */
[----:B0-----:R-:W-:-:S06]  /*28c60*/  IMAD.MOV.U32 R9, RZ, RZ, R11 ;  /* 0x000000ffff097224 */ /* 0x001fcc00078e000b */
[----:B------:R-:W-:-:S05]  /*28c70*/  @P1 IMAD.MOV.U32 R8, RZ, RZ, R46 ;  /* 0x000000ffff081224 */ /* 0x000fca00078e002e */
[----:B------:R0:W2:Y:S04]  /*28c80*/  @P1 LDG.E.U8 R93, desc[UR18][R8.64] ;  /* 0x00000012085d1981 */ /* 0x0000a8000c1e1100 */
[----:B---3--:R1:W-:Y:S04]  /*28c90*/  STL [R1+0x17c], R50 ;  /* 0x00017c3201007387 */ /* 0x0083e80000100800 */
[----:B-1----:R-:W3:Y:S01]  /*28ca0*/  LDL.LU R50, [R1+0x15e8] ;  /* 0x0015e80001327983 */ /* 0x002ee20000300800 */
[----:B------:R-:W-:Y:S02]  /*28cb0*/  ISETP.GT.AND P3, PT, R12, 0x10, PT ;  /* 0x000000100c00780c */ /* 0x000fe40003f64270 */
[C---:B----4-:R-:W-:Y:S01]  /*28cc0*/  IADD3 R10, P5, PT, R4.reuse, R10, RZ ;  /* 0x0000000a040a7210 */ /* 0x050fe20007fbe0ff */
[----:B------:R-:W4:Y:S01]  /*28cd0*/  LDL.LU R11, [R1+0x15e4] ;  /* 0x0015e400010b7983 */ /* 0x000f220000300800 */
[----:B------:R-:W-:-:S03]  /*28ce0*/  IADD3 R7, P6, PT, R4, R7, RZ ;  /* 0x0000000704077210 */ /* 0x000fc60007fde0ff */
[----:B------:R-:W-:Y:S01]  /*28cf0*/  IMAD.X R91, R55, 0x1, R91, P5 ;  /* 0x00000001375b7824 */ /* 0x000fe200028e065b */
[----:B------:R-:W4:Y:S01]  /*28d00*/  LDL.LU R46, [R1+0x25c] ;  /* 0x00025c00012e7983 */ /* 0x000f220000300800 */
[----:B--2---:R-:W-:-:S03]  /*28d10*/  IADD3 R45, P5, PT, R4, R45, RZ ;  /* 0x0000002d042d7210 */ /* 0x004fc60007fbe0ff */
[----:B------:R-:W-:Y:S01]  /*28d20*/  STL [R1+0x250], R10 ;  /* 0x0002500a01007387 */ /* 0x000fe20000100800 */
[----:B0-----:R-:W-:Y:S02]  /*28d30*/  @P3 IMAD.MOV.U32 R8, RZ, RZ, R10 ;  /* 0x000000ffff083224 */ /* 0x001fe400078e000a */
[----:B------:R-:W-:Y:S01]  /*28d40*/  @P3 IMAD.MOV.U32 R9, RZ, RZ, R91 ;  /* 0x000000ffff093224 */ /* 0x000fe200078e005b */
[----:B------:R0:W-:Y:S04]  /*28d50*/  STL [R1+0x178], R93 ;  /* 0x0001785d01007387 */ /* 0x0001e80000100800 */
[----:B0-----:R-:W2:Y:S04]  /*28d60*/  LDL.LU R93, [R1+0xa88] ;  /* 0x000a8800015d7983 */ /* 0x001ea80000300800 */
[----:B------:R0:W-:Y:S04]  /*28d70*/  STL [R1+0x24c], R91 ;  /* 0x00024c5b01007387 */ /* 0x0001e80000100800 */
[----:B------:R-:W2:Y:S04]  /*28d80*/  LDL.LU R10, [R1+0xa90] ;  /* 0x000a9000010a7983 */ /* 0x000ea80000300800 */
[----:B------:R1:W-:Y:S04]  /*28d90*/  STL [R1+0x258], R7 ;  /* 0x0002580701007387 */ /* 0x0003e80000100800 */
[----:B0-----:R-:W2:Y:S04]  /*28da0*/  LDL.LU R91, [R1+0xa98] ;  /* 0x000a9800015b7983 */ /* 0x001ea80000300800 */
[----:B------:R-:W-:Y:S01]  /*28db0*/  STL [R1+0x260], R45 ;  /* 0x0002602d01007387 */ /* 0x000fe20000100800 */
[----:B---3--:R-:W-:-:S06]  /*28dc0*/  PRMT R50, RZ, 0x7610, R50 ;  /* 0x00007610ff327816 */ /* 0x008fcc0000000032 */
[----:B------:R0:W3:Y:S04]  /*28dd0*/  @P3 LDG.E.U8 R50, desc[UR18][R8.64] ;  /* 0x0000001208323981 */ /* 0x0000e8000c1e1100 */
[----:B------:R-:W2:Y:S01]  /*28de0*/  LDL.LU R9, [R1+0x254] ;  /* 0x0002540001097983 */ /* 0x000ea20000300800 */
[C---:B------:R-:W-:Y:S02]  /*28df0*/  ISETP.GT.AND P4, PT, R12.reuse, 0x11, PT ;  /* 0x000000110c00780c */ /* 0x040fe40003f84270 */
[----:B------:R-:W-:Y:S02]  /*28e00*/  ISETP.GT.AND P1, PT, R12, 0x12, PT ;  /* 0x000000120c00780c */ /* 0x000fe40003f24270 */
[----:B------:R-:W-:Y:S01]  /*28e10*/  PRMT R44, RZ, 0x7610, R44 ;  /* 0x00007610ff2c7816 */ /* 0x000fe2000000002c */
[----:B----4-:R-:W-:Y:S01]  /*28e20*/  IMAD.X R46, R55, 0x1, R46, P5 ;  /* 0x00000001372e7824 */ /* 0x010fe200028e062e */
[----:B------:R-:W-:-:S07]  /*28e30*/  PRMT R11, RZ, 0x7610, R11 ;  /* 0x00007610ff0b7816 */ /* 0x000fce000000000b */
[----:B0-----:R-:W-:Y:S02]  /*28e40*/  @P4 IMAD.MOV.U32 R8, RZ, RZ, R7 ;  /* 0x000000ffff084224 */ /* 0x001fe400078e0007 */
[----:B--2---:R-:W-:-:S05]  /*28e50*/  IMAD.X R9, R55, 0x1, R9, P6 ;  /* 0x0000000137097824 */ /* 0x004fca00030e0609 */
[----:B------:R0:W-:Y:S04]  /*28e60*/  STL [R1+0x254], R9 ;  /* 0x0002540901007387 */ /* 0x0001e80000100800 */
[----:B------:R0:W2:Y:S01]  /*28e70*/  @P4 LDG.E.U8 R44, desc[UR18][R8.64] ;  /* 0x00000012082c4981 */ /* 0x0000a2000c1e1100 */
[----:B------:R-:W-:-:S03]  /*28e80*/  IADD3 R93, P5, PT, R4, R93, RZ ;  /* 0x0000005d045d7210 */ /* 0x000fc60007fbe0ff */
[----:B-1----:R-:W4:Y:S01]  /*28e90*/  LDL.LU R7, [R1+0x15e0] ;  /* 0x0015e00001077983 */ /* 0x002f220000300800 */
[----:B0-----:R-:W-:Y:S02]  /*28ea0*/  IMAD.MOV.U32 R9, RZ, RZ, R46 ;  /* 0x000000ffff097224 */ /* 0x001fe400078e002e */
[----:B------:R-:W-:-:S05]  /*28eb0*/  @P1 IMAD.MOV.U32 R8, RZ, RZ, R45 ;  /* 0x000000ffff081224 */ /* 0x000fca00078e002d */
[----:B------:R-:W2:Y:S04]  /*28ec0*/  @P1 LDG.E.U8 R11, desc[UR18][R8.64] ;  /* 0x00000012080b1981 */ /* 0x000ea8000c1e1100 */
[----:B------:R0:W-:Y:S04]  /*28ed0*/  STL [R1+0x25c], R46 ;  /* 0x00025c2e01007387 */ /* 0x0001e80000100800 */
[----:B0-----:R-:W3:Y:S04]  /*28ee0*/  LDL.LU R46, [R1+0x15dc] ;  /* 0x0015dc00012e7983 */ /* 0x001ee80000300800 */
[----:B------:R-:W3:Y:S04]  /*28ef0*/  LDL.LU R45, [R1+0xa94] ;  /* 0x000a9400012d7983 */ /* 0x000ee80000300800 */
[----:B--2---:R0:W-:Y:S04]  /*28f00*/  STL [R1+0x170], R11 ;  /* 0x0001700b01007387 */ /* 0x0041e80000100800 */
[----:B0-----:R-:W2:Y:S04]  /*28f10*/  LDL.LU R11, [R1+0x15d8] ;  /* 0x0015d800010b7983 */ /* 0x001ea80000300800 */
[----:B------:R0:W-:Y:S04]  /*28f20*/  STL [R1+0xa88], R93 ;  /* 0x000a885d01007387 */ /* 0x0001e80000100800 */
[----:B------:R-:W2:Y:S01]  /*28f30*/  LDL.LU R8, [R1+0xa84] ;  /* 0x000a840001087983 */ /* 0x000ea20000300800 */
[----:B------:R-:W-:Y:S01]  /*28f40*/  ISETP.GT.AND P3, PT, R12, 0x13, PT ;  /* 0x000000130c00780c */ /* 0x000fe20003f64270 */
[----:B------:R-:W-:-:S02]  /*28f50*/  IMAD.MOV.U32 R9, RZ, RZ, R93 ;  /* 0x000000ffff097224 */ /* 0x000fc400078e005d */
[----:B0-----:R-:W3:Y:S01]  /*28f60*/  LDL.LU R93, [R1+0xaa0] ;  /* 0x000aa000015d7983 */ /* 0x001ee20000300800 */
[----:B------:R-:W-:Y:S02]  /*28f70*/  PRMT R47, RZ, 0x7610, R47 ;  /* 0x00007610ff2f7816 */ /* 0x000fe4000000002f */
[----:B------:R-:W-:Y:S01]  /*28f80*/  IADD3 R10, P6, PT, R4, R10, RZ ;  /* 0x0000000a040a7210 */ /* 0x000fe20007fde0ff */
[----:B--2---:R-:W-:-:S06]  /*28f90*/  IMAD.X R8, R55, 0x1, R8, P5 ;  /* 0x0000000137087824 */ /* 0x004fcc00028e0608 */
[-C--:B------:R-:W-:Y:S01]  /*28fa0*/  @P3 LOP3.LUT R9, R9, R8.reuse, RZ, 0x3c, !PT ;  /* 0x0000000809093212 */ /* 0x080fe200078e3cff */
[----:B------:R0:W-:Y:S03]  /*28fb0*/  STL [R1+0xa84], R8 ;  /* 0x000a840801007387 */ /* 0x0001e60000100800 */
[----:B0-----:R-:W-:-:S04]  /*28fc0*/  @P3 LOP3.LUT R8, R9, R8, RZ, 0x3c, !PT ;  /* 0x0000000809083212 */ /* 0x001fc800078e3cff */
[----:B------:R-:W-:Y:S01]  /*28fd0*/  @P3 LOP3.LUT R9, R9, R8, RZ, 0x3c, !PT ;  /* 0x0000000809093212 */ /* 0x000fe200078e3cff */
[----:B------:R-:W-:Y:S04]  /*28fe0*/  STL [R1+0xa90], R10 ;  /* 0x000a900a01007387 */ /* 0x000fe80000100800 */
[----:B------:R0:W2:Y:S04]  /*28ff0*/  @P3 LDG.E.U8 R47, desc[UR18][R8.64] ;  /* 0x00000012082f3981 */ /* 0x0000a8000c1e1100 */
[----:B------:R-:W4:Y:S01]  /*29000*/  LDL.LU R8, [R1+0xa8c] ;  /* 0x000a8c0001087983 */ /* 0x000f220000300800 */
[----:B------:R-:W-:Y:S01]  /*29010*/  ISETP.GT.AND P4, PT, R12, 0x14, PT ;  /* 0x000000140c00780c */ /* 0x000fe20003f84270 */
[----:B0-----:R-:W-:Y:S01]  /*29020*/  IMAD.MOV.U32 R9, RZ, RZ, R10 ;  /* 0x000000ffff097224 */ /* 0x001fe200078e000a */
[----:B------:R-:W-:-:S02]  /*29030*/  IADD3 R91, P5, PT, R4, R91, RZ ;  /* 0x0000005b045b7210 */ /* 0x000fc40007fbe0ff */
[----:B---3--:R-:W-:Y:S01]  /*29040*/  PRMT R46, RZ, 0x7610, R46 ;  /* 0x00007610ff2e7816 */ /* 0x008fe2000000002e */
[----:B--2---:R0:W-:Y:S01]  /*29050*/  STL [R1+0x16c], R47 ;  /* 0x00016c2f01007387 */ /* 0x0041e20000100800 */
[----:B----4-:R-:W-:-:S03]  /*29060*/  IMAD.X R8, R55, 0x1, R8, P6 ;  /* 0x0000000137087824 */ /* 0x010fc600030e0608 */
[----:B0-----:R-:W2:Y:S04]  /*29070*/  LDL.LU R47, [R1+0xaa8] ;  /* 0x000aa800012f7983 */ /* 0x001ea80000300800 */
[-C--:B------:R-:W-:Y:S01]  /*29080*/  @P4 LOP3.LUT R9, R9, R8.reuse, RZ, 0x3c, !PT ;  /* 0x0000000809094212 */ /* 0x080fe200078e3cff */
[----:B------:R-:W-:Y:S04]  /*29090*/  STL [R1+0xa98], R91 ;  /* 0x000a985b01007387 */ /* 0x000fe80000100800 */
[----:B------:R-:W3:Y:S04]  /*290a0*/  LDL.LU R10, [R1+0xab0] ;  /* 0x000ab000010a7983 */ /* 0x000ee80000300800 */
[----:B------:R0:W-:Y:S02]  /*290b0*/  STL [R1+0xa8c], R8 ;  /* 0x000a8c0801007387 */ /* 0x0001e40000100800 */
[----:B0-----:R-:W-:-:S04]  /*290c0*/  @P4 LOP3.LUT R8, R9, R8, RZ, 0x3c, !PT ;  /* 0x0000000809084212 */ /* 0x001fc800078e3cff */
[----:B------:R-:W-:-:S05]  /*290d0*/  @P4 LOP3.LUT R9, R9, R8, RZ, 0x3c, !PT ;  /* 0x0000000809094212 */ /* 0x000fca00078e3cff */
[----:B------:R0:W4:Y:S01]  /*290e0*/  @P4 LDG.E.U8 R46, desc[UR18][R8.64] ;  /* 0x00000012082e4981 */ /* 0x000122000c1e1100 */
[----:B------:R-:W-:Y:S01]  /*290f0*/  ISETP.GT.AND P1, PT, R12, 0x15, PT ;  /* 0x000000150c00780c */ /* 0x000fe20003f24270 */
[----:B------:R-:W-:Y:S01]  /*29100*/  IMAD.X R45, R55, 0x1, R45, P5 ;  /* 0x00000001372d7824 */ /* 0x000fe200028e062d */
[----:B------:R-:W-:-:S04]  /*29110*/  PRMT R11, RZ, 0x7610, R11 ;  /* 0x00007610ff0b7816 */ /* 0x000fc8000000000b */
[----:B------:R-:W-:Y:S01]  /*29120*/  STL [R1+0xa94], R45 ;  /* 0x000a942d01007387 */ /* 0x000fe20000100800 */
[----:B0-----:R-:W-:-:S06]  /*29130*/  IMAD.MOV.U32 R9, RZ, RZ, R45 ;  /* 0x000000ffff097224 */ /* 0x001fcc00078e002d */
[----:B------:R-:W-:-:S05]  /*29140*/  @P1 IMAD.MOV.U32 R8, RZ, RZ, R91 ;  /* 0x000000ffff081224 */ /* 0x000fca00078e005b */
[----:B------:R-:W2:Y:S04]  /*29150*/  @P1 LDG.E.U8 R11, desc[UR18][R8.64] ;  /* 0x00000012080b1981 */ /* 0x000ea8000c1e1100 */
[----:B----4-:R0:W-:Y:S04]  /*29160*/  STL [R1+0x168], R46 ;  /* 0x0001682e01007387 */ /* 0x0101e80000100800 */
[----:B0-----:R-:W4:Y:S04]  /*29170*/  LDL.LU R46, [R1+0x15d4] ;  /* 0x0015d400012e7983 */ /* 0x001f280000300800 */
[----:B------:R-:W3:Y:S04]  /*29180*/  LDL.LU R45, [R1+0x15d0] ;  /* 0x0015d000012d7983 */ /* 0x000ee80000300800 */
[----:B------:R-:W3:Y:S01]  /*29190*/  LDL.LU R9, [R1+0xa9c] ;  /* 0x000a9c0001097983 */ /* 0x000ee20000300800 */
[----:B------:R-:W-:-:S02]  /*291a0*/  ISETP.GT.AND P3, PT, R12, 0x16, PT ;  /* 0x000000160c00780c */ /* 0x000fc40003f64270 */
[C---:B------:R-:W-:Y:S01]  /*291b0*/  IADD3 R93, P5, PT, R4.reuse, R93, RZ ;  /* 0x0000005d045d7210 */ /* 0x040fe20007fbe0ff */
[----:B------:R-:W4:Y:S01]  /*291c0*/  LDL.LU R91, [R1+0xaac] ;  /* 0x000aac00015b7983 */ /* 0x000f220000300800 */
[----:B------:R-:W-:Y:S02]  /*291d0*/  PRMT R89, RZ, 0x7610, R89 ;  /* 0x00007610ff597816 */ /* 0x000fe40000000059 */
[----:B--2---:R-:W-:Y:S01]  /*291e0*/  IADD3 R47, P6, PT, R4, R47, RZ ;  /* 0x0000002f042f7210 */ /* 0x004fe20007fde0ff */
[----:B------:R-:W-:Y:S04]  /*291f0*/  STL [R1+0xaa0], R93 ;  /* 0x000aa05d01007387 */ /* 0x000fe80000100800 */
[----:B------:R0:W-:Y:S02]  /*29200*/  STL [R1+0x164], R11 ;  /* 0x0001640b01007387 */ /* 0x0001e40000100800 */
[----:B------:R-:W-:-:S02]  /*29210*/  @P3 IMAD.MOV.U32 R8, RZ, RZ, R93 ;  /* 0x000000ffff083224 */ /* 0x000fc400078e005d */
[----:B0-----:R-:W2:Y:S01]  /*29220*/  LDL.LU R11, [R1+0xab8] ;  /* 0x000ab800010b7983 */ /* 0x001ea20000300800 */
[----:B---3--:R-:W-:-:S05]  /*29230*/  IMAD.X R9, R55, 0x1, R9, P5 ;  /* 0x0000000137097824 */ /* 0x008fca00028e0609 */
[----:B------:R0:W-:Y:S04]  /*29240*/  STL [R1+0xa9c], R9 ;  /* 0x000a9c0901007387 */ /* 0x0001e80000100800 */
[----:B------:R0:W3:Y:S04]  /*29250*/  @P3 LDG.E.U8 R89, desc[UR18][R8.64] ;  /* 0x0000001208593981 */ /* 0x0000e8000c1e1100 */
[----:B------:R-:W-:Y:S04]  /*29260*/  STL [R1+0xaa8], R47 ;  /* 0x000aa82f01007387 */ /* 0x000fe80000100800 */
[----:B------:R-:W2:Y:S01]  /*29270*/  LDL.LU R8, [R1+0xaa4] ;  /* 0x000aa40001087983 */ /* 0x000ea20000300800 */
[----:B------:R-:W-:Y:S01]  /*29280*/  ISETP.GT.AND P4, PT, R12, 0x17, PT ;  /* 0x000000170c00780c */ /* 0x000fe20003f84270 */
[----:B0-----:R-:W-:Y:S01]  /*29290*/  IMAD.MOV.U32 R9, RZ, RZ, R47 ;  /* 0x000000ffff097224 */ /* 0x001fe200078e002f */
[----:B------:R-:W-:Y:S01]  /*292a0*/  IADD3 R10, P5, PT, R4, R10, RZ ;  /* 0x0000000a040a7210 */ /* 0x000fe20007fbe0ff */
[----:B------:R-:W2:Y:S04]  /*292b0*/  LDL.LU R93, [R1+0xab4] ;  /* 0x000ab400015d7983 */ /* 0x000ea80000300800 */
[----:B------:R-:W-:Y:S01]  /*292c0*/  STL [R1+0xab0], R10 ;  /* 0x000ab00a01007387 */ /* 0x000fe20000100800 */
[----:B----4-:R-:W-:-:S03]  /*292d0*/  PRMT R46, RZ, 0x7610, R46 ;  /* 0x00007610ff2e7816 */ /* 0x010fc6000000002e */
[----:B---3--:R0:W-:Y:S01]  /*292e0*/  STL [R1+0x160], R89 ;  /* 0x0001605901007387 */ /* 0x0081e20000100800 */
[----:B--2---:R-:W-:-:S03]  /*292f0*/  IMAD.X R8, R55, 0x1, R8, P6 ;  /* 0x0000000137087824 */ /* 0x004fc600030e0608 */
[----:B0-----:R-:W2:Y:S02]  /*29300*/  LDL.LU R89, [R1+0xac0] ;  /* 0x000ac00001597983 */ /* 0x001ea40000300800 */
[-C--:B------:R-:W-:Y:S02]  /*29310*/  @P4 LOP3.LUT R9, R9, R8.reuse, RZ, 0x3c, !PT ;  /* 0x0000000809094212 */ /* 0x080fe400078e3cff */
[----:B------:R-:W3:Y:S04]  /*29320*/  LDL.LU R47, [R1+0xac8] ;  /* 0x000ac800012f7983 */ /* 0x000ee80000300800 */
[----:B------:R0:W-:Y:S02]  /*29330*/  STL [R1+0xaa4], R8 ;  /* 0x000aa40801007387 */ /* 0x0001e40000100800 */
[----:B0-----:R-:W-:-:S04]  /*29340*/  @P4 LOP3.LUT R8, R9, R8, RZ, 0x3c, !PT ;  /* 0x0000000809084212 */ /* 0x001fc800078e3cff */
[----:B------:R-:W-:-:S05]  /*29350*/  @P4 LOP3.LUT R9, R9, R8, RZ, 0x3c, !PT ;  /* 0x0000000809094212 */ /* 0x000fca00078e3cff */
[----:B------:R-:W4:Y:S01]  /*29360*/  @P4 LDG.E.U8 R46, desc[UR18][R8.64] ;  /* 0x00000012082e4981 */ /* 0x000f22000c1e1100 */
[----:B------:R-:W-:-:S05]  /*29370*/  IMAD.X R91, R55, 0x1, R91, P5 ;  /* 0x00000001375b7824 */ /* 0x000fca00028e065b */
[----:B------:R-:W-:Y:S01]  /*29380*/  STL [R1+0xaac], R91 ;  /* 0x000aac5b01007387 */ /* 0x000fe20000100800 */
[C---:B------:R-:W-:Y:S02]  /*29390*/  ISETP.GT.AND P1, PT, R12.reuse, 0x18, PT ;  /* 0x000000180c00780c */ /* 0x040fe40003f24270 */
[----:B------:R-:W-:Y:S01]  /*293a0*/  ISETP.GT.AND P3, PT, R12, 0x19, PT ;  /* 0x000000190c00780c */ /* 0x000fe20003f64270 */
[----:B----4-:R0:W-:Y:S04]  /*293b0*/  STL [R1+0x15c], R46 ;  /* 0x00015c2e01007387 */ /* 0x0101e80000100800 */
[----:B0-----:R-:W4:Y:S01]  /*293c0*/  LDL.LU R46, [R1+0x15cc] ;  /* 0x0015cc00012e7983 */ /* 0x001f220000300800 */
[----:B------:R-:W-:-:S05]  /*293d0*/  IADD3 R11, P5, PT, R4, R11, RZ ;  /* 0x0000000b040b7210 */ /* 0x000fca0007fbe0ff */
[----:B------:R-:W-:Y:S01]  /*293e0*/  @P1 IMAD.MOV.U32 R8, RZ, RZ, R10 ;  /* 0x000000ffff081224 */ /* 0x000fe200078e000a */
[----:B------:R-:W-:Y:S01]  /*293f0*/  PRMT R45, RZ, 0x7610, R45 ;  /* 0x00007610ff2d7816 */ /* 0x000fe2000000002d */
[----:B------:R-:W-:Y:S02]  /*29400*/  @P1 IMAD.MOV.U32 R9, RZ, RZ, R91 ;  /* 0x000000ffff091224 */ /* 0x000fe400078e005b */
[----:B------:R-:W-:Y:S01]  /*29410*/  IMAD.X R93, R55, 0x1, R93, P5 ;  /* 0x00000001375d7824 */ /* 0x000fe200028e065d */
[----:B------:R-:W4:Y:S01]  /*29420*/  LDL.LU R91, [R1+0xac4] ;  /* 0x000ac400015b7983 */ /* 0x000f220000300800 */
[C---:B--2---:R-:W-:Y:S02]  /*29430*/  IADD3 R89, P6, PT, R4.reuse, R89, RZ ;  /* 0x0000005904597210 */ /* 0x044fe40007fde0ff */
[----:B---3--:R-:W-:Y:S01]  /*29440*/  IADD3 R47, P5, PT, R4, R47, RZ ;  /* 0x0000002f042f7210 */ /* 0x008fe20007fbe0ff */
[----:B------:R-:W2:Y:S04]  /*29450*/  LDL.LU R10, [R1+0xad0] ;  /* 0x000ad000010a7983 */ /* 0x000ea80000300800 */
[----:B------:R0:W3:Y:S04]  /*29460*/  @P1 LDG.E.U8 R45, desc[UR18][R8.64] ;  /* 0x00000012082d1981 */ /* 0x0000e8000c1e1100 */
[----:B------:R1:W-:Y:S04]  /*29470*/  STL [R1+0xab8], R11 ;  /* 0x000ab80b01007387 */ /* 0x0003e80000100800 */
[----:B------:R1:W-:Y:S01]  /*29480*/  STL [R1+0xab4], R93 ;  /* 0x000ab45d01007387 */ /* 0x0003e20000100800 */
[----:B0-----:R-:W-:-:S02]  /*29490*/  @P3 IMAD.MOV.U32 R8, RZ, RZ, R11 ;  /* 0x000000ffff083224 */ /* 0x001fc400078e000b */
[----:B------:R-:W-:Y:S01]  /*294a0*/  @P3 IMAD.MOV.U32 R9, RZ, RZ, R93 ;  /* 0x000000ffff093224 */ /* 0x000fe200078e005d */
[----:B-1----:R-:W2:Y:S04]  /*294b0*/  LDL.LU R11, [R1+0xad8] ;  /* 0x000ad800010b7983 */ /* 0x002ea80000300800 */
[----:B------:R0:W-:Y:S04]  /*294c0*/  STL [R1+0xac0], R89 ;  /* 0x000ac05901007387 */ /* 0x0001e80000100800 */
[----:B------:R-:W2:Y:S04]  /*294d0*/  LDL.LU R93, [R1+0xae0] ;  /* 0x000ae000015d7983 */ /* 0x000ea80000300800 */
[----:B------:R-:W-:Y:S01]  /*294e0*/  STL [R1+0xac8], R47 ;  /* 0x000ac82f01007387 */ /* 0x000fe20000100800 */
[----:B----4-:R-:W-:-:S06]  /*294f0*/  PRMT R46, RZ, 0x7610, R46 ;  /* 0x00007610ff2e7816 */ /* 0x010fcc000000002e */
[----:B------:R1:W4:Y:S04]  /*29500*/  @P3 LDG.E.U8 R46, desc[UR18][R8.64] ;  /* 0x00000012082e3981 */ /* 0x000328000c1e1100 */
[----:B------:R-:W2:Y:S01]  /*29510*/  LDL.LU R9, [R1+0xabc] ;  /* 0x000abc0001097983 */ /* 0x000ea20000300800 */
[C---:B------:R-:W-:Y:S02]  /*29520*/  ISETP.GT.AND P4, PT, R12.reuse, 0x1a, PT ;  /* 0x0000001a0c00780c */ /* 0x040fe40003f84270 */
[----:B------:R-:W-:Y:S02]  /*29530*/  ISETP.GT.AND P1, PT, R12, 0x1b, PT ;  /* 0x0000001b0c00780c */ /* 0x000fe40003f24270 */
[----:B------:R-:W-:Y:S01]  /*29540*/  PRMT R90, RZ, 0x7610, R90 ;  /* 0x00007610ff5a7816 */ /* 0x000fe2000000005a */
[----:B------:R-:W-:Y:S01]  /*29550*/  IMAD.X R91, R55, 0x1, R91, P5 ;  /* 0x00000001375b7824 */ /* 0x000fe200028e065b */
[----:B------:R-:W-:-:S07]  /*29560*/  PRMT R7, RZ, 0x7610, R7 ;  /* 0x00007610ff077816 */ /* 0x000fce0000000007 */
[----:B-1----:R-:W-:Y:S02]  /*29570*/  @P4 IMAD.MOV.U32 R8, RZ, RZ, R89 ;  /* 0x000000ffff084224 */ /* 0x002fe400078e0059 */
[----:B--2---:R-:W-:-:S05]  /*29580*/  IMAD.X R9, R55, 0x1, R9, P6 ;  /* 0x0000000137097824 */ /* 0x004fca00030e0609 */
[----:B------:R1:W-:Y:S04]  /*29590*/  STL [R1+0xabc], R9 ;  /* 0x000abc0901007387 */ /* 0x0003e80000100800 */
[----:B------:R1:W2:Y:S01]  /*295a0*/  @P4 LDG.E.U8 R90, desc[UR18][R8.64] ;  /* 0x00000012085a4981 */ /* 0x0002a2000c1e1100 */
[----:B------:R-:W-:-:S03]  /*295b0*/  IADD3 R10, P5, PT, R4, R10, RZ ;  /* 0x0000000a040a7210 */ /* 0x000fc60007fbe0ff */
[----:B0-----:R-:W3:Y:S01]  /*295c0*/  LDL.LU R89, [R1+0x15c8] ;  /* 0x0015c80001597983 */ /* 0x001ee20000300800 */
[----:B-1----:R-:W-:Y:S02]  /*295d0*/  IMAD.MOV.U32 R9, RZ, RZ, R91 ;  /* 0x000000ffff097224 */ /* 0x002fe400078e005b */
[----:B------:R-:W-:-:S05]  /*295e0*/  @P1 IMAD.MOV.U32 R8, RZ, RZ, R47 ;  /* 0x000000ffff081224 */ /* 0x000fca00078e002f */
[----:B------:R-:W3:Y:S04]  /*295f0*/  @P1 LDG.E.U8 R7, desc[UR18][R8.64] ;  /* 0x0000001208071981 */ /* 0x000ee8000c1e1100 */
[----:B------:R-:W-:Y:S04]  /*29600*/  STL [R1+0xac4], R91 ;  /* 0x000ac45b01007387 */ /* 0x000fe80000100800 */
[----:B--2---:R0:W-:Y:S04]  /*29610*/  STL [R1+0x154], R90 ;  /* 0x0001545a01007387 */ /* 0x0041e80000100800 */
[----:B0-----:R-:W2:Y:S04]  /*29620*/  LDL.LU R90, [R1+0x15c4] ;  /* 0x0015c400015a7983 */ /* 0x001ea80000300800 */
[----:B------:R-:W2:Y:S04]  /*29630*/  LDL.LU R91, [R1+0x15c0] ;  /* 0x0015c000015b7983 */ /* 0x000ea80000300800 */
[----:B------:R-:W4:Y:S04]  /*29640*/  LDL.LU R47, [R1+0xadc] ;  /* 0x000adc00012f7983 */ /* 0x000f280000300800 */
[----:B---3--:R0:W-:Y:S04]  /*29650*/  STL [R1+0x150], R7 ;  /* 0x0001500701007387 */ /* 0x0081e80000100800 */
[----:B0-----:R-:W3:Y:S04]  /*29660*/  LDL.LU R7, [R1+0x15bc] ;  /* 0x0015bc0001077983 */ /* 0x001ee80000300800 */
        /* <DEDUP_REMOVED lines=21> */
[----:B------:R-:W-:Y:S01]  /*297c0*/  PRMT R90, RZ, 0x7610, R90 ;  /* 0x00007610ff5a7816 */ /* 0x000fe2000000005a */
[C---:B----4-:R-:W-:Y:S01]  /*297d0*/  IMAD.X R47, R55.reuse, 0x1, R47, P5 ;  /* 0x00000001372f7824 */ /* 0x050fe200028e062f */
[----:B------:R-:W-:Y:S01]  /*297e0*/  PRMT R7, RZ, 0x7610, R7 ;  /* 0x00007610ff077816 */ /* 0x000fe20000000007 */
[----:B--2---:R0:W-:Y:S01]  /*297f0*/  STL [R1+0x14c], R91 ;  /* 0x00014c5b01007387 */ /* 0x0041e20000100800 */
[----:B---3--:R-:W-:-:S03]  /*29800*/  IMAD.X R8, R55, 0x1, R8, P6 ;  /* 0x0000000137087824 */ /* 0x008fc600030e0608 */
        /* <DEDUP_REMOVED lines=14> */
[----:B------:R-:W2:Y:S04]  /*298f0*/  LDL.LU R93, [R1+0xaf4] ;  /* 0x000af400015d7983 */ /* 0x000ea80000300800 */
[----:B----4-:R0:W-:Y:S04]  /*29900*/  STL [R1+0x144], R7 ;  /* 0x0001440701007387 */ /* 0x0101e80000100800 */
[----:B0-----:R-:W4:Y:S04]  /*29910*/  LDL.LU R7, [R1+0x15b0] ;  /* 0x0015b00001077983 */ /* 0x001f280000300800 */
        /* <DEDUP_REMOVED lines=12> */
[----:B------:R0:W-:Y:S04]  /*299e0*/  STL [R1+0xaf0], R11 ;  /* 0x000af00b01007387 */ /* 0x0001e80000100800 */
[----:B------:R1:W2:Y:S04]  /*299f0*/  @P3 LDG.E.U8 R86, desc[UR18][R8.64] ;  /* 0x0000001208563981 */ /* 0x0002a8000c1e1100 */
[----:B------:R-:W2:Y:S01]  /*29a00*/  LDL.LU R8, [R1+0xaec] ;  /* 0x000aec0001087983 */ /* 0x000ea20000300800 */
[----:B------:R-:W-:Y:S01]  /*29a10*/  ISETP.GT.AND P4, PT, R12, 0x20, PT ;  /* 0x000000200c00780c */ /* 0x000fe20003f84270 */
[----:B-1----:R-:W-:Y:S01]  /*29a20*/  IMAD.MOV.U32 R9, RZ, RZ, R11 ;  /* 0x000000ffff097224 */ /* 0x002fe200078e000b */
[----:B------:R-:W-:Y:S01]  /*29a30*/  IADD3 R91, P5, PT, R4, R91, RZ ;  /* 0x0000005b045b7210 */ /* 0x000fe20007fbe0ff */
[----:B0-----:R-:W2:Y:S01]  /*29a40*/  LDL.LU R11, [R1+0xb08] ;  /* 0x000b0800010b7983 */ /* 0x001ea20000300800 */
[----:B------:R-:W-:-:S03]  /*29a50*/  ISETP.GT.AND P1, PT, R12, 0x21, PT ;  /* 0x000000210c00780c */ /* 0x000fc60003f24270 */
[----:B------:R-:W-:Y:S01]  /*29a60*/  STL [R1+0xaf8], R91 ;  /* 0x000af85b01007387 */ /* 0x000fe20000100800 */
[----:B----4-:R-:W-:Y:S01]  /*29a70*/  PRMT R7, RZ, 0x7610, R7 ;  /* 0x00007610ff077816 */ /* 0x010fe20000000007 */
[C---:B------:R-:W-:Y:S01]  /*29a80*/  IMAD.X R93, R55.reuse, 0x1, R93, P5 ;  /* 0x00000001375d7824 */ /* 0x040fe200028e065d */
[----:B------:R-:W-:Y:S02]  /*29a90*/  PRMT R73, RZ, 0x7610, R73 ;  /* 0x00007610ff497816 */ /* 0x000fe40000000049 */
[----:B---3--:R-:W-:Y:S01]  /*29aa0*/  IADD3 R10, P5, PT, R4, R10, RZ ;  /* 0x0000000a040a7210 */ /* 0x008fe20007fbe0ff */
[----:B--2---:R0:W-:Y:S01]  /*29ab0*/  STL [R1+0x140], R86 ;  /* 0x0001405601007387 */ /* 0x0041e20000100800 */
[----:B------:R-:W-:-:S03]  /*29ac0*/  IMAD.X R8, R55, 0x1, R8, P6 ;  /* 0x0000000137087824 */ /* 0x000fc600030e0608 */
        /* <DEDUP_REMOVED lines=8> */
[----:B------:R-:W-:Y:S02]  /*29b50*/  @P1 IMAD.MOV.U32 R9, RZ, RZ, R93 ;  /* 0x000000ffff091224 */ /* 0x000fe400078e005d */
[----:B0-----:R-:W4:Y:S04]  /*29b60*/  LDL.LU R93, [R1+0xb0c] ;  /* 0x000b0c00015d7983 */ /* 0x001f280000300800 */
[----:B------:R-:W2:Y:S04]  /*29b70*/  LDL.LU R91, [R1+0xb18] ;  /* 0x000b1800015b7983 */ /* 0x000ea80000300800 */
        /* <DEDUP_REMOVED lines=58> */
[----:B-1----:R-:W4:Y:S01]  /*29f20*/  LDL.LU R11, [R1+0xb2c] ;  /* 0x000b2c00010b7983 */ /* 0x002f220000300800 */
[----:B------:R-:W-:-:S03]  /*29f30*/  ISETP.GT.AND P1, PT, R12, 0x27, PT ;  /* 0x000000270c00780c */ /* 0x000fc60003f24270 */
[----:B------:R-:W-:Y:S04]  /*29f40*/  STL [R1+0xb28], R47 ;  /* 0x000b282f01007387 */ /* 0x000fe80000100800 */
[----:B------:R-:W4:Y:S01]  /*29f50*/  LDL.LU R91, [R1+0xb38] ;  /* 0x000b3800015b7983 */ /* 0x000f220000300800 */
[----:B------:R-:W-:Y:S01]  /*29f60*/  PRMT R88, RZ, 0x7610, R88 ;  /* 0x00007610ff587816 */ /* 0x000fe20000000058 */
[C---:B------:R-:W-:Y:S01]  /*29f70*/  IMAD.X R86, R55.reuse, 0x1, R86, P5 ;  /* 0x0000000137567824 */ /* 0x040fe200028e0656 */
        /* <DEDUP_REMOVED lines=9> */
[----:B0-----:R-:W-:Y:S02]  /*2a010*/  @P1 IMAD.MOV.U32 R8, RZ, RZ, R47 ;  /* 0x000000ffff081224 */ /* 0x001fe400078e002f */
[----:B------:R-:W-:-:S05]  /*2a020*/  @P1 IMAD.MOV.U32 R9, RZ, RZ, R86 ;  /* 0x000000ffff091224 */ /* 0x000fca00078e0056 */
[----:B------:R0:W3:Y:S01]  /*2a030*/  @P1 LDG.E.U8 R70, desc[UR18][R8.64] ;  /* 0x0000001208461981 */ /* 0x0000e2000c1e1100 */
[----:B----4-:R-:W-:Y:S02]  /*2a040*/  IADD3 R10, P5, PT, R4, R10, RZ ;  /* 0x0000000a040a7210 */ /* 0x010fe40007fbe0ff */
[----:B------:R-:W-:Y:S01]  /*2a050*/  ISETP.GT.AND P3, PT, R12, 0x28, PT ;  /* 0x000000280c00780c */ /* 0x000fe20003f64270 */
[----:B------:R-:W-:Y:S02]  /*2a060*/  STL [R1+0xb24], R86 ;  /* 0x000b245601007387 */ /* 0x000fe40000100800 */
[----:B------:R-:W-:Y:S02]  /*2a070*/  IMAD.X R11, R55, 0x1, R11, P5 ;  /* 0x00000001370b7824 */ /* 0x000fe400028e060b */
[----:B------:R-:W4:Y:S01]  /*2a080*/  LDL.LU R47, [R1+0xb3c] ;  /* 0x000b3c00012f7983 */ /* 0x000f220000300800 */
[----:B------:R-:W-:-:S03]  /*2a090*/  IADD3 R91, P6, PT, R4, R91, RZ ;  /* 0x0000005b045b7210 */ /* 0x000fc60007fde0ff */
[----:B------:R-:W-:Y:S01]  /*2a0a0*/  STL [R1+0xb30], R10 ;  /* 0x000b300a01007387 */ /* 0x000fe20000100800 */
[----:B0-----:R-:W-:-:S06]  /*2a0b0*/  PRMT R8, RZ, 0x7610, R8 ;  /* 0x00007610ff087816 */ /* 0x001fcc0000000008 */
[----:B------:R0:W4:Y:S01]  /*2a0c0*/  @P3 LDG.E.U8 R8, desc[UR18][R10.64] ;  /* 0x000000120a083981 */ /* 0x000122000c1e1100 */
[----:B--2---:R-:W-:-:S03]  /*2a0d0*/  IADD3 R90, P5, PT, R4, R90, RZ ;  /* 0x0000005a045a7210 */ /* 0x004fc60007fbe0ff */
[----:B---3--:R1:W-:Y:S04]  /*2a0e0*/  STL [R1+0x128], R88 ;  /* 0x0001285801007387 */ /* 0x0083e80000100800 */
[----:B-1----:R-:W2:Y:S04]  /*2a0f0*/  LDL.LU R88, [R1+0xb48] ;  /* 0x000b480001587983 */ /* 0x002ea80000300800 */
[----:B------:R-:W-:Y:S04]  /*2a100*/  STL [R1+0xb2c], R11 ;  /* 0x000b2c0b01007387 */ /* 0x000fe80000100800 */
[----:B------:R1:W-:Y:S04]  /*2a110*/  STL [R1+0x124], R70 ;  /* 0x0001244601007387 */ /* 0x0003e80000100800 */
[----:B-1----:R-:W3:Y:S04]  /*2a120*/  LDL.LU R70, [R1+0xb50] ;  /* 0x000b500001467983 */ /* 0x002ee80000300800 */
[----:B------:R1:W-:Y:S04]  /*2a130*/  STL [R1+0xb38], R91 ;  /* 0x000b385b01007387 */ /* 0x0003e80000100800 */
[----:B------:R-:W2:Y:S04]  /*2a140*/  LDL.LU R86, [R1+0xb58] ;  /* 0x000b580001567983 */ /* 0x000ea80000300800 */
[----:B------:R-:W-:Y:S04]  /*2a150*/  STL [R1+0xb40], R90 ;  /* 0x000b405a01007387 */ /* 0x000fe80000100800 */
[----:B------:R-:W2:Y:S01]  /*2a160*/  LDL.LU R11, [R1+0xb34] ;  /* 0x000b3400010b7983 */ /* 0x000ea20000300800 */
[----:B------:R-:W-:-:S02]  /*2a170*/  ISETP.GT.AND P4, PT, R12, 0x29, PT ;  /* 0x000000290c00780c */ /* 0x000fc40003f84270 */
        /* <DEDUP_REMOVED lines=22> */
[----:B0-----:R-:W4:Y:S01]  /*2a2e0*/  LDL.LU R88, [R1+0xb60] ;  /* 0x000b600001587983 */ /* 0x001f220000300800 */
[----:B------:R-:W-:Y:S02]  /*2a2f0*/  PRMT R81, RZ, 0x7610, R81 ;  /* 0x00007610ff517816 */ /* 0x000fe40000000051 */
[----:B---3--:R-:W-:Y:S01]  /*2a300*/  IADD3 R70, P6, PT, R4, R70, RZ ;  /* 0x0000004604467210 */ /* 0x008fe20007fde0ff */
[----:B--2---:R-:W-:-:S06]  /*2a310*/  IMAD.X R10, R55, 0x1, R10, P5 ;  /* 0x00000001370a7824 */ /* 0x004fcc00028e060a */
        /* <DEDUP_REMOVED lines=10> */
[----:B0-----:R-:W3:Y:S04]  /*2a3c0*/  LDL.LU R70, [R1+0xb68] ;  /* 0x000b680001467983 */ /* 0x001ee80000300800 */
[----:B------:R-:W-:Y:S01]  /*2a3d0*/  STL [R1+0xb58], R86 ;  /* 0x000b585601007387 */ /* 0x000fe20000100800 */
[----:B----4-:R-:W-:-:S03]  /*2a3e0*/  PRMT R91, RZ, 0x7610, R91 ;  /* 0x00007610ff5b7816 */ /* 0x010fc6000000005b */
        /* <DEDUP_REMOVED lines=21> */
[----:B------:R-:W3:Y:S01]  /*2a540*/  LDL.LU R86, [R1+0xb6c] ;  /* 0x000b6c0001567983 */ /* 0x000ee20000300800 */
[----:B------:R-:W-:Y:S02]  /*2a550*/  PRMT R83, RZ, 0x7610, R83 ;  /* 0x00007610ff537816 */ /* 0x000fe40000000053 */
[----:B------:R-:W-:Y:S01]  /*2a560*/  IADD3 R70, P6, PT, R4, R70, RZ ;  /* 0x0000004604467210 */ /* 0x000fe20007fde0ff */
[----:B------:R-:W-:Y:S04]  /*2a570*/  STL [R1+0xb60], R88 ;  /* 0x000b605801007387 */ /* 0x000fe80000100800 */
[----:B----4-:R0:W-:Y:S02]  /*2a580*/  STL [R1+0x110], R2 ;  /* 0x0001100201007387 */ /* 0x0101e40000100800 */
[----:B------:R-:W-:-:S02]  /*2a590*/  @P3 IMAD.MOV.U32 R10, RZ, RZ, R88 ;  /* 0x000000ffff0a3224 */ /* 0x000fc400078e0058 */
[----:B0-----:R-:W4:Y:S01]  /*2a5a0*/  LDL.LU R2, [R1+0xb78] ;  /* 0x000b780001027983 */ /* 0x001f220000300800 */
        /* <DEDUP_REMOVED lines=8> */
[----:B-1----:R-:W4:Y:S04]  /*2a630*/  LDL.LU R70, [R1+0xb74] ;  /* 0x000b740001467983 */ /* 0x002f280000300800 */
[----:B------:R-:W-:Y:S04]  /*2a640*/  STL [R1+0xb70], R81 ;  /* 0x000b705101007387 */ /* 0x000fe80000100800 */
[----:B------:R-:W4:Y:S01]  /*2a650*/  LDL.LU R88, [R1+0xb80] ;  /* 0x000b800001587983 */ /* 0x000f220000300800 */
        /* <DEDUP_REMOVED lines=9> */
[C---:B------:R-:W-:Y:S02]  /*2a6f0*/  ISETP.GT.AND P1, PT, R12.reuse, 0x30, PT ;  /* 0x000000300c00780c */ /* 0x040fe40003f24270 */
[----:B------:R-:W-:Y:S01]  /*2a700*/  ISETP.GT.AND P3, PT, R12, 0x31, PT ;  /* 0x000000310c00780c */ /* 0x000fe20003f64270 */
[C---:B------:R-:W-:Y:S01]  /*2a710*/  IMAD.X R86, R55.reuse, 0x1, R86, P5 ;  /* 0x0000000137567824 */ /* 0x040fe200028e0656 */
[----:B----4-:R-:W-:Y:S02]  /*2a720*/  IADD3 R2, P5, PT, R4, R2, RZ ;  /* 0x0000000204027210 */ /* 0x010fe40007fbe0ff */
[----:B------:R-:W-:Y:S02]  /*2a730*/  PRMT R9, RZ, 0x7610, R9 ;  /* 0x00007610ff097816 */ /* 0x000fe40000000009 */
[----:B------:R-:W-:Y:S01]  /*2a740*/  STL [R1+0xb6c], R86 ;  /* 0x000b6c5601007387 */ /* 0x000fe20000100800 */
[----:B------:R-:W-:-:S04]  /*2a750*/  IMAD.X R70, R55, 0x1, R70, P5 ;  /* 0x0000000137467824 */ /* 0x000fc800028e0646 */
[----:B0-----:R-:W-:Y:S02]  /*2a760*/  @P1 IMAD.MOV.U32 R10, RZ, RZ, R81 ;  /* 0x000000ffff0a1224 */ /* 0x001fe400078e0051 */
[----:B------:R-:W-:Y:S01]  /*2a770*/  @P1 IMAD.MOV.U32 R11, RZ, RZ, R86 ;  /* 0x000000ffff0b1224 */ /* 0x000fe200078e0056 */
[----:B------:R-:W-:Y:S02]  /*2a780*/  IADD3 R88, P6, PT, R4, R88, RZ ;  /* 0x0000005804587210 */ /* 0x000fe40007fde0ff */
[----:B------:R-:W-:Y:S02]  /*2a790*/  PRMT R67, RZ, 0x7610, R67 ;  /* 0x00007610ff437816 */ /* 0x000fe40000000043 */
[----:B------:R0:W4:Y:S02]  /*2a7a0*/  @P1 LDG.E.U8 R9, desc[UR18][R10.64] ;  /* 0x000000120a091981 */ /* 0x000124000c1e1100 */
[----:B0-----:R-:W-:Y:S02]  /*2a7b0*/  @P3 IMAD.MOV.U32 R10, RZ, RZ, R2 ;  /* 0x000000ffff0a3224 */ /* 0x001fe400078e0002 */
[----:B------:R-:W-:-:S05]  /*2a7c0*/  @P3 IMAD.MOV.U32 R11, RZ, RZ, R70 ;  /* 0x000000ffff0b3224 */ /* 0x000fca00078e0046 */
[----:B------:R0:W4:Y:S01]  /*2a7d0*/  @P3 LDG.E.U8 R67, desc[UR18][R10.64] ;  /* 0x000000120a433981 */ /* 0x000122000c1e1100 */
[----:B--2---:R-:W-:-:S03]  /*2a7e0*/  IADD3 R83, P5, PT, R4, R83, RZ ;  /* 0x0000005304537210 */ /* 0x004fc60007fbe0ff */
[----:B---3--:R1:W-:Y:S04]  /*2a7f0*/  STL [R1+0x108], R89 ;  /* 0x0001085901007387 */ /* 0x0083e80000100800 */
[----:B-1----:R-:W2:Y:S04]  /*2a800*/  LDL.LU R89, [R1+0x158c] ;  /* 0x00158c0001597983 */ /* 0x002ea80000300800 */
[----:B------:R-:W3:Y:S04]  /*2a810*/  LDL.LU R86, [R1+0xb84] ;  /* 0x000b840001567983 */ /* 0x000ee80000300800 */
[----:B------:R-:W2:Y:S04]  /*2a820*/  LDL.LU R81, [R1+0xb90] ;  /* 0x000b900001517983 */ /* 0x000ea80000300800 */
[----:B------:R1:W-:Y:S04]  /*2a830*/  STL [R1+0xb78], R2 ;  /* 0x000b780201007387 */ /* 0x0003e80000100800 */
[----:B------:R0:W-:Y:S04]  /*2a840*/  STL [R1+0xb74], R70 ;  /* 0x000b744601007387 */ /* 0x0001e80000100800 */
[----:B-1----:R-:W2:Y:S04]  /*2a850*/  LDL.LU R2, [R1+0xb98] ;  /* 0x000b980001027983 */ /* 0x002ea80000300800 */
[----:B------:R1:W-:Y:S04]  /*2a860*/  STL [R1+0xb80], R88 ;  /* 0x000b805801007387 */ /* 0x0003e80000100800 */
[----:B0-----:R-:W2:Y:S04]  /*2a870*/  LDL.LU R70, [R1+0xba0] ;  /* 0x000ba00001467983 */ /* 0x001ea80000300800 */
[----:B------:R-:W-:Y:S04]  /*2a880*/  STL [R1+0xb88], R83 ;  /* 0x000b885301007387 */ /* 0x000fe80000100800 */
[----:B------:R-:W2:Y:S01]  /*2a890*/  LDL.LU R11, [R1+0xb7c] ;  /* 0x000b7c00010b7983 */ /* 0x000ea20000300800 */
[----:B------:R-:W-:-:S02]  /*2a8a0*/  ISETP.GT.AND P4, PT, R12, 0x32, PT ;  /* 0x000000320c00780c */ /* 0x000fc40003f84270 */
[----:B------:R-:W-:Y:S02]  /*2a8b0*/  ISETP.GT.AND P1, PT, R12, 0x33, PT ;  /* 0x000000330c00780c */ /* 0x000fe40003f24270 */
[----:B------:R-:W-:Y:S02]  /*2a8c0*/  PRMT R87, RZ, 0x7610, R87 ;  /* 0x00007610ff577816 */ /* 0x000fe40000000057 */
[----:B------:R-:W-:-:S07]  /*2a8d0*/  PRMT R85, RZ, 0x7610, R85 ;  /* 0x00007610ff557816 */ /* 0x000fce0000000055 */
[----:B------:R-:W-:Y:S02]  /*2a8e0*/  @P4 IMAD.MOV.U32 R10, RZ, RZ, R88 ;  /* 0x000000ffff0a4224 */ /* 0x000fe400078e0058 */
[C---:B---3--:R-:W-:Y:S02]  /*2a8f0*/  IMAD.X R86, R55.reuse, 0x1, R86, P5 ;  /* 0x0000000137567824 */ /* 0x048fe400028e0656 */
[----:B--2---:R-:W-:-:S05]  /*2a900*/  IMAD.X R11, R55, 0x1, R11, P6 ;  /* 0x00000001370b7824 */ /* 0x004fca00030e060b */
[----:B------:R0:W-:Y:S04]  /*2a910*/  STL [R1+0xb7c], R11 ;  /* 0x000b7c0b01007387 */ /* 0x0001e80000100800 */
[----:B------:R0:W2:Y:S01]  /*2a920*/  @P4 LDG.E.U8 R87, desc[UR18][R10.64] ;  /* 0x000000120a574981 */ /* 0x0000a2000c1e1100 */
[----:B------:R-:W-:-:S03]  /*2a930*/  IADD3 R81, P5, PT, R4, R81, RZ ;  /* 0x0000005104517210 */ /* 0x000fc60007fbe0ff */
[----:B-1----:R-:W3:Y:S01]  /*2a940*/  LDL.LU R88, [R1+0x1588] ;  /* 0x0015880001587983 */ /* 0x002ee20000300800 */
[----:B0-----:R-:W-:Y:S02]  /*2a950*/  IMAD.MOV.U32 R11, RZ, RZ, R86 ;  /* 0x000000ffff0b7224 */ /* 0x001fe400078e0056 */
[----:B------:R-:W-:-:S05]  /*2a960*/  @P1 IMAD.MOV.U32 R10, RZ, RZ, R83 ;  /* 0x000000ffff0a1224 */ /* 0x000fca00078e0053 */
[----:B------:R-:W3:Y:S04]  /*2a970*/  @P1 LDG.E.U8 R85, desc[UR18][R10.64] ;  /* 0x000000120a551981 */ /* 0x000ee8000c1e1100 */
[----:B------:R-:W-:Y:S04]  /*2a980*/  STL [R1+0xb84], R86 ;  /* 0x000b845601007387 */ /* 0x000fe80000100800 */
[----:B--2---:R0:W-:Y:S04]  /*2a990*/  STL [R1+0x100], R87 ;  /* 0x0001005701007387 */ /* 0x0041e80000100800 */
[----:B0-----:R-:W2:Y:S04]  /*2a9a0*/  LDL.LU R87, [R1+0x1584] ;  /* 0x0015840001577983 */ /* 0x001ea80000300800 */
[----:B------:R-:W2:Y:S04]  /*2a9b0*/  LDL.LU R86, [R1+0x1580] ;  /* 0x0015800001567983 */ /* 0x000ea80000300800 */
[----:B------:R-:W2:Y:S04]  /*2a9c0*/  LDL.LU R83, [R1+0xb9c] ;  /* 0x000b9c0001537983 */ /* 0x000ea80000300800 */
[----:B---3--:R0:W-:Y:S04]  /*2a9d0*/  STL [R1+0xfc], R85 ;  /* 0x0000fc5501007387 */ /* 0x0081e80000100800 */
[----:B0-----:R-:W3:Y:S04]  /*2a9e0*/  LDL.LU R85, [R1+0x157c] ;  /* 0x00157c0001557983 */ /* 0x001ee80000300800 */
        /* <DEDUP_REMOVED lines=14> */
[----:B------:R-:W3:Y:S01]  /*2aad0*/  LDL.LU R10, [R1+0xb94] ;  /* 0x000b9400010a7983 */ /* 0x000ee20000300800 */
[----:B------:R-:W-:Y:S01]  /*2aae0*/  ISETP.GT.AND P4, PT, R12, 0x35, PT ;  /* 0x000000350c00780c */ /* 0x000fe20003f84270 */
[----:B0-----:R-:W-:Y:S01]  /*2aaf0*/  IMAD.MOV.U32 R11, RZ, RZ, R2 ;  /* 0x000000ffff0b7224 */ /* 0x001fe200078e0002 */
[----:B------:R-:W-:-:S02]  /*2ab00*/  IADD3 R70, P5, PT, R4, R70, RZ ;  /* 0x0000004604467210 */ /* 0x000fc40007fbe0ff */
[----:B------:R-:W-:Y:S02]  /*2ab10*/  ISETP.GT.AND P1, PT, R12, 0x36, PT ;  /* 0x000000360c00780c */ /* 0x000fe40003f24270 */
[----:B------:R-:W-:Y:S01]  /*2ab20*/  PRMT R84, RZ, 0x7610, R84 ;  /* 0x00007610ff547816 */ /* 0x000fe20000000054 */
[C---:B------:R-:W-:Y:S01]  /*2ab30*/  IMAD.X R83, R55.reuse, 0x1, R83, P5 ;  /* 0x0000000137537824 */ /* 0x040fe200028e0653 */
[----:B------:R-:W-:Y:S01]  /*2ab40*/  PRMT R82, RZ, 0x7610, R82 ;  /* 0x00007610ff527816 */ /* 0x000fe20000000052 */
[----:B--2---:R0:W-:Y:S01]  /*2ab50*/  STL [R1+0xf8], R5 ;  /* 0x0000f80501007387 */ /* 0x0041e20000100800 */
[----:B---3--:R-:W-:-:S03]  /*2ab60*/  IMAD.X R10, R55, 0x1, R10, P6 ;  /* 0x00000001370a7824 */ /* 0x008fc600030e060a */
[----:B0-----:R-:W2:Y:S02]  /*2ab70*/  LDL.LU R5, [R1+0xbb0] ;  /* 0x000bb00001057983 */ /* 0x001ea40000300800 */
[-C--:B------:R-:W-:Y:S02]  /*2ab80*/  @P4 LOP3.LUT R11, R11, R10.reuse, RZ, 0x3c, !PT ;  /* 0x0000000a0b0b4212 */ /* 0x080fe400078e3cff */
[----:B------:R-:W-:Y:S04]  /*2ab90*/  STL [R1+0xba0], R70 ;  /* 0x000ba04601007387 */ /* 0x000fe80000100800 */
[----:B------:R-:W3:Y:S04]  /*2aba0*/  LDL.LU R2, [R1+0xbb8] ;  /* 0x000bb80001027983 */ /* 0x000ee80000300800 */
[----:B------:R0:W-:Y:S02]  /*2abb0*/  STL [R1+0xb94], R10 ;  /* 0x000b940a01007387 */ /* 0x0001e40000100800 */
[----:B0-----:R-:W-:-:S04]  /*2abc0*/  @P4 LOP3.LUT R10, R11, R10, RZ, 0x3c, !PT ;  /* 0x0000000a0b0a4212 */ /* 0x001fc800078e3cff */
[----:B------:R-:W-:-:S05]  /*2abd0*/  @P4 LOP3.LUT R11, R11, R10, RZ, 0x3c, !PT ;  /* 0x0000000a0b0b4212 */ /* 0x000fca00078e3cff */
[----:B------:R0:W2:Y:S02]  /*2abe0*/  @P4 LDG.E.U8 R84, desc[UR18][R10.64] ;  /* 0x000000120a544981 */ /* 0x0000a4000c1e1100 */
[----:B0-----:R-:W-:Y:S02]  /*2abf0*/  IMAD.MOV.U32 R11, RZ, RZ, R83 ;  /* 0x000000ffff0b7224 */ /* 0x001fe400078e0053 */
[----:B------:R-:W-:-:S05]  /*2ac00*/  @P1 IMAD.MOV.U32 R10, RZ, RZ, R70 ;  /* 0x000000ffff0a1224 */ /* 0x000fca00078e0046 */
[----:B------:R-:W3:Y:S01]  /*2ac10*/  @P1 LDG.E.U8 R82, desc[UR18][R10.64] ;  /* 0x000000120a521981 */ /* 0x000ee2000c1e1100 */
[----:B------:R-:W-:-:S03]  /*2ac20*/  IADD3 R81, P5, PT, R4, R81, RZ ;  /* 0x0000005104517210 */ /* 0x000fc60007fbe0ff */
        /* <DEDUP_REMOVED lines=30> */
[----:B------:R-:W-:Y:S02]  /*2ae10*/  PRMT R65, RZ, 0x7610, R65 ;  /* 0x00007610ff417816 */ /* 0x000fe40000000041 */
[----:B---3--:R-:W-:Y:S01]  /*2ae20*/  IADD3 R81, P5, PT, R4, R81, RZ ;  /* 0x0000005104517210 */ /* 0x008fe20007fbe0ff */
[----:B--2---:R0:W-:Y:S01]  /*2ae30*/  STL [R1+0xec], R54 ;  /* 0x0000ec3601007387 */ /* 0x0041e20000100800 */
[----:B----4-:R-:W-:-:S03]  /*2ae40*/  IMAD.X R10, R55, 0x1, R10, P6 ;  /* 0x00000001370a7824 */ /* 0x010fc600030e060a */
        /* <DEDUP_REMOVED lines=64> */
[----:B------:R-:W-:Y:S04]  /*2b250*/  STL [R1+0xbe0], R5 ;  /* 0x000be00501007387 */ /* 0x000fe80000100800 */
[----:B------:R-:W4:Y:S01]  /*2b260*/  LDL.LU R10, [R1+0xbdc] ;  /* 0x000bdc00010a7983 */ /* 0x000f220000300800 */
[----:B------:R-:W-:Y:S01]  /*2b270*/  ISETP.GT.AND P4, PT, R12, 0x3e, PT ;  /* 0x0000003e0c00780c */ /* 0x000fe20003f84270 */
[----:B0-----:R-:W-:Y:S01]  /*2b280*/  IMAD.MOV.U32 R11, RZ, RZ, R5 ;  /* 0x000000ffff0b7224 */ /* 0x001fe200078e0005 */
[----:B------:R-:W-:-:S02]  /*2b290*/  IADD3 R6, P5, PT, R4, R6, RZ ;  /* 0x0000000604067210 */ /* 0x000fc40007fbe0ff */
[----:B------:R-:W-:Y:S02]  /*2b2a0*/  ISETP.GT.AND P1, PT, R12, 0x3f, PT ;  /* 0x0000003f0c00780c */ /* 0x000fe40003f24270 */
[----:B------:R-:W-:Y:S01]  /*2b2b0*/  PRMT R3, RZ, 0x7610, R3 ;  /* 0x00007610ff037816 */ /* 0x000fe20000000003 */
[C---:B---3--:R-:W-:Y:S01]  /*2b2c0*/  IMAD.X R54, R55.reuse, 0x1, R54, P5 ;  /* 0x0000000137367824 */ /* 0x048fe200028e0636 */
[----:B------:R-:W-:Y:S01]  /*2b2d0*/  PRMT R62, RZ, 0x7610, R62 ;  /* 0x00007610ff3e7816 */ /* 0x000fe2000000003e */
[----:B--2---:R0:W-:Y:S01]  /*2b2e0*/  STL [R1+0xd4], R43 ;  /* 0x0000d42b01007387 */ /* 0x0041e20000100800 */
[----:B----4-:R-:W-:-:S03]  /*2b2f0*/  IMAD.X R10, R55, 0x1, R10, P6 ;  /* 0x00000001370a7824 */ /* 0x010fc600030e060a */
[----:B0-----:R-:W2:Y:S04]  /*2b300*/  LDL.LU R43, [R1+0xbec] ;  /* 0x000bec00012b7983 */ /* 0x001ea80000300800 */
[----:B------:R-:W-:Y:S01]  /*2b310*/  STL [R1+0xbe8], R6 ;  /* 0x000be80601007387 */ /* 0x000fe20000100800 */
[----:B------:R-:W-:-:S03]  /*2b320*/  @P4 LOP3.LUT R11, R11, R10, RZ, 0x3c, !PT ;  /* 0x0000000a0b0b4212 */ /* 0x000fc600078e3cff */
[----:B------:R-:W3:Y:S04]  /*2b330*/  LDL.LU R5, [R1+0xbf8] ;  /* 0x000bf80001057983 */ /* 0x000ee80000300800 */
[----:B------:R-:W4:Y:S04]  /*2b340*/  LDL.LU R70, [R1+0xc00] ;  /* 0x000c000001467983 */ /* 0x000f280000300800 */
[----:B------:R0:W-:Y:S02]  /*2b350*/  STL [R1+0xbdc], R10 ;  /* 0x000bdc0a01007387 */ /* 0x0001e40000100800 */
[----:B0-----:R-:W-:-:S04]  /*2b360*/  @P4 LOP3.LUT R10, R11, R10, RZ, 0x3c, !PT ;  /* 0x0000000a0b0a4212 */ /* 0x001fc800078e3cff */
[----:B------:R-:W-:-:S05]  /*2b370*/  @P4 LOP3.LUT R11, R11, R10, RZ, 0x3c, !PT ;  /* 0x0000000a0b0b4212 */ /* 0x000fca00078e3cff */
[----:B------:R0:W4:Y:S02]  /*2b380*/  @P4 LDG.E.U8 R3, desc[UR18][R10.64] ;  /* 0x000000120a034981 */ /* 0x000124000c1e1100 */
[----:B0-----:R-:W-:Y:S02]  /*2b390*/  IMAD.MOV.U32 R11, RZ, RZ, R54 ;  /* 0x000000ffff0b7224 */ /* 0x001fe400078e0036 */
[----:B------:R-:W-:-:S05]  /*2b3a0*/  @P1 IMAD.MOV.U32 R10, RZ, RZ, R6 ;  /* 0x000000ffff0a1224 */ /* 0x000fca00078e0006 */
[----:B------:R0:W4:Y:S01]  /*2b3b0*/  @P1 LDG.E.U8 R62, desc[UR18][R10.64] ;  /* 0x000000120a3e1981 */ /* 0x000122000c1e1100 */
[----:B------:R-:W-:Y:S02]  /*2b3c0*/  ISETP.GT.AND P3, PT, R12, 0x40, PT ;  /* 0x000000400c00780c */ /* 0x000fe40003f64270 */
[----:B------:R-:W-:Y:S01]  /*2b3d0*/  IADD3 R36, P5, PT, R4, R36, RZ ;  /* 0x0000002404247210 */ /* 0x000fe20007fbe0ff */
[----:B------:R-:W-:Y:S01]  /*2b3e0*/  STL [R1+0xbe4], R54 ;  /* 0x000be43601007387 */ /* 0x000fe20000100800 */
[----:B------:R-:W-:-:S09]  /*2b3f0*/  PRMT R61, RZ, 0x7610, R61 ;  /* 0x00007610ff3d7816 */ /* 0x000fd2000000003d */
[----:B0-----:R-:W-:Y:S02]  /*2b400*/  @P3 IMAD.MOV.U32 R10, RZ, RZ, R36 ;  /* 0x000000ffff0a3224 */ /* 0x001fe400078e0024 */
[----:B--2---:R-:W-:-:S04]  /*2b410*/  IMAD.X R43, R55, 0x1, R43, P5 ;  /* 0x00000001372b7824 */ /* 0x004fc800028e062b */
[----:B------:R-:W-:Y:S01]  /*2b420*/  @P3 IMAD.MOV.U32 R11, RZ, RZ, R43 ;  /* 0x000000ffff0b3224 */ /* 0x000fe200078e002b */
[----:B---3--:R-:W-:-:S04]  /*2b430*/  IADD3 R5, P6, PT, R4, R5, RZ ;  /* 0x0000000504057210 */ /* 0x008fc80007fde0ff */
[----:B------:R0:W2:Y:S01]  /*2b440*/  @P3 LDG.E.U8 R61, desc[UR18][R10.64] ;  /* 0x000000120a3d3981 */ /* 0x0000a2000c1e1100 */
[----:B----4-:R-:W-:-:S03]  /*2b450*/  IADD3 R70, P5, PT, R4, R70, RZ ;  /* 0x0000004604467210 */ /* 0x010fc60007fbe0ff */
[----:B------:R1:W-:Y:S04]  /*2b460*/  STL [R1+0xd0], R3 ;  /* 0x0000d00301007387 */ /* 0x0003e80000100800 */
[----:B-1----:R-:W3:Y:S04]  /*2b470*/  LDL.LU R3, [R1+0x1560] ;  /* 0x0015600001037983 */ /* 0x002ee80000300800 */
[----:B------:R-:W4:Y:S04]  /*2b480*/  LDL.LU R54, [R1+0x155c] ;  /* 0x00155c0001367983 */ /* 0x000f280000300800 */
[----:B------:R-:W2:Y:S04]  /*2b490*/  LDL.LU R6, [R1+0xbfc] ;  /* 0x000bfc0001067983 */ /* 0x000ea80000300800 */
[----:B------:R-:W-:Y:S04]  /*2b4a0*/  STL [R1+0xbf0], R36 ;  /* 0x000bf02401007387 */ /* 0x000fe80000100800 */
[----:B------:R1:W-:Y:S04]  /*2b4b0*/  STL [R1+0xcc], R62 ;  /* 0x0000cc3e01007387 */ /* 0x0003e80000100800 */
[----:B-1----:R-:W3:Y:S04]  /*2b4c0*/  LDL.LU R62, [R1+0xc08] ;  /* 0x000c0800013e7983 */ /* 0x002ee80000300800 */
[----:B------:R1:W-:Y:S04]  /*2b4d0*/  STL [R1+0xbec], R43 ;  /* 0x000bec2b01007387 */ /* 0x0003e80000100800 */
[----:B------:R-:W3:Y:S04]  /*2b4e0*/  LDL.LU R36, [R1+0xc10] ;  /* 0x000c100001247983 */ /* 0x000ee80000300800 */
[----:B------:R0:W-:Y:S04]  /*2b4f0*/  STL [R1+0xbf8], R5 ;  /* 0x000bf80501007387 */ /* 0x0001e80000100800 */
[----:B-1----:R-:W3:Y:S04]  /*2b500*/  LDL.LU R43, [R1+0xc18] ;  /* 0x000c1800012b7983 */ /* 0x002ee80000300800 */
[----:B------:R-:W-:Y:S04]  /*2b510*/  STL [R1+0xc00], R70 ;  /* 0x000c004601007387 */ /* 0x000fe80000100800 */
[----:B------:R-:W3:Y:S01]  /*2b520*/  LDL.LU R11, [R1+0xbf4] ;  /* 0x000bf400010b7983 */ /* 0x000ee20000300800 */
[----:B------:R-:W-:-:S02]  /*2b530*/  ISETP.GT.AND P4, PT, R12, 0x41, PT ;  /* 0x000000410c00780c */ /* 0x000fc40003f84270 */
[----:B------:R-:W-:Y:S02]  /*2b540*/  ISETP.GT.AND P1, PT, R12, 0x42, PT ;  /* 0x000000420c00780c */ /* 0x000fe40003f24270 */
[----:B------:R-:W-:Y:S02]  /*2b550*/  PRMT R63, RZ, 0x7610, R63 ;  /* 0x00007610ff3f7816 */ /* 0x000fe4000000003f */
[----:B------:R-:W-:-:S07]  /*2b560*/  PRMT R78, RZ, 0x7610, R78 ;  /* 0x00007610ff4e7816 */ /* 0x000fce000000004e */
[----:B0-----:R-:W-:Y:S02]  /*2b570*/  @P4 IMAD.MOV.U32 R10, RZ, RZ, R5 ;  /* 0x000000ffff0a4224 */ /* 0x001fe400078e0005 */
[C---:B--2---:R-:W-:Y:S02]  /*2b580*/  IMAD.X R6, R55.reuse, 0x1, R6, P5 ;  /* 0x0000000137067824 */ /* 0x044fe400028e0606 */
[----:B---3--:R-:W-:-:S05]  /*2b590*/  IMAD.X R11, R55, 0x1, R11, P6 ;  /* 0x00000001370b7824 */ /* 0x008fca00030e060b */
[----:B------:R0:W-:Y:S04]  /*2b5a0*/  STL [R1+0xbf4], R11 ;  /* 0x000bf40b01007387 */ /* 0x0001e80000100800 */
[----:B------:R0:W2:Y:S01]  /*2b5b0*/  @P4 LDG.E.U8 R63, desc[UR18][R10.64] ;  /* 0x000000120a3f4981 */ /* 0x0000a2000c1e1100 */
[----:B------:R-:W-:-:S03]  /*2b5c0*/  IADD3 R62, P5, PT, R4, R62, RZ ;  /* 0x0000003e043e7210 */ /* 0x000fc60007fbe0ff */
[----:B------:R-:W3:Y:S01]  /*2b5d0*/  LDL.LU R5, [R1+0x1558] ;  /* 0x0015580001057983 */ /* 0x000ee20000300800 */
        /* <DEDUP_REMOVED lines=43> */
[----:B------:R-:W2:Y:S04]  /*2b890*/  @P1 LDG.E.U8 R24, desc[UR18][R10.64] ;  /* 0x000000120a181981 */ /* 0x000ea8000c1e1100 */
[----:B---3--:R0:W-:Y:S04]  /*2b8a0*/  STL [R1+0xb8], R74 ;  /* 0x0000b84a01007387 */ /* 0x0081e80000100800 */
[----:B0-----:R-:W3:Y:S04]  /*2b8b0*/  LDL.LU R74, [R1+0x154c] ;  /* 0x00154c00014a7983 */ /* 0x001ee80000300800 */
[----:B------:R-:W3:Y:S04]  /*2b8c0*/  LDL.LU R70, [R1+0x1548] ;  /* 0x0015480001467983 */ /* 0x000ee80000300800 */
[----:B------:R-:W3:Y:S01]  /*2b8d0*/  LDL.LU R11, [R1+0xc1c] ;  /* 0x000c1c00010b7983 */ /* 0x000ee20000300800 */
[----:B------:R-:W-:-:S02]  /*2b8e0*/  ISETP.GT.AND P3, PT, R12, 0x46, PT ;  /* 0x000000460c00780c */ /* 0x000fc40003f64270 */
[C---:B------:R-:W-:Y:S01]  /*2b8f0*/  IADD3 R62, P5, PT, R4.reuse, R62, RZ ;  /* 0x0000003e043e7210 */ /* 0x040fe20007fbe0ff */
[----:B------:R-:W3:Y:S01]  /*2b900*/  LDL.LU R43, [R1+0xc2c] ;  /* 0x000c2c00012b7983 */ /* 0x000ee20000300800 */
[----:B------:R-:W-:Y:S02]  /*2b910*/  PRMT R40, RZ, 0x7610, R40 ;  /* 0x00007610ff287816 */ /* 0x000fe40000000028 */
[----:B----4-:R-:W-:Y:S01]  /*2b920*/  IADD3 R36, P6, PT, R4, R36, RZ ;  /* 0x0000002404247210 */ /* 0x010fe20007fde0ff */
[----:B------:R-:W-:Y:S04]  /*2b930*/  STL [R1+0xc20], R62 ;  /* 0x000c203e01007387 */ /* 0x000fe80000100800 */
[----:B--2---:R0:W-:Y:S02]  /*2b940*/  STL [R1+0xb4], R24 ;  /* 0x0000b41801007387 */ /* 0x0041e40000100800 */
[----:B------:R-:W-:-:S02]  /*2b950*/  @P3 IMAD.MOV.U32 R10, RZ, RZ, R62 ;  /* 0x000000ffff0a3224 */ /* 0x000fc400078e003e */
[----:B0-----:R-:W2:Y:S01]  /*2b960*/  LDL.LU R24, [R1+0xc38] ;  /* 0x000c380001187983 */ /* 0x001ea20000300800 */
[----:B---3--:R-:W-:-:S05]  /*2b970*/  IMAD.X R11, R55, 0x1, R11, P5 ;  /* 0x00000001370b7824 */ /* 0x008fca00028e060b */
[----:B------:R0:W-:Y:S04]  /*2b980*/  STL [R1+0xc1c], R11 ;  /* 0x000c1c0b01007387 */ /* 0x0001e80000100800 */
[----:B------:R0:W3:Y:S04]  /*2b990*/  @P3 LDG.E.U8 R40, desc[UR18][R10.64] ;  /* 0x000000120a283981 */ /* 0x0000e8000c1e1100 */
[----:B------:R1:W-:Y:S04]  /*2b9a0*/  STL [R1+0xc28], R36 ;  /* 0x000c282401007387 */ /* 0x0003e80000100800 */
[----:B------:R-:W4:Y:S01]  /*2b9b0*/  LDL.LU R10, [R1+0xc24] ;  /* 0x000c2400010a7983 */ /* 0x000f220000300800 */
[----:B------:R-:W-:Y:S01]  /*2b9c0*/  ISETP.GT.AND P4, PT, R12, 0x47, PT ;  /* 0x000000470c00780c */ /* 0x000fe20003f84270 */
[----:B0-----:R-:W-:Y:S01]  /*2b9d0*/  IMAD.MOV.U32 R11, RZ, RZ, R36 ;  /* 0x000000ffff0b7224 */ /* 0x001fe200078e0024 */
[----:B------:R-:W-:Y:S01]  /*2b9e0*/  IADD3 R38, P5, PT, R4, R38, RZ ;  /* 0x0000002604267210 */ /* 0x000fe20007fbe0ff */
[----:B-1----:R-:W2:Y:S04]  /*2b9f0*/  LDL.LU R36, [R1+0xc34] ;  /* 0x000c340001247983 */ /* 0x002ea80000300800 */
[----:B------:R-:W-:Y:S04]  /*2ba00*/  STL [R1+0xc30], R38 ;  /* 0x000c302601007387 */ /* 0x000fe80000100800 */
[----:B------:R-:W2:Y:S01]  /*2ba10*/  LDL.LU R62, [R1+0xc40] ;  /* 0x000c4000013e7983 */ /* 0x000ea20000300800 */
[----:B------:R-:W-:-:S03]  /*2ba20*/  PRMT R66, RZ, 0x7610, R66 ;  /* 0x00007610ff427816 */ /* 0x000fc60000000042 */
[----:B---3--:R0:W-:Y:S01]  /*2ba30*/  STL [R1+0xb0], R40 ;  /* 0x0000b02801007387 */ /* 0x0081e20000100800 */
[----:B----4-:R-:W-:-:S03]  /*2ba40*/  IMAD.X R10, R55, 0x1, R10, P6 ;  /* 0x00000001370a7824 */ /* 0x010fc600030e060a */
[----:B0-----:R-:W3:Y:S02]  /*2ba50*/  LDL.LU R40, [R1+0xc48] ;  /* 0x000c480001287983 */ /* 0x001ee40000300800 */
[-C--:B------:R-:W-:Y:S02]  /*2ba60*/  @P4 LOP3.LUT R11, R11, R10.reuse, RZ, 0x3c, !PT ;  /* 0x0000000a0b0b4212 */ /* 0x080fe400078e3cff */
[----:B------:R0:W-:Y:S02]  /*2ba70*/  STL [R1+0xc24], R10 ;  /* 0x000c240a01007387 */ /* 0x0001e40000100800 */
[----:B0-----:R-:W-:-:S04]  /*2ba80*/  @P4 LOP3.LUT R10, R11, R10, RZ, 0x3c, !PT ;  /* 0x0000000a0b0a4212 */ /* 0x001fc800078e3cff */
[----:B------:R-:W-:-:S05]  /*2ba90*/  @P4 LOP3.LUT R11, R11, R10, RZ, 0x3c, !PT ;  /* 0x0000000a0b0b4212 */ /* 0x000fca00078e3cff */
[----:B------:R0:W4:Y:S01]  /*2baa0*/  @P4 LDG.E.U8 R66, desc[UR18][R10.64] ;  /* 0x000000120a424981 */ /* 0x000122000c1e1100 */
[C---:B------:R-:W-:Y:S02]  /*2bab0*/  ISETP.GT.AND P1, PT, R12.reuse, 0x48, PT ;  /* 0x000000480c00780c */ /* 0x040fe40003f24270 */
[----:B------:R-:W-:Y:S01]  /*2bac0*/  ISETP.GT.AND P3, PT, R12, 0x49, PT ;  /* 0x000000490c00780c */ /* 0x000fe20003f64270 */
[C---:B------:R-:W-:Y:S01]  /*2bad0*/  IMAD.X R43, R55.reuse, 0x1, R43, P5 ;  /* 0x00000001372b7824 */ /* 0x040fe200028e062b */
[----:B--2---:R-:W-:Y:S02]  /*2bae0*/  IADD3 R24, P5, PT, R4, R24, RZ ;  /* 0x0000001804187210 */ /* 0x004fe40007fbe0ff */
[----:B------:R-:W-:Y:S02]  /*2baf0*/  PRMT R75, RZ, 0x7610, R75 ;  /* 0x00007610ff4b7816 */ /* 0x000fe4000000004b */
[----:B------:R-:W-:Y:S01]  /*2bb00*/  STL [R1+0xc2c], R43 ;  /* 0x000c2c2b01007387 */ /* 0x000fe20000100800 */
[----:B------:R-:W-:-:S04]  /*2bb10*/  IMAD.X R36, R55, 0x1, R36, P5 ;  /* 0x0000000137247824 */ /* 0x000fc800028e0624 */
[----:B0-----:R-:W-:Y:S02]  /*2bb20*/  @P1 IMAD.MOV.U32 R10, RZ, RZ, R38 ;  /* 0x000000ffff0a1224 */ /* 0x001fe400078e0026 */
[----:B------:R-:W-:Y:S01]  /*2bb30*/  @P1 IMAD.MOV.U32 R11, RZ, RZ, R43 ;  /* 0x000000ffff0b1224 */ /* 0x000fe200078e002b */
[----:B------:R-:W-:Y:S02]  /*2bb40*/  IADD3 R62, P6, PT, R4, R62, RZ ;  /* 0x0000003e043e7210 */ /* 0x000fe40007fde0ff */
[----:B------:R-:W-:Y:S02]  /*2bb50*/  PRMT R59, RZ, 0x7610, R59 ;  /* 0x00007610ff3b7816 */ /* 0x000fe4000000003b */
[----:B------:R0:W2:Y:S02]  /*2bb60*/  @P1 LDG.E.U8 R75, desc[UR18][R10.64] ;  /* 0x000000120a4b1981 */ /* 0x0000a4000c1e1100 */
[----:B0-----:R-:W-:Y:S02]  /*2bb70*/  @P3 IMAD.MOV.U32 R10, RZ, RZ, R24 ;  /* 0x000000ffff0a3224 */ /* 0x001fe400078e0018 */
[----:B------:R-:W-:-:S05]  /*2bb80*/  @P3 IMAD.MOV.U32 R11, RZ, RZ, R36 ;  /* 0x000000ffff0b3224 */ /* 0x000fca00078e0024 */
[----:B------:R0:W2:Y:S01]  /*2bb90*/  @P3 LDG.E.U8 R59, desc[UR18][R10.64] ;  /* 0x000000120a3b3981 */ /* 0x0000a2000c1e1100 */
[----:B---3--:R-:W-:-:S03]  /*2bba0*/  IADD3 R40, P5, PT, R4, R40, RZ ;  /* 0x0000002804287210 */ /* 0x008fc60007fbe0ff */
[----:B----4-:R1:W-:Y:S04]  /*2bbb0*/  STL [R1+0xac], R66 ;  /* 0x0000ac4201007387 */ /* 0x0103e80000100800 */
[----:B-1----:R-:W3:Y:S04]  /*2bbc0*/  LDL.LU R66, [R1+0x1544] ;  /* 0x0015440001427983 */ /* 0x002ee80000300800 */
[----:B------:R-:W4:Y:S04]  /*2bbd0*/  LDL.LU R43, [R1+0xc44] ;  /* 0x000c4400012b7983 */ /* 0x000f280000300800 */
        /* <DEDUP_REMOVED lines=13> */
[C---:B----4-:R-:W-:Y:S02]  /*2bcb0*/  IMAD.X R43, R55.reuse, 0x1, R43, P5 ;  /* 0x00000001372b7824 */ /* 0x050fe400028e062b */
[----:B--2---:R-:W-:-:S05]  /*2bcc0*/  IMAD.X R11, R55, 0x1, R11, P6 ;  /* 0x00000001370b7824 */ /* 0x004fca00030e060b */
[----:B------:R0:W-:Y:S04]  /*2bcd0*/  STL [R1+0xc3c], R11 ;  /* 0x000c3c0b01007387 */ /* 0x0001e80000100800 */
[----:B------:R0:W2:Y:S01]  /*2bce0*/  @P4 LDG.E.U8 R58, desc[UR18][R10.64] ;  /* 0x000000120a3a4981 */ /* 0x0000a2000c1e1100 */
[----:B------:R-:W-:-:S03]  /*2bcf0*/  IADD3 R38, P5, PT, R4, R38, RZ ;  /* 0x0000002604267210 */ /* 0x000fc60007fbe0ff */
[----:B-1----:R-:W4:Y:S01]  /*2bd00*/  LDL.LU R62, [R1+0x1540] ;  /* 0x00154000013e7983 */ /* 0x002f220000300800 */
        /* <DEDUP_REMOVED lines=44> */
[----:B------:R-:W2:Y:S01]  /*2bfd0*/  @P1 LDG.E.U8 R39, desc[UR18][R10.64] ;  /* 0x000000120a271981 */ /* 0x000ea2000c1e1100 */
[----:B------:R-:W-:-:S03]  /*2bfe0*/  IADD3 R38, P5, PT, R4, R38, RZ ;  /* 0x0000002604267210 */ /* 0x000fc60007fbe0ff */
[----:B------:R-:W-:Y:S04]  /*2bff0*/  STL [R1+0xc5c], R40 ;  /* 0x000c5c2801007387 */ /* 0x000fe80000100800 */
[----:B---3--:R0:W-:Y:S04]  /*2c000*/  STL [R1+0x94], R41 ;  /* 0x0000942901007387 */ /* 0x0081e80000100800 */
[----:B0-----:R-:W3:Y:S04]  /*2c010*/  LDL.LU R41, [R1+0x1530] ;  /* 0x0015300001297983 */ /* 0x001ee80000300800 */
[----:B------:R-:W3:Y:S04]  /*2c020*/  LDL.LU R40, [R1+0x152c] ;  /* 0x00152c0001287983 */ /* 0x000ee80000300800 */
        /* <DEDUP_REMOVED lines=9> */
[----:B----4-:R-:W-:Y:S01]  /*2c0c0*/  IADD3 R24, P6, PT, R4, R24, RZ ;  /* 0x0000001804187210 */ /* 0x010fe20007fde0ff */
        /* <DEDUP_REMOVED lines=15> */
[C---:B---3--:R-:W-:Y:S01]  /*2c1c0*/  IMAD.X R36, R55.reuse, 0x1, R36, P5 ;  /* 0x0000000137247824 */ /* 0x048fe200028e0624 */
[----:B------:R-:W-:Y:S02]  /*2c1d0*/  PRMT R71, RZ, 0x7610, R71 ;  /* 0x00007610ff477816 */ /* 0x000fe40000000047 */
[----:B------:R-:W-:Y:S01]  /*2c1e0*/  IADD3 R38, P5, PT, R4, R38, RZ ;  /* 0x0000002604267210 */ /* 0x000fe20007fbe0ff */
        /* <DEDUP_REMOVED lines=67> */
[----:B------:R-:W4:Y:S01]  /*2c620*/  LDL.LU R10, [R1+0xc9c] ;  /* 0x000c9c00010a7983 */ /* 0x000f220000300800 */
        /* <DEDUP_REMOVED lines=8> */
[C---:B---3--:R-:W-:Y:S01]  /*2c6b0*/  IMAD.X R34, R55.reuse, 0x1, R34, P5 ;  /* 0x0000000137227824 */ /* 0x048fe200028e0622 */
[----:B------:R-:W-:Y:S01]  /*2c6c0*/  PRMT R76, RZ, 0x7610, R76 ;  /* 0x00007610ff4c7816 */ /* 0x000fe2000000004c */
        /* <DEDUP_REMOVED lines=10> */
[----:B------:R0:W4:Y:S01]  /*2c770*/  @P1 LDG.E.U8 R76, desc[UR18][R10.64] ;  /* 0x000000120a4c1981 */ /* 0x000122000c1e1100 */
[----:B------:R-:W-:Y:S02]  /*2c780*/  ISETP.GT.AND P3, PT, R12, 0x58, PT ;  /* 0x000000580c00780c */ /* 0x000fe40003f64270 */
[C---:B------:R-:W-:Y:S01]  /*2c790*/  IADD3 R19, P5, PT, R4.reuse, R19, RZ ;  /* 0x0000001304137210 */ /* 0x040fe20007fbe0ff */
[----:B------:R-:W-:Y:S01]  /*2c7a0*/  STL [R1+0xca4], R34 ;  /* 0x000ca42201007387 */ /* 0x000fe20000100800 */
[----:B------:R-:W-:-:S03]  /*2c7b0*/  IADD3 R33, P6, PT, R4, R33, RZ ;  /* 0x0000002104217210 */ /* 0x000fc60007fde0ff */
[----:B------:R-:W-:Y:S01]  /*2c7c0*/  IMAD.X R24, R55, 0x1, R24, P5 ;  /* 0x0000000137187824 */ /* 0x000fe200028e0618 */
[----:B------:R-:W-:-:S05]  /*2c7d0*/  PRMT R77, RZ, 0x7610, R77 ;  /* 0x00007610ff4d7816 */ /* 0x000fca000000004d */
        /* <DEDUP_REMOVED lines=8> */
[----:B------:R-:W-:Y:S04]  /*2c860*/  STL [R1+0xcb0], R19 ;  /* 0x000cb01301007387 */ /* 0x000fe80000100800 */
[----:B----4-:R1:W-:Y:S04]  /*2c870*/  STL [R1+0x6c], R76 ;  /* 0x00006c4c01007387 */ /* 0x0103e80000100800 */
[----:B-1----:R-:W4:Y:S04]  /*2c880*/  LDL.LU R76, [R1+0xcc8] ;  /* 0x000cc800014c7983 */ /* 0x002f280000300800 */
        /* <DEDUP_REMOVED lines=15> */
[----:B----4-:R-:W-:-:S03]  /*2c980*/  IADD3 R76, P5, PT, R4, R76, RZ ;  /* 0x0000004c044c7210 */ /* 0x010fc60007fbe0ff */
[----:B------:R-:W3:Y:S01]  /*2c990*/  LDL.LU R33, [R1+0x1510] ;  /* 0x0015100001217983 */ /* 0x000ee20000300800 */
[----:B0-----:R-:W-:Y:S02]  /*2c9a0*/  IMAD.MOV.U32 R11, RZ, RZ, R31 ;  /* 0x000000ffff0b7224 */ /* 0x001fe400078e001f */
[----:B------:R-:W-:-:S05]  /*2c9b0*/  @P1 IMAD.MOV.U32 R10, RZ, RZ, R28 ;  /* 0x000000ffff0a1224 */ /* 0x000fca00078e001c */
[----:B------:R-:W4:Y:S04]  /*2c9c0*/  @P1 LDG.E.U8 R30, desc[UR18][R10.64] ;  /* 0x000000120a1e1981 */ /* 0x000f28000c1e1100 */
[----:B------:R-:W-:Y:S04]  /*2c9d0*/  STL [R1+0xcbc], R31 ;  /* 0x000cbc1f01007387 */ /* 0x000fe80000100800 */
[----:B--2---:R0:W-:Y:S04]  /*2c9e0*/  STL [R1+0x64], R32 ;  /* 0x0000642001007387 */ /* 0x0041e80000100800 */
[----:B0-----:R-:W2:Y:S04]  /*2c9f0*/  LDL.LU R32, [R1+0x150c] ;  /* 0x00150c0001207983 */ /* 0x001ea80000300800 */
        /* <DEDUP_REMOVED lines=22> */
[----:B------:R-:W-:Y:S01]  /*2cb60*/  PRMT R29, RZ, 0x7610, R29 ;  /* 0x00007610ff1d7816 */ /* 0x000fe2000000001d */
[----:B--2---:R0:W-:Y:S01]  /*2cb70*/  STL [R1+0x5c], R21 ;  /* 0x00005c1501007387 */ /* 0x0041e20000100800 */
[----:B---3--:R-:W-:-:S03]  /*2cb80*/  IMAD.X R10, R55, 0x1, R10, P6 ;  /* 0x00000001370a7824 */ /* 0x008fc600030e060a */
[----:B0-----:R-:W2:Y:S04]  /*2cb90*/  LDL.LU R21, [R1+0xce8] ;  /* 0x000ce80001157983 */ /* 0x001ea80000300800 */
[-C--:B------:R-:W-:Y:S01]  /*2cba0*/  @P4 LOP3.LUT R11, R11, R10.reuse, RZ, 0x3c, !PT ;  /* 0x0000000a0b0b4212 */ /* 0x080fe200078e3cff */
[----:B------:R-:W-:Y:S04]  /*2cbb0*/  STL [R1+0xcd8], R24 ;  /* 0x000cd81801007387 */ /* 0x000fe80000100800 */
[----:B------:R-:W3:Y:S04]  /*2cbc0*/  LDL.LU R19, [R1+0xcf0] ;  /* 0x000cf00001137983 */ /* 0x000ee80000300800 */
[----:B------:R0:W-:Y:S02]  /*2cbd0*/  STL [R1+0xccc], R10 ;  /* 0x000ccc0a01007387 */ /* 0x0001e40000100800 */
[----:B0-----:R-:W-:-:S04]  /*2cbe0*/  @P4 LOP3.LUT R10, R11, R10, RZ, 0x3c, !PT ;  /* 0x0000000a0b0a4212 */ /* 0x001fc800078e3cff */
[----:B------:R-:W-:-:S05]  /*2cbf0*/  @P4 LOP3.LUT R11, R11, R10, RZ, 0x3c, !PT ;  /* 0x0000000a0b0b4212 */ /* 0x000fca00078e3cff */
[----:B------:R0:W2:Y:S01]  /*2cc00*/  @P4 LDG.E.U8 R29, desc[UR18][R10.64] ;  /* 0x000000120a1d4981 */ /* 0x0000a2000c1e1100 */
[----:B------:R-:W-:Y:S01]  /*2cc10*/  ISETP.GT.AND P1, PT, R12, 0x5d, PT ;  /* 0x0000005d0c00780c */ /* 0x000fe20003f24270 */
[----:B------:R-:W-:Y:S01]  /*2cc20*/  IMAD.X R28, R55, 0x1, R28, P5 ;  /* 0x00000001371c7824 */ /* 0x000fe200028e061c */
[----:B------:R-:W-:-:S04]  /*2cc30*/  PRMT R13, RZ, 0x7610, R13 ;  /* 0x00007610ff0d7816 */ /* 0x000fc8000000000d */
[----:B------:R-:W-:Y:S01]  /*2cc40*/  STL [R1+0xcd4], R28 ;  /* 0x000cd41c01007387 */ /* 0x000fe20000100800 */
[----:B0-----:R-:W-:-:S06]  /*2cc50*/  IMAD.MOV.U32 R11, RZ, RZ, R28 ;  /* 0x000000ffff0b7224 */ /* 0x001fcc00078e001c */
[----:B------:R-:W-:-:S05]  /*2cc60*/  @P1 IMAD.MOV.U32 R10, RZ, RZ, R24 ;  /* 0x000000ffff0a1224 */ /* 0x000fca00078e0018 */
[----:B------:R-:W3:Y:S04]  /*2cc70*/  @P1 LDG.E.U8 R13, desc[UR18][R10.64] ;  /* 0x000000120a0d1981 */ /* 0x000ee8000c1e1100 */
[----:B--2---:R0:W-:Y:S04]  /*2cc80*/  STL [R1+0x58], R29 ;  /* 0x0000581d01007387 */ /* 0x0041e80000100800 */
[----:B0-----:R-:W2:Y:S04]  /*2cc90*/  LDL.LU R29, [R1+0x1500] ;  /* 0x00150000011d7983 */ /* 0x001ea80000300800 */
[----:B------:R-:W2:Y:S04]  /*2cca0*/  LDL.LU R28, [R1+0x14fc] ;  /* 0x0014fc00011c7983 */ /* 0x000ea80000300800 */
[----:B------:R-:W2:Y:S01]  /*2ccb0*/  LDL.LU R11, [R1+0xcdc] ;  /* 0x000cdc00010b7983 */ /* 0x000ea20000300800 */
[----:B------:R-:W-:-:S02]  /*2ccc0*/  ISETP.GT.AND P3, PT, R12, 0x5e, PT ;  /* 0x0000005e0c00780c */ /* 0x000fc40003f64270 */
[C---:B------:R-:W-:Y:S01]  /*2ccd0*/  IADD3 R76, P5, PT, R4.reuse, R76, RZ ;  /* 0x0000004c044c7210 */ /* 0x040fe20007fbe0ff */
[----:B------:R-:W4:Y:S01]  /*2cce0*/  LDL.LU R24, [R1+0xcec] ;  /* 0x000cec0001187983 */ /* 0x000f220000300800 */
[----:B------:R-:W-:Y:S02]  /*2ccf0*/  PRMT R26, RZ, 0x7610, R26 ;  /* 0x00007610ff1a7816 */ /* 0x000fe4000000001a */
[----:B------:R-:W-:Y:S01]  /*2cd00*/  IADD3 R21, P6, PT, R4, R21, RZ ;  /* 0x0000001504157210 */ /* 0x000fe20007fde0ff */
[----:B------:R-:W-:Y:S04]  /*2cd10*/  STL [R1+0xce0], R76 ;  /* 0x000ce04c01007387 */ /* 0x000fe80000100800 */
[----:B---3--:R0:W-:Y:S02]  /*2cd20*/  STL [R1+0x54], R13 ;  /* 0x0000540d01007387 */ /* 0x0081e40000100800 */
[----:B------:R-:W-:-:S02]  /*2cd30*/  @P3 IMAD.MOV.U32 R10, RZ, RZ, R76 ;  /* 0x000000ffff0a3224 */ /* 0x000fc400078e004c */
[----:B0-----:R-:W3:Y:S01]  /*2cd40*/  LDL.LU R13, [R1+0xcf8] ;  /* 0x000cf800010d7983 */ /* 0x001ee20000300800 */
[----:B--2---:R-:W-:-:S05]  /*2cd50*/  IMAD.X R11, R55, 0x1, R11, P5 ;  /* 0x00000001370b7824 */ /* 0x004fca00028e060b */
[----:B------:R0:W-:Y:S04]  /*2cd60*/  STL [R1+0xcdc], R11 ;  /* 0x000cdc0b01007387 */ /* 0x0001e80000100800 */
[----:B------:R0:W2:Y:S04]  /*2cd70*/  @P3 LDG.E.U8 R26, desc[UR18][R10.64] ;  /* 0x000000120a1a3981 */ /* 0x0000a8000c1e1100 */
[----:B------:R-:W-:Y:S04]  /*2cd80*/  STL [R1+0xce8], R21 ;  /* 0x000ce81501007387 */ /* 0x000fe80000100800 */
[----:B------:R-:W3:Y:S01]  /*2cd90*/  LDL.LU R10, [R1+0xce4] ;  /* 0x000ce400010a7983 */ /* 0x000ee20000300800 */
[----:B------:R-:W-:Y:S01]  /*2cda0*/  ISETP.GT.AND P4, PT, R12, 0x5f, PT ;  /* 0x0000005f0c00780c */ /* 0x000fe20003f84270 */
[----:B0-----:R-:W-:Y:S01]  /*2cdb0*/  IMAD.MOV.U32 R11, RZ, RZ, R21 ;  /* 0x000000ffff0b7224 */ /* 0x001fe200078e0015 */
[----:B------:R-:W-:Y:S01]  /*2cdc0*/  IADD3 R19, P5, PT, R4, R19, RZ ;  /* 0x0000001304137210 */ /* 0x000fe20007fbe0ff */
[----:B------:R-:W4:Y:S04]  /*2cdd0*/  LDL.LU R76, [R1+0xcf4] ;  /* 0x000cf400014c7983 */ /* 0x000f280000300800 */
[----:B------:R-:W-:Y:S01]  /*2cde0*/  STL [R1+0xcf0], R19 ;  /* 0x000cf01301007387 */ /* 0x000fe20000100800 */
[----:B------:R-:W-:-:S03]  /*2cdf0*/  PRMT R27, RZ, 0x7610, R27 ;  /* 0x00007610ff1b7816 */ /* 0x000fc6000000001b */
[----:B--2---:R0:W-:Y:S01]  /*2ce00*/  STL [R1+0x50], R26 ;  /* 0x0000501a01007387 */ /* 0x0041e20000100800 */
[----:B---3--:R-:W-:-:S03]  /*2ce10*/  IMAD.X R10, R55, 0x1, R10, P6 ;  /* 0x00000001370a7824 */ /* 0x008fc600030e060a */
[----:B0-----:R-:W2:Y:S02]  /*2ce20*/  LDL.LU R26, [R1+0xd00] ;  /* 0x000d0000011a7983 */ /* 0x001ea40000300800 */
[-C--:B------:R-:W-:Y:S02]  /*2ce30*/  @P4 LOP3.LUT R11, R11, R10.reuse, RZ, 0x3c, !PT ;  /* 0x0000000a0b0b4212 */ /* 0x080fe400078e3cff */
[----:B------:R-:W3:Y:S04]  /*2ce40*/  LDL.LU R21, [R1+0xd08] ;  /* 0x000d080001157983 */ /* 0x000ee80000300800 */
[----:B------:R0:W-:Y:S02]  /*2ce50*/  STL [R1+0xce4], R10 ;  /* 0x000ce40a01007387 */ /* 0x0001e40000100800 */
[----:B0-----:R-:W-:-:S04]  /*2ce60*/  @P4 LOP3.LUT R10, R11, R10, RZ, 0x3c, !PT ;  /* 0x0000000a0b0a4212 */ /* 0x001fc800078e3cff */
[----:B------:R-:W-:-:S05]  /*2ce70*/  @P4 LOP3.LUT R11, R11, R10, RZ, 0x3c, !PT ;  /* 0x0000000a0b0b4212 */ /* 0x000fca00078e3cff */
[----:B------:R0:W3:Y:S01]  /*2ce80*/  @P4 LDG.E.U8 R27, desc[UR18][R10.64] ;  /* 0x000000120a1b4981 */ /* 0x0000e2000c1e1100 */
[C---:B------:R-:W-:Y:S02]  /*2ce90*/  ISETP.GT.AND P1, PT, R12.reuse, 0x60, PT ;  /* 0x000000600c00780c */ /* 0x040fe40003f24270 */
[----:B------:R-:W-:Y:S01]  /*2cea0*/  ISETP.GT.AND P3, PT, R12, 0x61, PT ;  /* 0x000000610c00780c */ /* 0x000fe20003f64270 */
[C---:B----4-:R-:W-:Y:S01]  /*2ceb0*/  IMAD.X R24, R55.reuse, 0x1, R24, P5 ;  /* 0x0000000137187824 */ /* 0x050fe200028e0618 */
[----:B------:R-:W-:Y:S02]  /*2cec0*/  IADD3 R13, P5, PT, R4, R13, RZ ;  /* 0x0000000d040d7210 */ /* 0x000fe40007fbe0ff */
[----:B------:R-:W-:Y:S02]  /*2ced0*/  PRMT R47, RZ, 0x7610, R47 ;  /* 0x00007610ff2f7816 */ /* 0x000fe4000000002f */
[----:B------:R-:W-:Y:S01]  /*2cee0*/  STL [R1+0xcec], R24 ;  /* 0x000cec1801007387 */ /* 0x000fe20000100800 */
[----:B------:R-:W-:-:S04]  /*2cef0*/  IMAD.X R76, R55, 0x1, R76, P5 ;  /* 0x00000001374c7824 */ /* 0x000fc800028e064c */
[----:B0-----:R-:W-:Y:S02]  /*2cf00*/  @P1 IMAD.MOV.U32 R10, RZ, RZ, R19 ;  /* 0x000000ffff0a1224 */ /* 0x001fe400078e0013 */
[----:B------:R-:W-:Y:S01]  /*2cf10*/  @P1 IMAD.MOV.U32 R11, RZ, RZ, R24 ;  /* 0x000000ffff0b1224 */ /* 0x000fe200078e0018 */
[----:B------:R-:W-:-:S04]  /*2cf20*/  PRMT R57, RZ, 0x7610, R57 ;  /* 0x00007610ff397816 */ /* 0x000fc80000000039 */
[----:B------:R0:W4:Y:S02]  /*2cf30*/  @P1 LDG.E.U8 R47, desc[UR18][R10.64] ;  /* 0x000000120a2f1981 */ /* 0x000124000c1e1100 */
[----:B0-----:R-:W-:Y:S02]  /*2cf40*/  @P3 IMAD.MOV.U32 R10, RZ, RZ, R13 ;  /* 0x000000ffff0a3224 */ /* 0x001fe400078e000d */
[----:B------:R-:W-:-:S05]  /*2cf50*/  @P3 IMAD.MOV.U32 R11, RZ, RZ, R76 ;  /* 0x000000ffff0b3224 */ /* 0x000fca00078e004c */
[----:B------:R0:W4:Y:S01]  /*2cf60*/  @P3 LDG.E.U8 R57, desc[UR18][R10.64] ;  /* 0x000000120a393981 */ /* 0x000122000c1e1100 */
[C---:B--2---:R-:W-:Y:S02]  /*2cf70*/  IADD3 R26, P6, PT, R4.reuse, R26, RZ ;  /* 0x0000001a041a7210 */ /* 0x044fe40007fde0ff */
[----:B---3--:R-:W-:Y:S01]  /*2cf80*/  IADD3 R21, P5, PT, R4, R21, RZ ;  /* 0x0000001504157210 */ /* 0x008fe20007fbe0ff */
[----:B------:R1:W-:Y:S04]  /*2cf90*/  STL [R1+0x4c], R27 ;  /* 0x00004c1b01007387 */ /* 0x0003e80000100800 */
        /* <DEDUP_REMOVED lines=186> */
[----:B------:R-:W-:-:S04]  /*2db40*/  IMAD.X R64, R55, 0x1, R64, P5 ;  /* 0x0000000137407824 */ /* 0x000fc800028e0640 */
[----:B0-----:R-:W-:Y:S02]  /*2db50*/  IMAD.MOV.U32 R10, RZ, RZ, R64 ;  /* 0x000000ffff0a7224 */ /* 0x001fe400078e0040 */
[----:B------:R-:W-:-:S06]  /*2db60*/  IMAD.MOV.U32 R11, RZ, RZ, R17 ;  /* 0x000000ffff0b7224 */ /* 0x000fcc00078e0011 */
[----:B------:R-:W-:-:S04]  /*2db70*/  @P1 LOP3.LUT R11, R11, R10, RZ, 0x3c, !PT ;  /* 0x0000000a0b0b1212 */ /* 0x000fc800078e3cff */
[C---:B------:R-:W-:Y:S02]  /*2db80*/  @P1 LOP3.LUT R10, R11.reuse, R10, RZ, 0x3c, !PT ;  /* 0x0000000a0b0a1212 */ /* 0x040fe400078e3cff */
[----:B------:R-:W-:Y:S01]  /*2db90*/  PRMT R14, RZ, 0x7610, R14 ;  /* 0x00007610ff0e7816 */ /* 0x000fe2000000000e */
[----:B------:R-:W-:Y:S01]  /*2dba0*/  STL [R1+0x26c], R64 ;  /* 0x00026c4001007387 */ /* 0x000fe20000100800 */
[----:B------:R-:W-:-:S05]  /*2dbb0*/  @P1 LOP3.LUT R11, R11, R10, RZ, 0x3c, !PT ;  /* 0x0000000a0b0b1212 */ /* 0x000fca00078e3cff */
[----:B------:R0:W3:Y:S04]  /*2dbc0*/  @P1 LDG.E.U8 R14, desc[UR18][R10.64] ;  /* 0x000000120a0e1981 */ /* 0x0000e8000c1e1100 */
[----:B--2---:R1:W-:Y:S04]  /*2dbd0*/  STL [R1+0x10], R68 ;  /* 0x0000104401007387 */ /* 0x0043e80000100800 */
[----:B-1----:R-:W2:Y:S04]  /*2dbe0*/  LDL.LU R68, [R1+0x14c8] ;  /* 0x0014c80001447983 */ /* 0x002ea80000300800 */
[----:B------:R-:W2:Y:S04]  /*2dbf0*/  LDL.LU R64, [R1+0x14c4] ;  /* 0x0014c40001407983 */ /* 0x000ea80000300800 */
[----:B------:R-:W2:Y:S04]  /*2dc00*/  LDL.LU R17, [R1+0xd6c] ;  /* 0x000d6c0001117983 */ /* 0x000ea80000300800 */
[----:B------:R-:W2:Y:S01]  /*2dc10*/  LDL.LU R10, [R1+0xd5c] ;  /* 0x000d5c00010a7983 */ /* 0x000ea20000300800 */
[----:B------:R-:W-:-:S02]  /*2dc20*/  ISETP.GT.AND P3, PT, R12, 0x70, PT ;  /* 0x000000700c00780c */ /* 0x000fc40003f64270 */
[----:B------:R-:W-:-:S05]  /*2dc30*/  IADD3 R13, P5, PT, R4, R13, RZ ;  /* 0x0000000d040d7210 */ /* 0x000fca0007fbe0ff */
[----:B0-----:R-:W-:Y:S01]  /*2dc40*/  IMAD.MOV.U32 R11, RZ, RZ, R13 ;  /* 0x000000ffff0b7224 */ /* 0x001fe200078e000d */
[----:B------:R-:W-:Y:S04]  /*2dc50*/  STL [R1+0xd60], R13 ;  /* 0x000d600d01007387 */ /* 0x000fe80000100800 */
[----:B---3--:R0:W-:Y:S01]  /*2dc60*/  STL [R1+0xc], R14 ;  /* 0x00000c0e01007387 */ /* 0x0081e20000100800 */
[----:B------:R-:W-:-:S03]  /*2dc70*/  PRMT R52, RZ, 0x7610, R52 ;  /* 0x00007610ff347816 */ /* 0x000fc60000000034 */
[----:B0-----:R-:W3:Y:S04]  /*2dc80*/  LDL.LU R14, [R1+0xd78] ;  /* 0x000d7800010e7983 */ /* 0x001ee80000300800 */
[----:B------:R-:W3:Y:S01]  /*2dc90*/  LDL.LU R13, [R1+0xd80] ;  /* 0x000d8000010d7983 */ /* 0x000ee20000300800 */
[----:B--2---:R-:W-:-:S05]  /*2dca0*/  IMAD.X R10, R55, 0x1, R10, P5 ;  /* 0x00000001370a7824 */ /* 0x004fca00028e060a */
[-C--:B------:R-:W-:Y:S01]  /*2dcb0*/  @P3 LOP3.LUT R11, R11, R10.reuse, RZ, 0x3c, !PT ;  /* 0x0000000a0b0b3212 */ /* 0x080fe200078e3cff */
[----:B------:R0:W-:Y:S03]  /*2dcc0*/  STL [R1+0xd5c], R10 ;  /* 0x000d5c0a01007387 */ /* 0x0001e60000100800 */
[----:B0-----:R-:W-:-:S04]  /*2dcd0*/  @P3 LOP3.LUT R10, R11, R10, RZ, 0x3c, !PT ;  /* 0x0000000a0b0a3212 */ /* 0x001fc800078e3cff */
[----:B------:R-:W-:-:S05]  /*2dce0*/  @P3 LOP3.LUT R11, R11, R10, RZ, 0x3c, !PT ;  /* 0x0000000a0b0b3212 */ /* 0x000fca00078e3cff */
[----:B------:R0:W2:Y:S04]  /*2dcf0*/  @P3 LDG.E.U8 R52, desc[UR18][R10.64] ;  /* 0x000000120a343981 */ /* 0x0000a8000c1e1100 */
[----:B------:R-:W2:Y:S01]  /*2dd00*/  LDL.LU R11, [R1+0xd64] ;  /* 0x000d6400010b7983 */ /* 0x000ea20000300800 */
[C---:B------:R-:W-:Y:S02]  /*2dd10*/  ISETP.GT.AND P4, PT, R12.reuse, 0x71, PT ;  /* 0x000000710c00780c */ /* 0x040fe40003f84270 */
[----:B------:R-:W-:Y:S02]  /*2dd20*/  ISETP.GT.AND P1, PT, R12, 0x72, PT ;  /* 0x000000720c00780c */ /* 0x000fe40003f24270 */
[C---:B------:R-:W-:Y:S02]  /*2dd30*/  IADD3 R60, P6, PT, R4.reuse, R60, RZ ;  /* 0x0000003c043c7210 */ /* 0x040fe40007fde0ff */
[----:B------:R-:W-:-:S02]  /*2dd40*/  IADD3 R16, P5, PT, R4, R16, RZ ;  /* 0x0000001004107210 */ /* 0x000fc40007fbe0ff */
[----:B------:R-:W-:Y:S01]  /*2dd50*/  PRMT R56, RZ, 0x7610, R56 ;  /* 0x00007610ff387816 */ /* 0x000fe20000000038 */
[----:B------:R1:W-:Y:S02]  /*2dd60*/  STL [R1+0xd68], R60 ;  /* 0x000d683c01007387 */ /* 0x0003e40000100800 */
[C---:B------:R-:W-:Y:S02]  /*2dd70*/  IMAD.X R17, R55.reuse, 0x1, R17, P5 ;  /* 0x0000000137117824 */ /* 0x040fe400028e0611 */
[----:B0-----:R-:W-:Y:S01]  /*2dd80*/  @P4 IMAD.MOV.U32 R10, RZ, RZ, R60 ;  /* 0x000000ffff0a4224 */ /* 0x001fe200078e003c */
[----:B------:R-:W-:Y:S01]  /*2dd90*/  STL [R1+0xd70], R16 ;  /* 0x000d701001007387 */ /* 0x000fe20000100800 */
[----:B------:R-:W-:Y:S01]  /*2dda0*/  PRMT R15, RZ, 0x7610, R15 ;  /* 0x00007610ff0f7816 */ /* 0x000fe2000000000f */
[----:B--2---:R-:W-:-:S05]  /*2ddb0*/  IMAD.X R11, R55, 0x1, R11, P6 ;  /* 0x00000001370b7824 */ /* 0x004fca00030e060b */
[----:B------:R0:W-:Y:S04]  /*2ddc0*/  STL [R1+0xd64], R11 ;  /* 0x000d640b01007387 */ /* 0x0001e80000100800 */
[----:B------:R2:W3:Y:S04]  /*2ddd0*/  @P4 LDG.E.U8 R56, desc[UR18][R10.64] ;  /* 0x000000120a384981 */ /* 0x0004e8000c1e1100 */
[----:B-1----:R-:W4:Y:S01]  /*2dde0*/  LDL.LU R60, [R1+0x14c0] ;  /* 0x0014c000013c7983 */ /* 0x002f220000300800 */
[----:B--2---:R-:W-:Y:S02]  /*2ddf0*/  @P1 IMAD.MOV.U32 R10, RZ, RZ, R16 ;  /* 0x000000ffff0a1224 */ /* 0x004fe400078e0010 */
[----:B0-----:R-:W-:-:S05]  /*2de00*/  @P1 IMAD.MOV.U32 R11, RZ, RZ, R17 ;  /* 0x000000ffff0b1224 */ /* 0x001fca00078e0011 */
[----:B------:R-:W2:Y:S04]  /*2de10*/  @P1 LDG.E.U8 R15, desc[UR18][R10.64] ;  /* 0x000000120a0f1981 */ /* 0x000ea8000c1e1100 */
[----:B------:R-:W-:Y:S04]  /*2de20*/  STL [R1+0xd6c], R17 ;  /* 0x000d6c1101007387 */ /* 0x000fe80000100800 */
[----:B---3--:R0:W-:Y:S04]  /*2de30*/  STL [R1+0x4], R56 ;  /* 0x0000043801007387 */ /* 0x0081e80000100800 */
[----:B0-----:R-:W3:Y:S04]  /*2de40*/  LDL.LU R56, [R1+0x14bc] ;  /* 0x0014bc0001387983 */ /* 0x001ee80000300800 */
[----:B------:R-:W3:Y:S04]  /*2de50*/  LDL.LU R17, [R1+0x14b8] ;  /* 0x0014b80001117983 */ /* 0x000ee80000300800 */
[----:B------:R-:W3:Y:S04]  /*2de60*/  LDL.LU R16, [R1+0x14b4] ;  /* 0x0014b40001107983 */ /* 0x000ee80000300800 */
[----:B--2---:R0:W-:Y:S04]  /*2de70*/  STL [R1], R15 ;  /* 0x0000000f01007387 */ /* 0x0041e80000100800 */
[----:B0-----:R-:W2:Y:S04]  /*2de80*/  LDL.LU R15, [R1+0x14b0] ;  /* 0x0014b000010f7983 */ /* 0x001ea80000300800 */
[----:B------:R-:W2:Y:S01]  /*2de90*/  LDL.LU R11, [R1+0xd74] ;  /* 0x000d7400010b7983 */ /* 0x000ea20000300800 */
[----:B------:R-:W-:-:S02]  /*2dea0*/  ISETP.GT.AND P3, PT, R12, 0x73, PT ;  /* 0x000000730c00780c */ /* 0x000fc40003f64270 */
[----:B------:R-:W-:Y:S02]  /*2deb0*/  IADD3 R14, P4, PT, R4, R14, RZ ;  /* 0x0000000e040e7210 */ /* 0x000fe40007f9e0ff */
[----:B------:R-:W-:-:S03]  /*2dec0*/  PRMT R93, RZ, 0x7610, R93 ;  /* 0x00007610ff5d7816 */ /* 0x000fc6000000005d */
[----:B------:R0:W-:Y:S06]  /*2ded0*/  STL [R1+0xd78], R14 ;  /* 0x000d780e01007387 */ /* 0x0001ec0000100800 */
[----:B------:R-:W-:Y:S02]  /*2dee0*/  @P3 IMAD.MOV.U32 R10, RZ, RZ, R14 ;  /* 0x000000ffff0a3224 */ /* 0x000fe400078e000e */
[----:B--2---:R-:W-:-:S05]  /*2def0*/  IMAD.X R11, R55, 0x1, R11, P4 ;  /* 0x00000001370b7824 */ /* 0x004fca00020e060b */
[----:B------:R1:W-:Y:S04]  /*2df00*/  STL [R1+0xd74], R11 ;  /* 0x000d740b01007387 */ /* 0x0003e80000100800 */
[----:B0-----:R-:W2:Y:S04]  /*2df10*/  LDL.LU R14, [R1+0x14ac] ;  /* 0x0014ac00010e7983 */ /* 0x001ea80000300800 */
[----:B------:R0:W2:Y:S04]  /*2df20*/  @P3 LDG.E.U8 R93, desc[UR18][R10.64] ;  /* 0x000000120a5d3981 */ /* 0x0000a8000c1e1100 */
[----:B-1----:R-:W2:Y:S01]  /*2df30*/  LDL.LU R11, [R1+0xd7c] ;  /* 0x000d7c00010b7983 */ /* 0x002ea20000300800 */
[----:B------:R-:W-:-:S02]  /*2df40*/  ISETP.GT.AND P5, PT, R12, 0x74, PT ;  /* 0x000000740c00780c */ /* 0x000fc40003fa4270 */
[----:B------:R-:W-:Y:S02]  /*2df50*/  IADD3 R13, P1, PT, R4, R13, RZ ;  /* 0x0000000d040d7210 */ /* 0x000fe40007f3e0ff */
[----:B------:R-:W-:-:S03]  /*2df60*/  PRMT R91, RZ, 0x7610, R91 ;  /* 0x00007610ff5b7816 */ /* 0x000fc6000000005b */
[----:B------:R1:W-:Y:S06]  /*2df70*/  STL [R1+0xd80], R13 ;  /* 0x000d800d01007387 */ /* 0x0003ec0000100800 */
[----:B0-----:R-:W-:Y:S02]  /*2df80*/  @P5 IMAD.MOV.U32 R10, RZ, RZ, R13 ;  /* 0x000000ffff0a5224 */ /* 0x001fe400078e000d */
[----:B--2---:R-:W-:-:S05]  /*2df90*/  IMAD.X R11, R55, 0x1, R11, P1 ;  /* 0x00000001370b7824 */ /* 0x004fca00008e060b */
[----:B------:R0:W-:Y:S04]  /*2dfa0*/  STL [R1+0xd7c], R11 ;  /* 0x000d7c0b01007387 */ /* 0x0001e80000100800 */
[----:B-1----:R-:W2:Y:S04]  /*2dfb0*/  LDL.LU R13, [R1+0x14a8] ;  /* 0x0014a800010d7983 */ /* 0x002ea80000300800 */
[----:B------:R-:W2:Y:S04]  /*2dfc0*/  @P5 LDG.E.U8 R91, desc[UR18][R10.64] ;  /* 0x000000120a5b5981 */ /* 0x000ea8000c1e1100 */
[----:B------:R-:W3:Y:S04]  /*2dfd0*/  LDL.LU R10, [R1+0xd84] ;  /* 0x000d8400010a7983 */ /* 0x000ee80000300800 */
[----:B0-----:R-:W3:Y:S01]  /*2dfe0*/  LDL.LU R11, [R1+0xd88] ;  /* 0x000d8800010b7983 */ /* 0x001ee20000300800 */
[----:B------:R-:W-:-:S02]  /*2dff0*/  ISETP.GT.AND P3, PT, R12, 0x75, PT ;  /* 0x000000750c00780c */ /* 0x000fc40003f64270 */
[----:B------:R-:W-:Y:S01]  /*2e000*/  PRMT R90, RZ, 0x7610, R90 ;  /* 0x00007610ff5a7816 */ /* 0x000fe2000000005a */
[----:B--2---:R0:W-:Y:S01]  /*2e010*/  STL [R1+0x1458], R91 ;  /* 0x0014585b01007387 */ /* 0x0041e20000100800 */
[----:B---3--:R-:W-:Y:S01]  /*2e020*/  IADD3 R11, P1, PT, R4, R11, RZ ;  /* 0x0000000b040b7210 */ /* 0x008fe20007f3e0ff */
[----:B0-----:R-:W-:Y:S02]  /*2e030*/  IMAD.MOV.U32 R91, RZ, RZ, R44 ;  /* 0x000000ffff5b7224 */ /* 0x001fe400078e002c */
[----:B------:R-:W2:Y:S02]  /*2e040*/  LDL.LU R44, [R1+0x14a4] ;  /* 0x0014a400012c7983 */ /* 0x000ea40000300800 */
[----:B------:R-:W-:Y:S02]  /*2e050*/  IMAD.X R10, R55, 0x1, R10, P1 ;  /* 0x00000001370a7824 */ /* 0x000fe400008e060a */
[----:B------:R0:W-:Y:S04]  /*2e060*/  STL [R1+0xd88], R11 ;  /* 0x000d880b01007387 */ /* 0x0001e80000100800 */
[----:B------:R1:W-:Y:S01]  /*2e070*/  STL [R1+0xd84], R10 ;  /* 0x000d840a01007387 */ /* 0x0003e20000100800 */
[----:B0-----:R-:W-:-:S04]  /*2e080*/  @P3 LOP3.LUT R11, R11, R10, RZ, 0x3c, !PT ;  /* 0x0000000a0b0b3212 */ /* 0x001fc800078e3cff */
[----:B-1----:R-:W-:-:S04]  /*2e090*/  @P3 LOP3.LUT R10, R11, R10, RZ, 0x3c, !PT ;  /* 0x0000000a0b0a3212 */ /* 0x002fc800078e3cff */
[----:B------:R-:W-:-:S05]  /*2e0a0*/  @P3 LOP3.LUT R11, R11, R10, RZ, 0x3c, !PT ;  /* 0x0000000a0b0b3212 */ /* 0x000fca00078e3cff */
[----:B------:R0:W3:Y:S04]  /*2e0b0*/  @P3 LDG.E.U8 R90, desc[UR18][R10.64] ;  /* 0x000000120a5a3981 */ /* 0x0000e8000c1e1100 */
[----:B------:R-:W2:Y:S04]  /*2e0c0*/  LDL.LU R10, [R1+0xd8c] ;  /* 0x000d8c00010a7983 */ /* 0x000ea80000300800 */
[----:B------:R-:W0:Y:S01]  /*2e0d0*/  LDL.LU R11, [R1+0xd90] ;  /* 0x000d9000010b7983 */ /* 0x000e220000300800 */
[----:B------:R-:W-:Y:S02]  /*2e0e0*/  ISETP.GT.AND P3, PT, R12, 0x76, PT ;  /* 0x000000760c00780c */ /* 0x000fe40003f64270 */
[----:B------:R-:W-:-:S02]  /*2e0f0*/  PRMT R89, RZ, 0x7610, R89 ;  /* 0x00007610ff597816 */ /* 0x000fc40000000059 */
[----:B0-----:R-:W-:-:S05]  /*2e100*/  IADD3 R11, P1, PT, R4, R11, RZ ;  /* 0x0000000b040b7210 */ /* 0x001fca0007f3e0ff */
[----:B--2---:R-:W-:Y:S01]  /*2e110*/  IMAD.X R10, R55, 0x1, R10, P1 ;  /* 0x00000001370a7824 */ /* 0x004fe200008e060a */
[----:B------:R0:W-:Y:S04]  /*2e120*/  STL [R1+0xd90], R11 ;  /* 0x000d900b01007387 */ /* 0x0001e80000100800 */
[----:B------:R1:W-:Y:S01]  /*2e130*/  STL [R1+0xd8c], R10 ;  /* 0x000d8c0a01007387 */ /* 0x0003e20000100800 */
[----:B0-----:R-:W-:-:S04]  /*2e140*/  @P3 LOP3.LUT R11, R11, R10, RZ, 0x3c, !PT ;  /* 0x0000000a0b0b3212 */ /* 0x001fc800078e3cff */
[----:B-1----:R-:W-:-:S04]  /*2e150*/  @P3 LOP3.LUT R10, R11, R10, RZ, 0x3c, !PT ;  /* 0x0000000a0b0a3212 */ /* 0x002fc800078e3cff */
[----:B------:R-:W-:-:S05]  /*2e160*/  @P3 LOP3.LUT R11, R11, R10, RZ, 0x3c, !PT ;  /* 0x0000000a0b0b3212 */ /* 0x000fca00078e3cff */
[----:B------:R-:W2:Y:S04]  /*2e170*/  @P3 LDG.E.U8 R89, desc[UR18][R10.64] ;  /* 0x000000120a593981 */ /* 0x000ea8000c1e1100 */
[----:B------:R-:W3:Y:S04]  /*2e180*/  LDL.LU R10, [R1+0x274] ;  /* 0x00027400010a7983 */ /* 0x000ee80000300800 */
[----:B------:R-:W3:Y:S01]  /*2e190*/  LDL.LU R11, [R1+0x278] ;  /* 0x00027800010b7983 */ /* 0x000ee20000300800 */
[----:B------:R-:W-:Y:S02]  /*2e1a0*/  ISETP.GT.AND P3, PT, R12, 0x77, PT ;  /* 0x000000770c00780c */ /* 0x000fe40003f64270 */
[----:B------:R-:W-:Y:S01]  /*2e1b0*/  PRMT R88, RZ, 0x7610, R88 ;  /* 0x00007610ff587816 */ /* 0x000fe20000000058 */
[----:B--2---:R0:W-:Y:S01]  /*2e1c0*/  STL [R1+0x1420], R89 ;  /* 0x0014205901007387 */ /* 0x0041e20000100800 */
[----:B---3--:R-:W-:Y:S01]  /*2e1d0*/  IADD3 R11, P1, PT, R4, R11, RZ ;  /* 0x0000000b040b7210 */ /* 0x008fe20007f3e0ff */
[----:B0-----:R-:W-:-:S02]  /*2e1e0*/  IMAD.MOV.U32 R89, RZ, RZ, R48 ;  /* 0x000000ffff597224 */ /* 0x001fc400078e0030 */
[----:B------:R-:W2:Y:S02]  /*2e1f0*/  LDL.LU R48, [R1+0x14a0] ;  /* 0x0014a00001307983 */ /* 0x000ea40000300800 */
[----:B------:R-:W-:Y:S02]  /*2e200*/  IMAD.X R10, R55, 0x1, R10, P1 ;  /* 0x00000001370a7824 */ /* 0x000fe400008e060a */
[----:B------:R0:W-:Y:S04]  /*2e210*/  STL [R1+0x278], R11 ;  /* 0x0002780b01007387 */ /* 0x0001e80000100800 */
[----:B------:R1:W-:Y:S01]  /*2e220*/  STL [R1+0x274], R10 ;  /* 0x0002740a01007387 */ /* 0x0003e20000100800 */
[----:B0-----:R-:W-:-:S04]  /*2e230*/  @P3 LOP3.LUT R11, R11, R10, RZ, 0x3c, !PT ;  /* 0x0000000a0b0b3212 */ /* 0x001fc800078e3cff */
[----:B-1----:R-:W-:-:S04]  /*2e240*/  @P3 LOP3.LUT R10, R11, R10, RZ, 0x3c, !PT ;  /* 0x0000000a0b0a3212 */ /* 0x002fc800078e3cff */
[----:B------:R-:W-:-:S05]  /*2e250*/  @P3 LOP3.LUT R11, R11, R10, RZ, 0x3c, !PT ;  /* 0x0000000a0b0b3212 */ /* 0x000fca00078e3cff */
[----:B------:R-:W3:Y:S04]  /*2e260*/  @P3 LDG.E.U8 R88, desc[UR18][R10.64] ;  /* 0x000000120a583981 */ /* 0x000ee8000c1e1100 */
[----:B------:R-:W2:Y:S04]  /*2e270*/  LDL.LU R10, [R1+0xd94] ;  /* 0x000d9400010a7983 */ /* 0x000ea80000300800 */
[----:B------:R-:W2:Y:S01]  /*2e280*/  LDL.LU R11, [R1+0xd98] ;  /* 0x000d9800010b7983 */ /* 0x000ea20000300800 */
[----:B------:R-:W-:Y:S02]  /*2e290*/  ISETP.GT.AND P3, PT, R12, 0x78, PT ;  /* 0x000000780c00780c */ /* 0x000fe40003f64270 */
[----:B------:R-:W-:Y:S01]  /*2e2a0*/  PRMT R87, RZ, 0x7610, R87 ;  /* 0x00007610ff577816 */ /* 0x000fe20000000057 */
[----:B---3--:R0:W-:Y:S01]  /*2e2b0*/  STL [R1+0x13f8], R88 ;  /* 0x0013f85801007387 */ /* 0x0081e20000100800 */
[----:B--2---:R-:W-:Y:S01]  /*2e2c0*/  IADD3 R11, P1, PT, R4, R11, RZ ;  /* 0x0000000b040b7210 */ /* 0x004fe20007f3e0ff */
        /* <DEDUP_REMOVED lines=20> */
[----:B------:R0:W2:Y:S04]  /*2e410*/  @P3 LDG.E.U8 R86, desc[UR18][R10.64] ;  /* 0x000000120a563981 */ /* 0x0000a8000c1e1100 */
        /* <DEDUP_REMOVED lines=74> */
[----:B------:R0:W3:Y:S02]  /*2e8c0*/  @P3 LDG.E.U8 R80, desc[UR18][R10.64] ;  /* 0x000000120a503981 */ /* 0x0000e4000c1e1100 */
[----:B0-----:R-:W-:Y:S02]  /*2e8d0*/  IMAD.MOV.U32 R10, RZ, RZ, R53 ;  /* 0x000000ffff0a7224 */ /* 0x001fe400078e0035 */
[----:B------:R-:W2:Y:S01]  /*2e8e0*/  LDL.LU R53, [R1+0x1494] ;  /* 0x0014940001357983 */ /* 0x000ea20000300800 */
[----:B------:R-:W-:Y:S01]  /*2e8f0*/  IADD3 R2, P3, PT, R4, R2, RZ ;  /* 0x0000000204027210 */ /* 0x000fe20007f7e0ff */
[----:B------:R-:W-:-:S04]  /*2e900*/  IMAD.MOV.U32 R11, RZ, RZ, R0 ;  /* 0x000000ffff0b7224 */ /* 0x000fc800078e0000 */
[----:B------:R-:W-:Y:S01]  /*2e910*/  IMAD.X R3, R55, 0x1, R3, P3 ;  /* 0x0000000137037824 */ /* 0x000fe200018e0603 */
[----:B------:R-:W0:Y:S01]  /*2e920*/  S2R R0, SR_TID.X ;  /* 0x0000000000007919 */ /* 0x000e220000002100 */
[----:B---3--:R1:W-:Y:S04]  /*2e930*/  STL [R1+0x13fc], R80 ;  /* 0x0013fc5001007387 */ /* 0x0083e80000100800 */
        /* <DEDUP_REMOVED lines=14> */
[----:B-1----:R-:W-:-:S03]  /*2ea20*/  IMAD.MOV.U32 R80, RZ, RZ, R11 ;  /* 0x000000ffff507224 */ /* 0x002fc600078e000b */
[----:B------:R-:W-:Y:S04]  /*2ea30*/  STL [R1+0x13e8], R4 ;  /* 0x0013e80401007387 */ /* 0x000fe80000100800 */
[----:B------:R-:W-:Y:S04]  /*2ea40*/  STL [R1+0x13f4], R4 ;  /* 0x0013f40401007387 */ /* 0x000fe80000100800 */
[----:B------:R1:W-:Y:S04]  /*2ea50*/  STL [R1+0x1400], R4 ;  /* 0x0014000401007387 */ /* 0x0003e80000100800 */
[----:B------:R-:W3:Y:S04]  /*2ea60*/  LDL.LU R55, [R1+0x1490] ;  /* 0x0014900001377983 */ /* 0x000ee80000300800 */
[----:B------:R-:W2:Y:S01]  /*2ea70*/  LDL.LU R11, [R1+0x284] ;  /* 0x00028400010b7983 */ /* 0x000ea20000300800 */
[----:B-1----:R-:W-:-:S03]  /*2ea80*/  IMAD.MOV.U32 R4, RZ, RZ, R10 ;  /* 0x000000ffff047224 */ /* 0x002fc600078e000a */
[----:B------:R-:W2:Y:S01]  /*2ea90*/  LDL.LU R10, [R1+0x288] ;  /* 0x00028800010a7983 */ /* 0x000ea20000300800 */
[----:B------:R-:W-:Y:S02]  /*2eaa0*/  ISETP.GT.AND P4, PT, R12, RZ, PT ;  /* 0x000000ff0c00720c */ /* 0x000fe40003f84270 */
[----:B------:R-:W-:Y:S01]  /*2eab0*/  PRMT R54, RZ, 0x7610, R54 ;  /* 0x00007610ff367816 */ /* 0x000fe20000000036 */
[----:B------:R-:W-:Y:S04]  /*2eac0*/  STL [R1+0x12c8], R2 ;  /* 0x0012c80201007387 */ /* 0x000fe80000100800 */
[----:B------:R-:W-:Y:S06]  /*2ead0*/  STL [R1+0x1310], R2 ;  /* 0x0013100201007387 */ /* 0x000fec0000100800 */
[----:B------:R1:W3:Y:S04]  /*2eae0*/  @P4 LDG.E.U8 R54, desc[UR18][R2.64] ;  /* 0x0000001202364981 */ /* 0x0002e8000c1e1100 */
[----:B------:R-:W-:Y:S01]  /*2eaf0*/  STL [R1+0x1318], R2 ;  /* 0x0013180201007387 */ /* 0x000fe20000100800 */
[----:B0-----:R-:W-:Y:S01]  /*2eb00*/  LOP3.LUT R0, R0, 0x7f, RZ, 0xc0, !PT ;  /* 0x0000007f00007812 */ /* 0x001fe200078ec0ff */
[----:B------:R-:W-:Y:S03]  /*2eb10*/  BAR.SYNC.DEFER_BLOCKING 0x0 ;  /* 0x0000000000007b1d */ /* 0x000fe60000010000 */
[----:B------:R-:W-:-:S03]  /*2eb20*/  ISETP.GE.AND P1, PT, R0, R12, PT ;  /* 0x0000000c0000720c */ /* 0x000fc60003f26270 */
[----:B------:R-:W-:Y:S04]  /*2eb30*/  STL [R1+0x1380], R2 ;  /* 0x0013800201007387 */ /* 0x000fe80000100800 */
[----:B------:R-:W-:Y:S04]  /*2eb40*/  STL [R1+0x13a8], R2 ;  /* 0x0013a80201007387 */ /* 0x000fe80000100800 */
[----:B------:R-:W-:Y:S04]  /*2eb50*/  STL [R1+0x13b0], R2 ;  /* 0x0013b00201007387 */ /* 0x000fe80000100800 */
[----:B------:R-:W-:Y:S04]  /*2eb60*/  STL [R1+0x13d8], R2 ;  /* 0x0013d80201007387 */ /* 0x000fe80000100800 */
[----:B------:R1:W-:Y:S01]  /*2eb70*/  STL [R1+0x13e0], R2 ;  /* 0x0013e00201007387 */ /* 0x0003e20000100800 */
[----:B------:R-:W-:Y:S01]  /*2eb80*/  PRMT R78, RZ, 0x7610, R78 ;  /* 0x00007610ff4e7816 */ /* 0x000fe2000000004e */
[----:B-1----:R-:W-:-:S02]  /*2eb90*/  IMAD.MOV.U32 R2, RZ, RZ, R57 ;  /* 0x000000ffff027224 */ /* 0x002fc400078e0039 */
[----:B------:R-:W3:Y:S04]  /*2eba0*/  LDL.LU R57, [R1+0x148c] ;  /* 0x00148c0001397983 */ /* 0x000ee80000300800 */
        /* <DEDUP_REMOVED lines=9> */
[----:B------:R0:W-:Y:S02]  /*2ec40*/  STL [R1+0x1404], R3 ;  /* 0x0014040301007387 */ /* 0x0001e40000100800 */
[----:B0-----:R-:W-:-:S02]  /*2ec50*/  IMAD.MOV.U32 R3, RZ, RZ, R59 ;  /* 0x000000ffff037224 */ /* 0x001fc400078e003b */
[----:B------:R-:W3:Y:S01]  /*2ec60*/  LDL.LU R59, [R1+0x1488] ;  /* 0x00148800013b7983 */ /* 0x000ee20000300800 */
[----:B--2---:R-:W-:-:S05]  /*2ec70*/  IADD3 R10, P3, PT, R5, R10, RZ ;  /* 0x0000000a050a7210 */ /* 0x004fca0007f7e0ff */
[----:B------:R-:W-:Y:S01]  /*2ec80*/  IMAD.X R11, R6, 0x1, R11, P3 ;  /* 0x00000001060b7824 */ /* 0x000fe200018e060b */
[----:B------:R0:W-:Y:S04]  /*2ec90*/  STL [R1+0x288], R10 ;  /* 0x0002880a01007387 */ /* 0x0001e80000100800 */
[----:B------:R1:W-:Y:S04]  /*2eca0*/  STL [R1+0x284], R11 ;  /* 0x0002840b01007387 */ /* 0x0003e80000100800 */
[----:B------:R-:W2:Y:S04]  /*2ecb0*/  @!P1 LDG.E.U8 R78, desc[UR18][R10.64] ;  /* 0x000000120a4e9981 */ /* 0x000ea8000c1e1100 */
[----:B0-----:R-:W3:Y:S04]  /*2ecc0*/  LDL.LU R10, [R1+0x2c4] ;  /* 0x0002c400010a7983 */ /* 0x001ee80000300800 */
[----:B-1----:R-:W3:Y:S01]  /*2ecd0*/  LDL.LU R11, [R1+0x2c8] ;  /* 0x0002c800010b7983 */ /* 0x002ee20000300800 */
[----:B------:R-:W-:-:S03]  /*2ece0*/  PRMT R74, RZ, 0x7610, R74 ;  /* 0x00007610ff4a7816 */ /* 0x000fc6000000004a */
[----:B--2---:R0:W-:Y:S01]  /*2ecf0*/  STL [R1+0x1408], R78 ;  /* 0x0014084e01007387 */ /* 0x0041e20000100800 */
[----:B---3--:R-:W-:Y:S01]  /*2ed00*/  IADD3 R11, P3, PT, R5, R11, RZ ;  /* 0x0000000b050b7210 */ /* 0x008fe20007f7e0ff */
[----:B0-----:R-:W-:Y:S02]  /*2ed10*/  IMAD.MOV.U32 R78, RZ, RZ, R61 ;  /* 0x000000ffff4e7224 */ /* 0x001fe400078e003d */
[----:B------:R-:W2:Y:S02]  /*2ed20*/  LDL.LU R61, [R1+0x1484] ;  /* 0x00148400013d7983 */ /* 0x000ea40000300800 */
[----:B------:R-:W-:Y:S02]  /*2ed30*/  IMAD.X R10, R6, 0x1, R10, P3 ;  /* 0x00000001060a7824 */ /* 0x000fe400018e060a */
[----:B------:R0:W-:Y:S04]  /*2ed40*/  STL [R1+0x2c8], R11 ;  /* 0x0002c80b01007387 */ /* 0x0001e80000100800 */
[----:B------:R1:W-:Y:S01]  /*2ed50*/  STL [R1+0x2c4], R10 ;  /* 0x0002c40a01007387 */ /* 0x0003e20000100800 */
[----:B0-----:R-:W-:-:S04]  /*2ed60*/  @!P1 LOP3.LUT R11, R11, R10, RZ, 0x3c, !PT ;  /* 0x0000000a0b0b9212 */ /* 0x001fc800078e3cff */
[----:B-1----:R-:W-:-:S04]  /*2ed70*/  @!P1 LOP3.LUT R10, R11, R10, RZ, 0x3c, !PT ;  /* 0x0000000a0b0a9212 */ /* 0x002fc800078e3cff */
[----:B------:R-:W-:-:S05]  /*2ed80*/  @!P1 LOP3.LUT R11, R11, R10, RZ, 0x3c, !PT ;  /* 0x0000000a0b0b9212 */ /* 0x000fca00078e3cff */
[----:B------:R-:W3:Y:S04]  /*2ed90*/  @!P1 LDG.E.U8 R74, desc[UR18][R10.64] ;  /* 0x000000120a4a9981 */ /* 0x000ee8000c1e1100 */
[----:B------:R-:W2:Y:S04]  /*2eda0*/  LDL.LU R10, [R1+0x324] ;  /* 0x00032400010a7983 */ /* 0x000ea80000300800 */
[----:B------:R-:W2:Y:S01]  /*2edb0*/  LDL.LU R11, [R1+0x328] ;  /* 0x00032800010b7983 */ /* 0x000ea20000300800 */
[----:B------:R-:W-:-:S03]  /*2edc0*/  PRMT R70, RZ, 0x7610, R70 ;  /* 0x00007610ff467816 */ /* 0x000fc60000000046 */
[----:B---3--:R0:W-:Y:S01]  /*2edd0*/  STL [R1+0x140c], R74 ;  /* 0x00140c4a01007387 */ /* 0x0081e20000100800 */
[----:B--2---:R-:W-:Y:S01]  /*2ede0*/  IADD3 R11, P3, PT, R5, R11, RZ ;  /* 0x0000000b050b7210 */ /* 0x004fe20007f7e0ff */
        /* <DEDUP_REMOVED lines=139> */
[----:B--2---:R-:W-:-:S05]  /*2f6a0*/  IADD3 R11, P3, PT, R5, R11, RZ ;  /* 0x0000000b050b7210 */ /* 0x004fca0007f7e0ff */
[----:B------:R-:W-:Y:S01]  /*2f6b0*/  IMAD.X R10, R6, 0x1, R10, P3 ;  /* 0x00000001060a7824 */ /* 0x000fe200018e060a */
[----:B------:R1:W-:Y:S04]  /*2f6c0*/  STL [R1+0x5a8], R11 ;  /* 0x0005a80b01007387 */ /* 0x0003e80000100800 */
[----:B------:R2:W-:Y:S04]  /*2f6d0*/  STL [R1+0x5a4], R10 ;  /* 0x0005a40a01007387 */ /* 0x0005e80000100800 */
[----:B0-----:R-:W3:Y:S01]  /*2f6e0*/  LDL.LU R38, [R1+0x628] ;  /* 0x0006280001267983 */ /* 0x001ee20000300800 */
[----:B-1----:R-:W-:-:S04]  /*2f6f0*/  @!P1 LOP3.LUT R11, R11, R10, RZ, 0x3c, !PT ;  /* 0x0000000a0b0b9212 */ /* 0x002fc800078e3cff */
[----:B--2---:R-:W-:-:S04]  /*2f700*/  @!P1 LOP3.LUT R10, R11, R10, RZ, 0x3c, !PT ;  /* 0x0000000a0b0a9212 */ /* 0x004fc800078e3cff */
[----:B------:R-:W-:-:S05]  /*2f710*/  @!P1 LOP3.LUT R11, R11, R10, RZ, 0x3c, !PT ;  /* 0x0000000a0b0b9212 */ /* 0x000fca00078e3cff */
[----:B------:R-:W2:Y:S04]  /*2f720*/  @!P1 LDG.E.U8 R37, desc[UR18][R10.64] ;  /* 0x000000120a259981 */ /* 0x000ea8000c1e1100 */
[----:B------:R-:W3:Y:S04]  /*2f730*/  LDL.LU R10, [R1+0x5e4] ;  /* 0x0005e400010a7983 */ /* 0x000ee80000300800 */
[----:B------:R-:W3:Y:S01]  /*2f740*/  LDL.LU R11, [R1+0x5e8] ;  /* 0x0005e800010b7983 */ /* 0x000ee20000300800 */
[----:B------:R-:W-:-:S03]  /*2f750*/  PRMT R36, RZ, 0x7610, R36 ;  /* 0x00007610ff247816 */ /* 0x000fc60000000024 */
[----:B--2---:R0:W-:Y:S04]  /*2f760*/  STL [R1+0x1440], R37 ;  /* 0x0014402501007387 */ /* 0x0041e80000100800 */
[----:B0-----:R-:W2:Y:S01]  /*2f770*/  LDL.LU R37, [R1+0x624] ;  /* 0x0006240001257983 */ /* 0x001ea20000300800 */
[----:B---3--:R-:W-:-:S05]  /*2f780*/  IADD3 R11, P3, PT, R5, R11, RZ ;  /* 0x0000000b050b7210 */ /* 0x008fca0007f7e0ff */
[----:B------:R-:W-:Y:S01]  /*2f790*/  IMAD.X R10, R6, 0x1, R10, P3 ;  /* 0x00000001060a7824 */ /* 0x000fe200018e060a */
[----:B------:R0:W-:Y:S04]  /*2f7a0*/  STL [R1+0x5e8], R11 ;  /* 0x0005e80b01007387 */ /* 0x0001e80000100800 */
[----:B------:R1:W-:Y:S01]  /*2f7b0*/  STL [R1+0x5e4], R10 ;  /* 0x0005e40a01007387 */ /* 0x0003e20000100800 */
[----:B0-----:R-:W-:-:S04]  /*2f7c0*/  @!P1 LOP3.LUT R11, R11, R10, RZ, 0x3c, !PT ;  /* 0x0000000a0b0b9212 */ /* 0x001fc800078e3cff */
[----:B-1----:R-:W-:-:S04]  /*2f7d0*/  @!P1 LOP3.LUT R10, R11, R10, RZ, 0x3c, !PT ;  /* 0x0000000a0b0a9212 */ /* 0x002fc800078e3cff */
[----:B------:R-:W-:-:S05]  /*2f7e0*/  @!P1 LOP3.LUT R11, R11, R10, RZ, 0x3c, !PT ;  /* 0x0000000a0b0b9212 */ /* 0x000fca00078e3cff */
[----:B------:R0:W3:Y:S01]  /*2f7f0*/  @!P1 LDG.E.U8 R36, desc[UR18][R10.64] ;  /* 0x000000120a249981 */ /* 0x0000e2000c1e1100 */
[----:B------:R-:W-:Y:S02]  /*2f800*/  IADD3 R38, P3, PT, R5, R38, RZ ;  /* 0x0000002605267210 */ /* 0x000fe40007f7e0ff */
[----:B------:R-:W-:-:S03]  /*2f810*/  PRMT R35, RZ, 0x7610, R35 ;  /* 0x00007610ff237816 */ /* 0x000fc60000000023 */
[----:B0-----:R-:W-:Y:S02]  /*2f820*/  @!P1 IMAD.MOV.U32 R10, RZ, RZ, R38 ;  /* 0x000000ffff0a9224 */ /* 0x001fe400078e0026 */
[----:B--2---:R-:W-:-:S04]  /*2f830*/  IMAD.X R37, R6, 0x1, R37, P3 ;  /* 0x0000000106257824 */ /* 0x004fc800018e0625 */
[----:B------:R-:W-:-:S05]  /*2f840*/  @!P1 IMAD.MOV.U32 R11, RZ, RZ, R37 ;  /* 0x000000ffff0b9224 */ /* 0x000fca00078e0025 */
[----:B------:R0:W2:Y:S04]  /*2f850*/  @!P1 LDG.E.U8 R35, desc[UR18][R10.64] ;  /* 0x000000120a239981 */ /* 0x0000a8000c1e1100 */
[----:B---3--:R1:W-:Y:S04]  /*2f860*/  STL [R1+0x1444], R36 ;  /* 0x0014442401007387 */ /* 0x0083e80000100800 */
[----:B-1----:R-:W3:Y:S04]  /*2f870*/  LDL.LU R36, [R1+0x668] ;  /* 0x0006680001247983 */ /* 0x002ee80000300800 */
[----:B------:R1:W-:Y:S04]  /*2f880*/  STL [R1+0x628], R38 ;  /* 0x0006282601007387 */ /* 0x0003e80000100800 */
[----:B------:R0:W-:Y:S04]  /*2f890*/  STL [R1+0x624], R37 ;  /* 0x0006242501007387 */ /* 0x0001e80000100800 */
[----:B-1----:R-:W2:Y:S04]  /*2f8a0*/  LDL.LU R38, [R1+0x6a4] ;  /* 0x0006a40001267983 */ /* 0x002ea80000300800 */
[----:B0-----:R-:W2:Y:S04]  /*2f8b0*/  LDL.LU R37, [R1+0x6a8] ;  /* 0x0006a80001257983 */ /* 0x001ea80000300800 */
[----:B------:R-:W2:Y:S01]  /*2f8c0*/  LDL.LU R11, [R1+0x664] ;  /* 0x00066400010b7983 */ /* 0x000ea20000300800 */
[----:B------:R-:W-:-:S02]  /*2f8d0*/  PRMT R34, RZ, 0x7610, R34 ;  /* 0x00007610ff227816 */ /* 0x000fc40000000022 */
[----:B---3--:R-:W-:-:S05]  /*2f8e0*/  IADD3 R36, P3, PT, R5, R36, RZ ;  /* 0x0000002405247210 */ /* 0x008fca0007f7e0ff */
[----:B------:R-:W-:Y:S02]  /*2f8f0*/  @!P1 IMAD.MOV.U32 R10, RZ, RZ, R36 ;  /* 0x000000ffff0a9224 */ /* 0x000fe400078e0024 */
[----:B--2---:R-:W-:-:S05]  /*2f900*/  IMAD.X R11, R6, 0x1, R11, P3 ;  /* 0x00000001060b7824 */ /* 0x004fca00018e060b */
[----:B------:R0:W2:Y:S01]  /*2f910*/  @!P1 LDG.E.U8 R34, desc[UR18][R10.64] ;  /* 0x000000120a229981 */ /* 0x0000a2000c1e1100 */
[----:B------:R-:W-:-:S03]  /*2f920*/  IADD3 R37, P3, PT, R5, R37, RZ ;  /* 0x0000002505257210 */ /* 0x000fc60007f7e0ff */
[----:B------:R-:W-:Y:S02]  /*2f930*/  STL [R1+0x1448], R35 ;  /* 0x0014482301007387 */ /* 0x000fe40000100800 */
[----:B------:R-:W-:Y:S02]  /*2f940*/  IMAD.X R38, R6, 0x1, R38, P3 ;  /* 0x0000000106267824 */ /* 0x000fe400018e0626 */
[----:B------:R1:W-:Y:S04]  /*2f950*/  STL [R1+0x668], R36 ;  /* 0x0006682401007387 */ /* 0x0003e80000100800 */
[----:B------:R3:W-:Y:S01]  /*2f960*/  STL [R1+0x664], R11 ;  /* 0x0006640b01007387 */ /* 0x0007e20000100800 */
[----:B------:R-:W-:Y:S01]  /*2f970*/  PRMT R33, RZ, 0x7610, R33 ;  /* 0x00007610ff217816 */ /* 0x000fe20000000021 */
[----:B0-----:R-:W-:-:S02]  /*2f980*/  @!P1 IMAD.MOV.U32 R10, RZ, RZ, R37 ;  /* 0x000000ffff0a9224 */ /* 0x001fc400078e0025 */
[----:B-1----:R-:W4:Y:S01]  /*2f990*/  LDL.LU R36, [R1+0x6e8] ;  /* 0x0006e80001247983 */ /* 0x002f220000300800 */
[----:B---3--:R-:W-:-:S05]  /*2f9a0*/  @!P1 IMAD.MOV.U32 R11, RZ, RZ, R38 ;  /* 0x000000ffff0b9224 */ /* 0x008fca00078e0026 */
[----:B------:R0:W3:Y:S04]  /*2f9b0*/  @!P1 LDG.E.U8 R33, desc[UR18][R10.64] ;  /* 0x000000120a219981 */ /* 0x0000e8000c1e1100 */
[----:B--2---:R-:W-:Y:S04]  /*2f9c0*/  STL [R1+0x144c], R34 ;  /* 0x00144c2201007387 */ /* 0x004fe80000100800 */
[----:B------:R1:W-:Y:S04]  /*2f9d0*/  STL [R1+0x6a8], R37 ;  /* 0x0006a82501007387 */ /* 0x0003e80000100800 */
[----:B------:R-:W-:Y:S04]  /*2f9e0*/  STL [R1+0x6a4], R38 ;  /* 0x0006a42601007387 */ /* 0x000fe80000100800 */
[----:B-1----:R-:W2:Y:S01]  /*2f9f0*/  LDL.LU R37, [R1+0x6e4] ;  /* 0x0006e40001257983 */ /* 0x002ea20000300800 */
[----:B----4-:R-:W-:-:S03]  /*2fa00*/  IADD3 R36, P3, PT, R5, R36, RZ ;  /* 0x0000002405247210 */ /* 0x010fc60007f7e0ff */
[----:B------:R-:W4:Y:S01]  /*2fa10*/  LDL.LU R35, [R1+0x724] ;  /* 0x0007240001237983 */ /* 0x000f220000300800 */
[----:B------:R-:W-:-:S03]  /*2fa20*/  PRMT R32, RZ, 0x7610, R32 ;  /* 0x00007610ff207816 */ /* 0x000fc60000000020 */
[----:B------:R-:W4:Y:S01]  /*2fa30*/  LDL.LU R34, [R1+0x728] ;  /* 0x0007280001227983 */ /* 0x000f220000300800 */
[----:B0-----:R-:W-:-:S03]  /*2fa40*/  @!P1 IMAD.MOV.U32 R10, RZ, RZ, R36 ;  /* 0x000000ffff0a9224 */ /* 0x001fc600078e0024 */
[----:B---3--:R-:W-:Y:S04]  /*2fa50*/  STL [R1+0x1450], R33 ;  /* 0x0014502101007387 */ /* 0x008fe80000100800 */
[----:B------:R0:W-:Y:S01]  /*2fa60*/  STL [R1+0x6e8], R36 ;  /* 0x0006e82401007387 */ /* 0x0001e20000100800 */
[----:B--2---:R-:W-:-:S04]  /*2fa70*/  IMAD.X R37, R6, 0x1, R37, P3 ;  /* 0x0000000106257824 */ /* 0x004fc800018e0625 */
[----:B------:R-:W-:Y:S01]  /*2fa80*/  @!P1 IMAD.MOV.U32 R11, RZ, RZ, R37 ;  /* 0x000000ffff0b9224 */ /* 0x000fe200078e0025 */
[----:B------:R-:W-:Y:S04]  /*2fa90*/  STL [R1+0x6e4], R37 ;  /* 0x0006e42501007387 */ /* 0x000fe80000100800 */
[----:B0-----:R-:W2:Y:S04]  /*2faa0*/  LDL.LU R36, [R1+0x764] ;  /* 0x0007640001247983 */ /* 0x001ea80000300800 */
[----:B------:R-:W3:Y:S04]  /*2fab0*/  LDL.LU R33, [R1+0x768] ;  /* 0x0007680001217983 */ /* 0x000ee80000300800 */
[----:B------:R0:W2:Y:S01]  /*2fac0*/  @!P1 LDG.E.U8 R32, desc[UR18][R10.64] ;  /* 0x000000120a209981 */ /* 0x0000a2000c1e1100 */
[----:B----4-:R-:W-:-:S05]  /*2fad0*/  IADD3 R34, P3, PT, R5, R34, RZ ;  /* 0x0000002205227210 */ /* 0x010fca0007f7e0ff */
[----:B------:R-:W-:Y:S01]  /*2fae0*/  IMAD.X R35, R6, 0x1, R35, P3 ;  /* 0x0000000106237824 */ /* 0x000fe200018e0623 */
[----:B------:R-:W-:-:S03]  /*2faf0*/  PRMT R31, RZ, 0x7610, R31 ;  /* 0x00007610ff1f7816 */ /* 0x000fc6000000001f */
[----:B0-----:R-:W-:Y:S02]  /*2fb00*/  @!P1 IMAD.MOV.U32 R11, RZ, RZ, R35 ;  /* 0x000000ffff0b9224 */ /* 0x001fe400078e0023 */
[----:B------:R-:W-:-:S05]  /*2fb10*/  @!P1 IMAD.MOV.U32 R10, RZ, RZ, R34 ;  /* 0x000000ffff0a9224 */ /* 0x000fca00078e0022 */
[----:B------:R0:W4:Y:S01]  /*2fb20*/  @!P1 LDG.E.U8 R31, desc[UR18][R10.64] ;  /* 0x000000120a1f9981 */ /* 0x000122000c1e1100 */
[----:B---3--:R-:W-:-:S03]  /*2fb30*/  IADD3 R33, P3, PT, R5, R33, RZ ;  /* 0x0000002105217210 */ /* 0x008fc60007f7e0ff */
[----:B--2---:R-:W-:Y:S02]  /*2fb40*/  STL [R1+0x1454], R32 ;  /* 0x0014542001007387 */ /* 0x004fe40000100800 */
[----:B------:R-:W-:Y:S02]  /*2fb50*/  IMAD.X R36, R6, 0x1, R36, P3 ;  /* 0x0000000106247824 */ /* 0x000fe400018e0624 */
[----:B------:R-:W-:Y:S04]  /*2fb60*/  STL [R1+0x728], R34 ;  /* 0x0007282201007387 */ /* 0x000fe80000100800 */
[----:B------:R1:W-:Y:S01]  /*2fb70*/  STL [R1+0x724], R35 ;  /* 0x0007242301007387 */ /* 0x0003e20000100800 */
[----:B0-----:R-:W-:-:S03]  /*2fb80*/  @!P1 IMAD.MOV.U32 R10, RZ, RZ, R33 ;  /* 0x000000ffff0a9224 */ /* 0x001fc600078e0021 */
[----:B-1----:R-:W2:Y:S04]  /*2fb90*/  LDL.LU R35, [R1+0x7a4] ;  /* 0x0007a40001237983 */ /* 0x002ea80000300800 */
[----:B------:R-:W3:Y:S04]  /*2fba0*/  LDL.LU R34, [R1+0x7a8] ;  /* 0x0007a80001227983 */ /* 0x000ee80000300800 */
[----:B------:R0:W-:Y:S04]  /*2fbb0*/  STL [R1+0x768], R33 ;  /* 0x0007682101007387 */ /* 0x0001e80000100800 */
[----:B------:R-:W-:Y:S04]  /*2fbc0*/  STL [R1+0x764], R36 ;  /* 0x0007642401007387 */ /* 0x000fe80000100800 */
[----:B0-----:R-:W4:Y:S04]  /*2fbd0*/  LDL.LU R33, [R1+0x7e4] ;  /* 0x0007e40001217983 */ /* 0x001f280000300800 */
[----:B------:R-:W4:Y:S01]  /*2fbe0*/  LDL.LU R32, [R1+0x7e8] ;  /* 0x0007e80001207983 */ /* 0x000f220000300800 */
[----:B------:R-:W-:Y:S01]  /*2fbf0*/  PRMT R30, RZ, 0x7610, R30 ;  /* 0x00007610ff1e7816 */ /* 0x000fe2000000001e */
[----:B------:R-:W-:Y:S01]  /*2fc00*/  @!P1 IMAD.MOV.U32 R11, RZ, RZ, R36 ;  /* 0x000000ffff0b9224 */ /* 0x000fe200078e0024 */
[----:B------:R-:W-:-:S04]  /*2fc10*/  PRMT R29, RZ, 0x7610, R29 ;  /* 0x00007610ff1d7816 */ /* 0x000fc8000000001d */
[----:B------:R0:W4:Y:S01]  /*2fc20*/  @!P1 LDG.E.U8 R30, desc[UR18][R10.64] ;  /* 0x000000120a1e9981 */ /* 0x000122000c1e1100 */
[----:B---3--:R-:W-:-:S05]  /*2fc30*/  IADD3 R34, P3, PT, R5, R34, RZ ;  /* 0x0000002205227210 */ /* 0x008fca0007f7e0ff */
[----:B--2---:R-:W-:Y:S01]  /*2fc40*/  IMAD.X R35, R6, 0x1, R35, P3 ;  /* 0x0000000106237824 */ /* 0x004fe200018e0623 */
[----:B------:R-:W-:Y:S01]  /*2fc50*/  STL [R1+0x7a8], R34 ;  /* 0x0007a82201007387 */ /* 0x000fe20000100800 */
[----:B0-----:R-:W-:Y:S02]  /*2fc60*/  @!P1 IMAD.MOV.U32 R10, RZ, RZ, R34 ;  /* 0x000000ffff0a9224 */ /* 0x001fe400078e0022 */
[----:B------:R-:W-:Y:S01]  /*2fc70*/  @!P1 IMAD.MOV.U32 R11, RZ, RZ, R35 ;  /* 0x000000ffff0b9224 */ /* 0x000fe200078e0023 */
[----:B------:R0:W-:Y:S04]  /*2fc80*/  STL [R1+0x7a4], R35 ;  /* 0x0007a42301007387 */ /* 0x0001e80000100800 */
[----:B------:R1:W2:Y:S01]  /*2fc90*/  @!P1 LDG.E.U8 R29, desc[UR18][R10.64] ;  /* 0x000000120a1d9981 */ /* 0x0002a2000c1e1100 */
[----:B----4-:R-:W-:-:S03]  /*2fca0*/  IADD3 R32, P3, PT, R5, R32, RZ ;  /* 0x0000002005207210 */ /* 0x010fc60007f7e0ff */
[----:B0-----:R-:W3:Y:S02]  /*2fcb0*/  LDL.LU R35, [R1+0x824] ;  /* 0x0008240001237983 */ /* 0x001ee40000300800 */
[----:B------:R-:W-:Y:S02]  /*2fcc0*/  IMAD.X R33, R6, 0x1, R33, P3 ;  /* 0x0000000106217824 */ /* 0x000fe400018e0621 */
[----:B------:R-:W4:Y:S01]  /*2fcd0*/  LDL.LU R34, [R1+0x828] ;  /* 0x0008280001227983 */ /* 0x000f220000300800 */
[----:B-1----:R-:W-:Y:S02]  /*2fce0*/  @!P1 IMAD.MOV.U32 R10, RZ, RZ, R32 ;  /* 0x000000ffff0a9224 */ /* 0x002fe400078e0020 */
[----:B------:R-:W-:Y:S01]  /*2fcf0*/  @!P1 IMAD.MOV.U32 R11, RZ, RZ, R33 ;  /* 0x000000ffff0b9224 */ /* 0x000fe200078e0021 */
[----:B------:R-:W-:Y:S04]  /*2fd00*/  STL [R1+0x7e8], R32 ;  /* 0x0007e82001007387 */ /* 0x000fe80000100800 */
[----:B------:R0:W-:Y:S04]  /*2fd10*/  STL [R1+0x7e4], R33 ;  /* 0x0007e42101007387 */ /* 0x0001e80000100800 */
[----:B0-----:R-:W2:Y:S04]  /*2fd20*/  LDL.LU R33, [R1+0x864] ;  /* 0x0008640001217983 */ /* 0x001ea80000300800 */
[----:B------:R-:W2:Y:S01]  /*2fd30*/  LDL.LU R32, [R1+0x868] ;  /* 0x0008680001207983 */ /* 0x000ea20000300800 */
[----:B------:R-:W-:-:S02]  /*2fd40*/  PRMT R28, RZ, 0x7610, R28 ;  /* 0x00007610ff1c7816 */ /* 0x000fc4000000001c */
[----:B------:R-:W-:-:S04]  /*2fd50*/  PRMT R27, RZ, 0x7610, R27 ;  /* 0x00007610ff1b7816 */ /* 0x000fc8000000001b */
[----:B------:R0:W2:Y:S01]  /*2fd60*/  @!P1 LDG.E.U8 R28, desc[UR18][R10.64] ;  /* 0x000000120a1c9981 */ /* 0x0000a2000c1e1100 */
[----:B----4-:R-:W-:-:S05]  /*2fd70*/  IADD3 R34, P3, PT, R5, R34, RZ ;  /* 0x0000002205227210 */ /* 0x010fca0007f7e0ff */
[----:B---3--:R-:W-:Y:S01]  /*2fd80*/  IMAD.X R35, R6, 0x1, R35, P3 ;  /* 0x0000000106237824 */ /* 0x008fe200018e0623 */
[----:B------:R-:W-:Y:S01]  /*2fd90*/  STL [R1+0x828], R34 ;  /* 0x0008282201007387 */ /* 0x000fe20000100800 */
[----:B0-----:R-:W-:Y:S02]  /*2fda0*/  @!P1 IMAD.MOV.U32 R10, RZ, RZ, R34 ;  /* 0x000000ffff0a9224 */ /* 0x001fe400078e0022 */
[----:B------:R-:W-:Y:S01]  /*2fdb0*/  @!P1 IMAD.MOV.U32 R11, RZ, RZ, R35 ;  /* 0x000000ffff0b9224 */ /* 0x000fe200078e0023 */
[----:B------:R0:W-:Y:S04]  /*2fdc0*/  STL [R1+0x824], R35 ;  /* 0x0008242301007387 */ /* 0x0001e80000100800 */
[----:B------:R1:W3:Y:S04]  /*2fdd0*/  @!P1 LDG.E.U8 R27, desc[UR18][R10.64] ;  /* 0x000000120a1b9981 */ /* 0x0002e8000c1e1100 */
[----:B0-----:R-:W4:Y:S01]  /*2fde0*/  LDL.LU R35, [R1+0x8a4] ;  /* 0x0008a40001237983 */ /* 0x001f220000300800 */
[----:B--2---:R-:W-:-:S03]  /*2fdf0*/  IADD3 R32, P3, PT, R5, R32, RZ ;  /* 0x0000002005207210 */ /* 0x004fc60007f7e0ff */
[----:B------:R-:W2:Y:S02]  /*2fe00*/  LDL.LU R34, [R1+0x8a8] ;  /* 0x0008a80001227983 */ /* 0x000ea40000300800 */
[----:B------:R-:W-:Y:S02]  /*2fe10*/  IMAD.X R33, R6, 0x1, R33, P3 ;  /* 0x0000000106217824 */ /* 0x000fe400018e0621 */
[----:B------:R-:W-:Y:S01]  /*2fe20*/  STL [R1+0x868], R32 ;  /* 0x0008682001007387 */ /* 0x000fe20000100800 */
[----:B-1----:R-:W-:Y:S02]  /*2fe30*/  @!P1 IMAD.MOV.U32 R10, RZ, RZ, R32 ;  /* 0x000000ffff0a9224 */ /* 0x002fe400078e0020 */
[----:B------:R-:W-:Y:S01]  /*2fe40*/  @!P1 IMAD.MOV.U32 R11, RZ, RZ, R33 ;  /* 0x000000ffff0b9224 */ /* 0x000fe200078e0021 */
[----:B------:R0:W-:Y:S04]  /*2fe50*/  STL [R1+0x864], R33 ;  /* 0x0008642101007387 */ /* 0x0001e80000100800 */
[----:B0-----:R-:W3:Y:S04]  /*2fe60*/  LDL.LU R33, [R1+0x8e4] ;  /* 0x0008e40001217983 */ /* 0x001ee80000300800 */
[----:B------:R-:W3:Y:S01]  /*2fe70*/  LDL.LU R32, [R1+0x8e8] ;  /* 0x0008e80001207983 */ /* 0x000ee20000300800 */
[----:B------:R-:W-:-:S02]  /*2fe80*/  PRMT R26, RZ, 0x7610, R26 ;  /* 0x00007610ff1a7816 */ /* 0x000fc4000000001a */
[----:B------:R-:W-:-:S04]  /*2fe90*/  PRMT R25, RZ, 0x7610, R25 ;  /* 0x00007610ff197816 */ /* 0x000fc80000000019 */
[----:B------:R0:W3:Y:S01]  /*2fea0*/  @!P1 LDG.E.U8 R26, desc[UR18][R10.64] ;  /* 0x000000120a1a9981 */ /* 0x0000e2000c1e1100 */
[----:B--2---:R-:W-:-:S05]  /*2feb0*/  IADD3 R34, P3, PT, R5, R34, RZ ;  /* 0x0000002205227210 */ /* 0x004fca0007f7e0ff */
[----:B----4-:R-:W-:Y:S01]  /*2fec0*/  IMAD.X R35, R6, 0x1, R35, P3 ;  /* 0x0000000106237824 */ /* 0x010fe200018e0623 */
[----:B------:R-:W-:Y:S01]  /*2fed0*/  STL [R1+0x8a8], R34 ;  /* 0x0008a82201007387 */ /* 0x000fe20000100800 */
[----:B0-----:R-:W-:Y:S02]  /*2fee0*/  @!P1 IMAD.MOV.U32 R10, RZ, RZ, R34 ;  /* 0x000000ffff0a9224 */ /* 0x001fe400078e0022 */
[----:B------:R-:W-:Y:S01]  /*2fef0*/  @!P1 IMAD.MOV.U32 R11, RZ, RZ, R35 ;  /* 0x000000ffff0b9224 */ /* 0x000fe200078e0023 */
[----:B------:R0:W-:Y:S04]  /*2ff00*/  STL [R1+0x8a4], R35 ;  /* 0x0008a42301007387 */ /* 0x0001e80000100800 */
[----:B------:R1:W2:Y:S04]  /*2ff10*/  @!P1 LDG.E.U8 R25, desc[UR18][R10.64] ;  /* 0x000000120a199981 */ /* 0x0002a8000c1e1100 */
[----:B0-----:R-:W4:Y:S01]  /*2ff20*/  LDL.LU R35, [R1+0x924] ;  /* 0x0009240001237983 */ /* 0x001f220000300800 */
[----:B---3--:R-:W-:-:S03]  /*2ff30*/  IADD3 R32, P3, PT, R5, R32, RZ ;  /* 0x0000002005207210 */ /* 0x008fc60007f7e0ff */
[----:B------:R-:W3:Y:S02]  /*2ff40*/  LDL.LU R34, [R1+0x928] ;  /* 0x0009280001227983 */ /* 0x000ee40000300800 */
[----:B------:R-:W-:Y:S02]  /*2ff50*/  IMAD.X R33, R6, 0x1, R33, P3 ;  /* 0x0000000106217824 */ /* 0x000fe400018e0621 */
[----:B------:R-:W-:Y:S01]  /*2ff60*/  STL [R1+0x8e8], R32 ;  /* 0x0008e82001007387 */ /* 0x000fe20000100800 */
[----:B-1----:R-:W-:Y:S02]  /*2ff70*/  @!P1 IMAD.MOV.U32 R10, RZ, RZ, R32 ;  /* 0x000000ffff0a9224 */ /* 0x002fe400078e0020 */
[----:B------:R-:W-:Y:S01]  /*2ff80*/  @!P1 IMAD.MOV.U32 R11, RZ, RZ, R33 ;  /* 0x000000ffff0b9224 */ /* 0x000fe200078e0021 */
[----:B------:R0:W-:Y:S04]  /*2ff90*/  STL [R1+0x8e4], R33 ;  /* 0x0008e42101007387 */ /* 0x0001e80000100800 */
[----:B0-----:R-:W2:Y:S04]  /*2ffa0*/  LDL.LU R33, [R1+0x964] ;  /* 0x0009640001217983 */ /* 0x001ea80000300800 */
[----:B------:R-:W2:Y:S01]  /*2ffb0*/  LDL.LU R32, [R1+0x968] ;  /* 0x0009680001207983 */ /* 0x000ea20000300800 */
[----:B------:R-:W-:-:S02]  /*2ffc0*/  PRMT R24, RZ, 0x7610, R24 ;  /* 0x00007610ff187816 */ /* 0x000fc40000000018 */
[----:B------:R-:W-:-:S04]  /*2ffd0*/  PRMT R23, RZ, 0x7610, R23 ;  /* 0x00007610ff177816 */ /* 0x000fc80000000017 */
[----:B------:R0:W2:Y:S01]  /*2ffe0*/  @!P1 LDG.E.U8 R24, desc[UR18][R10.64] ;  /* 0x000000120a189981 */ /* 0x0000a2000c1e1100 */
[----:B---3--:R-:W-:-:S05]  /*2fff0*/  IADD3 R34, P3, PT, R5, R34, RZ ;  /* 0x0000002205227210 */ /* 0x008fca0007f7e0ff */
[----:B----4-:R-:W-:Y:S01]  /*30000*/  IMAD.X R35, R6, 0x1, R35, P3 ;  /* 0x0000000106237824 */ /* 0x010fe200018e0623 */
        /* <DEDUP_REMOVED lines=149> */
[----:B------:R0:W-:Y:S01]  /*30960*/  STL [R1+0x4f0], R32 ;  /* 0x0004f02001007387 */ /* 0x0001e20000100800 */
[----:B-1----:R-:W-:-:S03]  /*30970*/  @!P1 IMAD.MOV.U32 R10, RZ, RZ, R32 ;  /* 0x000000ffff0a9224 */ /* 0x002fc600078e0020 */
[----:B------:R1:W-:Y:S01]  /*30980*/  STL [R1+0x4ec], R33 ;  /* 0x0004ec2101007387 */ /* 0x0003e20000100800 */
[----:B------:R-:W-:-:S03]  /*30990*/  @!P1 IMAD.MOV.U32 R11, RZ, RZ, R33 ;  /* 0x000000ffff0b9224 */ /* 0x000fc600078e0021 */
[----:B0-----:R-:W2:Y:S04]  /*309a0*/  LDL.LU R32, [R1+0x570] ;  /* 0x0005700001207983 */ /* 0x001ea80000300800 */
[----:B-1----:R-:W2:Y:S01]  /*309b0*/  LDL.LU R33, [R1+0x56c] ;  /* 0x00056c0001217983 */ /* 0x002ea20000300800 */
[----:B------:R-:W-:Y:S02]  /*309c0*/  PRMT R14, RZ, 0x7610, R14 ;  /* 0x00007610ff0e7816 */ /* 0x000fe4000000000e */
[----:B------:R-:W-:-:S04]  /*309d0*/  PRMT R13, RZ, 0x7610, R13 ;  /* 0x00007610ff0d7816 */ /* 0x000fc8000000000d */
[----:B------:R0:W2:Y:S01]  /*309e0*/  @!P1 LDG.E.U8 R14, desc[UR18][R10.64] ;  /* 0x000000120a0e9981 */ /* 0x0000a2000c1e1100 */
[----:B---3--:R-:W-:-:S05]  /*309f0*/  IADD3 R34, P3, PT, R5, R34, RZ ;  /* 0x0000002205227210 */ /* 0x008fca0007f7e0ff */
[----:B----4-:R-:W-:Y:S01]  /*30a00*/  IMAD.X R35, R6, 0x1, R35, P3 ;  /* 0x0000000106237824 */ /* 0x010fe200018e0623 */
[----:B------:R1:W-:Y:S01]  /*30a10*/  STL [R1+0x530], R34 ;  /* 0x0005302201007387 */ /* 0x0003e20000100800 */
[----:B--2---:R-:W-:-:S03]  /*30a20*/  IADD3 R32, P3, PT, R5, R32, RZ ;  /* 0x0000002005207210 */ /* 0x004fc60007f7e0ff */
[----:B------:R2:W-:Y:S02]  /*30a30*/  STL [R1+0x52c], R35 ;  /* 0x00052c2301007387 */ /* 0x0005e40000100800 */
[----:B------:R-:W-:Y:S02]  /*30a40*/  IMAD.X R33, R6, 0x1, R33, P3 ;  /* 0x0000000106217824 */ /* 0x000fe400018e0621 */
[----:B------:R3:W-:Y:S01]  /*30a50*/  STL [R1+0x570], R32 ;  /* 0x0005702001007387 */ /* 0x0007e20000100800 */
[----:B0-----:R-:W-:Y:S02]  /*30a60*/  @!P1 IMAD.MOV.U32 R10, RZ, RZ, R34 ;  /* 0x000000ffff0a9224 */ /* 0x001fe400078e0022 */
[----:B------:R-:W-:Y:S01]  /*30a70*/  @!P1 IMAD.MOV.U32 R11, RZ, RZ, R35 ;  /* 0x000000ffff0b9224 */ /* 0x000fe200078e0023 */
[----:B------:R0:W-:Y:S04]  /*30a80*/  STL [R1+0x56c], R33 ;  /* 0x00056c2101007387 */ /* 0x0001e80000100800 */
[----:B-1----:R-:W4:Y:S04]  /*30a90*/  LDL.LU R34, [R1+0x5b0] ;  /* 0x0005b00001227983 */ /* 0x002f280000300800 */
[----:B------:R1:W4:Y:S04]  /*30aa0*/  @!P1 LDG.E.U8 R13, desc[UR18][R10.64] ;  /* 0x000000120a0d9981 */ /* 0x000328000c1e1100 */
[----:B--2---:R-:W2:Y:S01]  /*30ab0*/  LDL.LU R35, [R1+0x5ac] ;  /* 0x0005ac0001237983 */ /* 0x004ea20000300800 */
[----:B-1----:R-:W-:-:S03]  /*30ac0*/  @!P1 IMAD.MOV.U32 R10, RZ, RZ, R32 ;  /* 0x000000ffff0a9224 */ /* 0x002fc600078e0020 */
[----:B---3--:R-:W3:Y:S01]  /*30ad0*/  LDL.LU R32, [R1+0x5f0] ;  /* 0x0005f00001207983 */ /* 0x008ee20000300800 */
[----:B------:R-:W-:-:S03]  /*30ae0*/  @!P1 IMAD.MOV.U32 R11, RZ, RZ, R33 ;  /* 0x000000ffff0b9224 */ /* 0x000fc600078e0021 */
[----:B0-----:R-:W3:Y:S01]  /*30af0*/  LDL.LU R33, [R1+0x5ec] ;  /* 0x0005ec0001217983 */ /* 0x001ee20000300800 */
[----:B------:R-:W-:Y:S01]  /*30b00*/  PRMT R12, RZ, 0x7610, R12 ;  /* 0x00007610ff0c7816 */ /* 0x000fe2000000000c */
[----:B------:R-:W-:Y:S02]  /*30b10*/  IMAD.MOV.U32 R37, RZ, RZ, R39 ;  /* 0x000000ffff257224 */ /* 0x000fe400078e0027 */
[----:B------:R-:W-:Y:S02]  /*30b20*/  IMAD.MOV.U32 R39, RZ, RZ, R42 ;  /* 0x000000ffff277224 */ /* 0x000fe400078e002a */
[----:B------:R-:W-:Y:S01]  /*30b30*/  IMAD.MOV.U32 R38, RZ, RZ, R78 ;  /* 0x000000ffff267224 */ /* 0x000fe200078e004e */
[----:B------:R0:W3:Y:S01]  /*30b40*/  @!P1 LDG.E.U8 R12, desc[UR18][R10.64] ;  /* 0x000000120a0c9981 */ /* 0x0000e2000c1e1100 */
[----:B------:R-:W-:Y:S02]  /*30b50*/  IMAD.MOV.U32 R78, RZ, RZ, R47 ;  /* 0x000000ffff4e7224 */ /* 0x000fe400078e002f */
[----:B------:R-:W-:Y:S01]  /*30b60*/  IMAD.MOV.U32 R42, RZ, RZ, R46 ;  /* 0x000000ffff2a7224 */ /* 0x000fe200078e002e */
[----:B0-----:R-:W-:-:S02]  /*30b70*/  PRMT R11, RZ, 0x7610, R11 ;  /* 0x00007610ff0b7816 */ /* 0x001fc4000000000b */
[----:B----4-:R-:W-:-:S05]  /*30b80*/  IADD3 R34, P3, PT, R5, R34, RZ ;  /* 0x0000002205227210 */ /* 0x010fca0007f7e0ff */
[----:B--2---:R-:W-:Y:S01]  /*30b90*/  IMAD.X R35, R6, 0x1, R35, P3 ;  /* 0x0000000106237824 */ /* 0x004fe200018e0623 */
[----:B------:R0:W-:Y:S01]  /*30ba0*/  STL [R1+0x5b0], R34 ;  /* 0x0005b02201007387 */ /* 0x0001e20000100800 */
[----:B---3--:R-:W-:-:S03]  /*30bb0*/  IADD3 R32, P3, PT, R5, R32, RZ ;  /* 0x0000002005207210 */ /* 0x008fc60007f7e0ff */
[----:B------:R1:W-:Y:S02]  /*30bc0*/  STL [R1+0x5ac], R35 ;  /* 0x0005ac2301007387 */ /* 0x0003e40000100800 */
[----:B------:R-:W-:Y:S02]  /*30bd0*/  IMAD.X R33, R6, 0x1, R33, P3 ;  /* 0x0000000106217824 */ /* 0x000fe400018e0621 */
[----:B------:R2:W-:Y:S01]  /*30be0*/  STL [R1+0x5f0], R32 ;  /* 0x0005f02001007387 */ /* 0x0005e20000100800 */
[----:B------:R-:W-:Y:S02]  /*30bf0*/  @!P1 IMAD.MOV.U32 R46, RZ, RZ, R34 ;  /* 0x000000ffff2e9224 */ /* 0x000fe400078e0022 */
[----:B------:R-:W-:Y:S01]  /*30c00*/  @!P1 IMAD.MOV.U32 R47, RZ, RZ, R35 ;  /* 0x000000ffff2f9224 */ /* 0x000fe200078e0023 */
[----:B------:R3:W-:Y:S04]  /*30c10*/  STL [R1+0x5ec], R33 ;  /* 0x0005ec2101007387 */ /* 0x0007e80000100800 */
[----:B0-----:R-:W4:Y:S04]  /*30c20*/  LDL.LU R34, [R1+0x630] ;  /* 0x0006300001227983 */ /* 0x001f280000300800 */
[----:B------:R0:W4:Y:S04]  /*30c30*/  @!P1 LDG.E.U8 R11, desc[UR18][R46.64] ;  /* 0x000000122e0b9981 */ /* 0x000128000c1e1100 */
[----:B-1----:R-:W4:Y:S01]  /*30c40*/  LDL.LU R35, [R1+0x62c] ;  /* 0x00062c0001237983 */ /* 0x002f220000300800 */
[----:B0-----:R-:W-:-:S03]  /*30c50*/  @!P1 IMAD.MOV.U32 R46, RZ, RZ, R32 ;  /* 0x000000ffff2e9224 */ /* 0x001fc600078e0020 */
[----:B--2---:R-:W2:Y:S01]  /*30c60*/  LDL.LU R32, [R1+0x670] ;  /* 0x0006700001207983 */ /* 0x004ea20000300800 */
[----:B------:R-:W-:-:S03]  /*30c70*/  @!P1 IMAD.MOV.U32 R47, RZ, RZ, R33 ;  /* 0x000000ffff2f9224 */ /* 0x000fc600078e0021 */
[----:B---3--:R-:W3:Y:S01]  /*30c80*/  LDL.LU R33, [R1+0x66c] ;  /* 0x00066c0001217983 */ /* 0x008ee20000300800 */
[----:B------:R-:W-:Y:S02]  /*30c90*/  PRMT R10, RZ, 0x7610, R10 ;  /* 0x00007610ff0a7816 */ /* 0x000fe4000000000a */
[----:B------:R-:W-:-:S04]  /*30ca0*/  PRMT R44, RZ, 0x7610, R44 ;  /* 0x00007610ff2c7816 */ /* 0x000fc8000000002c */
[----:B------:R0:W3:Y:S01]  /*30cb0*/  @!P1 LDG.E.U8 R10, desc[UR18][R46.64] ;  /* 0x000000122e0a9981 */ /* 0x0000e2000c1e1100 */
[----:B----4-:R-:W-:-:S05]  /*30cc0*/  IADD3 R34, P3, PT, R5, R34, RZ ;  /* 0x0000002205227210 */ /* 0x010fca0007f7e0ff */
[----:B------:R-:W-:Y:S01]  /*30cd0*/  IMAD.X R35, R6, 0x1, R35, P3 ;  /* 0x0000000106237824 */ /* 0x000fe200018e0623 */
[----:B------:R1:W-:Y:S01]  /*30ce0*/  STL [R1+0x630], R34 ;  /* 0x0006302201007387 */ /* 0x0003e20000100800 */
[----:B--2---:R-:W-:-:S03]  /*30cf0*/  IADD3 R32, P3, PT, R5, R32, RZ ;  /* 0x0000002005207210 */ /* 0x004fc60007f7e0ff */
[----:B------:R2:W-:Y:S02]  /*30d00*/  STL [R1+0x62c], R35 ;  /* 0x00062c2301007387 */ /* 0x0005e40000100800 */
[----:B---3--:R-:W-:Y:S02]  /*30d10*/  IMAD.X R33, R6, 0x1, R33, P3 ;  /* 0x0000000106217824 */ /* 0x008fe400018e0621 */
        /* <DEDUP_REMOVED lines=11> */
[----:B------:R-:W-:Y:S02]  /*30dd0*/  PRMT R48, RZ, 0x7610, R48 ;  /* 0x00007610ff307816 */ /* 0x000fe40000000030 */
[----:B------:R-:W-:-:S04]  /*30de0*/  PRMT R49, RZ, 0x7610, R49 ;  /* 0x00007610ff317816 */ /* 0x000fc80000000031 */
[----:B------:R0:W3:Y:S01]  /*30df0*/  @!P1 LDG.E.U8 R48, desc[UR18][R46.64] ;  /* 0x000000122e309981 */ /* 0x0000e2000c1e1100 */
[----:B----4-:R-:W-:-:S05]  /*30e00*/  IADD3 R34, P3, PT, R5, R34, RZ ;  /* 0x0000002205227210 */ /* 0x010fca0007f7e0ff */
[----:B--2---:R-:W-:Y:S01]  /*30e10*/  IMAD.X R35, R6, 0x1, R35, P3 ;  /* 0x0000000106237824 */ /* 0x004fe200018e0623 */
[----:B------:R1:W-:Y:S01]  /*30e20*/  STL [R1+0x6b0], R34 ;  /* 0x0006b02201007387 */ /* 0x0003e20000100800 */
[----:B---3--:R-:W-:-:S03]  /*30e30*/  IADD3 R32, P3, PT, R5, R32, RZ ;  /* 0x0000002005207210 */ /* 0x008fc60007f7e0ff */
        /* <DEDUP_REMOVED lines=153> */
[----:B------:R-:W-:-:S03]  /*317d0*/  PRMT R79, RZ, 0x7610, R79 ;  /* 0x00007610ff4f7816 */ /* 0x000fc6000000004f */
[----:B------:R0:W-:Y:S04]  /*317e0*/  STS.U8 [R0+UR9+0x14000], R54 ;  /* 0x0140003600007988 */ /* 0x0001e80008000009 */
[----:B------:R1:W3:Y:S01]  /*317f0*/  @!P1 LDG.E.U8 R79, desc[UR18][R46.64] ;  /* 0x000000122e4f9981 */ /* 0x0002e2000c1e1100 */
[----:B0-----:R-:W-:Y:S02]  /*31800*/  PRMT R54, RZ, 0x7610, R54 ;  /* 0x00007610ff367816 */ /* 0x001fe40000000036 */
[----:B----4-:R-:W-:-:S05]  /*31810*/  IADD3 R34, P3, PT, R5, R34, RZ ;  /* 0x0000002205227210 */ /* 0x010fca0007f7e0ff */
[----:B--2---:R-:W-:Y:S01]  /*31820*/  IMAD.X R35, R6, 0x1, R35, P3 ;  /* 0x0000000106237824 */ /* 0x004fe200018e0623 */
[----:B------:R0:W-:Y:S01]  /*31830*/  STL [R1+0x298], R34 ;  /* 0x0002982201007387 */ /* 0x0001e20000100800 */
[----:B---3--:R-:W-:-:S03]  /*31840*/  IADD3 R32, P3, PT, R5, R32, RZ ;  /* 0x0000002005207210 */ /* 0x008fc60007f7e0ff */
[----:B------:R2:W-:Y:S02]  /*31850*/  STL [R1+0x294], R35 ;  /* 0x0002942301007387 */ /* 0x0005e40000100800 */
[----:B------:R-:W-:Y:S02]  /*31860*/  IMAD.X R33, R6, 0x1, R33, P3 ;  /* 0x0000000106217824 */ /* 0x000fe400018e0621 */
[----:B------:R3:W-:Y:S01]  /*31870*/  STL [R1+0x2d8], R32 ;  /* 0x0002d82001007387 */ /* 0x0007e20000100800 */
[----:B-1----:R-:W-:Y:S02]  /*31880*/  @!P1 IMAD.MOV.U32 R46, RZ, RZ, R34 ;  /* 0x000000ffff2e9224 */ /* 0x002fe400078e0022 */
[----:B------:R-:W-:Y:S01]  /*31890*/  @!P1 IMAD.MOV.U32 R47, RZ, RZ, R35 ;  /* 0x000000ffff2f9224 */ /* 0x000fe200078e0023 */
[----:B------:R1:W-:Y:S04]  /*318a0*/  STL [R1+0x2d4], R33 ;  /* 0x0002d42101007387 */ /* 0x0003e80000100800 */
[----:B0-----:R-:W4:Y:S04]  /*318b0*/  LDL.LU R34, [R1+0x338] ;  /* 0x0003380001227983 */ /* 0x001f280000300800 */
[----:B------:R0:W4:Y:S04]  /*318c0*/  @!P1 LDG.E.U8 R54, desc[UR18][R46.64] ;  /* 0x000000122e369981 */ /* 0x000128000c1e1100 */
[----:B--2---:R-:W2:Y:S01]  /*318d0*/  LDL.LU R35, [R1+0x334] ;  /* 0x0003340001237983 */ /* 0x004ea20000300800 */
[----:B0-----:R-:W-:-:S03]  /*318e0*/  @!P1 IMAD.MOV.U32 R46, RZ, RZ, R32 ;  /* 0x000000ffff2e9224 */ /* 0x001fc600078e0020 */
[----:B---3--:R-:W3:Y:S01]  /*318f0*/  LDL.LU R32, [R1+0x378] ;  /* 0x0003780001207983 */ /* 0x008ee20000300800 */
[----:B------:R-:W-:-:S03]  /*31900*/  @!P1 IMAD.MOV.U32 R47, RZ, RZ, R33 ;  /* 0x000000ffff2f9224 */ /* 0x000fc600078e0021 */
[----:B-1----:R-:W3:Y:S04]  /*31910*/  LDL.LU R33, [R1+0x374] ;  /* 0x0003740001217983 */ /* 0x002ee80000300800 */
[----:B------:R0:W-:Y:S04]  /*31920*/  STS.U8 [R0+UR9+0x14400], R51 ;  /* 0x0144003300007988 */ /* 0x0001e80008000009 */
[----:B------:R1:W-:Y:S01]  /*31930*/  STS.U8 [R0+UR9+0x14800], R50 ;  /* 0x0148003200007988 */ /* 0x0003e20008000009 */
[----:B0-----:R-:W-:Y:S02]  /*31940*/  PRMT R51, RZ, 0x7610, R51 ;  /* 0x00007610ff337816 */ /* 0x001fe40000000033 */
[----:B-1----:R-:W-:-:S04]  /*31950*/  PRMT R50, RZ, 0x7610, R50 ;  /* 0x00007610ff327816 */ /* 0x002fc80000000032 */
        /* <DEDUP_REMOVED lines=17> */
[----:B0-----:R-:W3:Y:S04]  /*31a70*/  LDL.LU R33, [R1+0x3f4] ;  /* 0x0003f40001217983 */ /* 0x001ee80000300800 */
[----:B------:R0:W-:Y:S04]  /*31a80*/  STS.U8 [R0+UR9+0x14c00], R45 ;  /* 0x014c002d00007988 */ /* 0x0001e80008000009 */
[----:B------:R1:W-:Y:S01]  /*31a90*/  STS.U8 [R0+UR9+0x15000], R7 ;  /* 0x0150000700007988 */ /* 0x0003e20008000009 */
[----:B0-----:R-:W-:-:S03]  /*31aa0*/  PRMT R45, RZ, 0x7610, R45 ;  /* 0x00007610ff2d7816 */ /* 0x001fc6000000002d */
[----:B------:R0:W-:Y:S01]  /*31ab0*/  STS.U8 [R0+UR9+0x15400], R8 ;  /* 0x0154000800007988 */ /* 0x0001e20008000009 */
[----:B-1----:R-:W-:-:S03]  /*31ac0*/  PRMT R7, RZ, 0x7610, R7 ;  /* 0x00007610ff077816 */ /* 0x002fc60000000007 */
[----:B------:R1:W3:Y:S01]  /*31ad0*/  @!P1 LDG.E.U8 R45, desc[UR18][R46.64] ;  /* 0x000000122e2d9981 */ /* 0x0002e2000c1e1100 */
[----:B----4-:R-:W-:-:S05]  /*31ae0*/  IADD3 R34, P3, PT, R5, R34, RZ ;  /* 0x0000002205227210 */ /* 0x010fca0007f7e0ff */
[----:B--2---:R-:W-:Y:S01]  /*31af0*/  IMAD.X R35, R6, 0x1, R35, P3 ;  /* 0x0000000106237824 */ /* 0x004fe200018e0623 */
[----:B------:R-:W-:Y:S01]  /*31b00*/  STL [R1+0x3b8], R34 ;  /* 0x0003b82201007387 */ /* 0x000fe20000100800 */
[----:B---3--:R-:W-:-:S03]  /*31b10*/  IADD3 R32, P3, PT, R5, R32, RZ ;  /* 0x0000002005207210 */ /* 0x008fc60007f7e0ff */
[----:B------:R-:W-:Y:S02]  /*31b20*/  STL [R1+0x3b4], R35 ;  /* 0x0003b42301007387 */ /* 0x000fe40000100800 */
[----:B------:R-:W-:Y:S02]  /*31b30*/  IMAD.X R33, R6, 0x1, R33, P3 ;  /* 0x0000000106217824 */ /* 0x000fe400018e0621 */
[----:B------:R2:W-:Y:S01]  /*31b40*/  STL [R1+0x3f8], R32 ;  /* 0x0003f82001007387 */ /* 0x0005e20000100800 */
[----:B-1----:R-:W-:Y:S02]  /*31b50*/  @!P1 IMAD.MOV.U32 R46, RZ, RZ, R34 ;  /* 0x000000ffff2e9224 */ /* 0x002fe400078e0022 */
[----:B------:R-:W-:Y:S01]  /*31b60*/  @!P1 IMAD.MOV.U32 R47, RZ, RZ, R35 ;  /* 0x000000ffff2f9224 */ /* 0x000fe200078e0023 */
[----:B------:R-:W-:Y:S04]  /*31b70*/  STL [R1+0x3f4], R33 ;  /* 0x0003f42101007387 */ /* 0x000fe80000100800 */
[----:B0-----:R-:W3:Y:S04]  /*31b80*/  LDL.LU R8, [R1+0x438] ;  /* 0x0004380001087983 */ /* 0x001ee80000300800 */
[----:B------:R0:W4:Y:S02]  /*31b90*/  @!P1 LDG.E.U8 R7, desc[UR18][R46.64] ;  /* 0x000000122e079981 */ /* 0x000124000c1e1100 */
[----:B0-----:R-:W-:-:S02]  /*31ba0*/  @!P1 IMAD.MOV.U32 R46, RZ, RZ, R32 ;  /* 0x000000ffff2e9224 */ /* 0x001fc400078e0020 */
[----:B--2---:R-:W2:Y:S01]  /*31bb0*/  LDL.LU R32, [R1+0x434] ;  /* 0x0004340001207983 */ /* 0x004ea20000300800 */
[----:B------:R-:W-:Y:S01]  /*31bc0*/  @!P1 IMAD.MOV.U32 R47, RZ, RZ, R33 ;  /* 0x000000ffff2f9224 */ /* 0x000fe200078e0021 */
[----:B------:R-:W-:-:S04]  /*31bd0*/  PRMT R92, RZ, 0x7610, R92 ;  /* 0x00007610ff5c7816 */ /* 0x000fc8000000005c */
[----:B------:R-:W-:Y:S04]  /*31be0*/  STL [R1+0x1328], R47 ;  /* 0x0013282f01007387 */ /* 0x000fe80000100800 */
[----:B------:R-:W-:Y:S04]  /*31bf0*/  STL [R1+0x1330], R47 ;  /* 0x0013302f01007387 */ /* 0x000fe80000100800 */
[----:B------:R-:W-:Y:S04]  /*31c00*/  STL [R1+0x1390], R47 ;  /* 0x0013902f01007387 */ /* 0x000fe80000100800 */
[----:B------:R-:W-:Y:S04]  /*31c10*/  STL [R1+0x1398], R47 ;  /* 0x0013982f01007387 */ /* 0x000fe80000100800 */
[----:B------:R-:W-:Y:S04]  /*31c20*/  STL [R1+0x13c0], R47 ;  /* 0x0013c02f01007387 */ /* 0x000fe80000100800 */
[----:B------:R-:W-:Y:S04]  /*31c30*/  STS.U8 [R0+UR9+0x15800], R9 ;  /* 0x0158000900007988 */ /* 0x000fe80008000009 */
[----:B------:R-:W-:Y:S04]  /*31c40*/  STL [R1+0x13c8], R47 ;  /* 0x0013c82f01007387 */ /* 0x000fe80000100800 */
[----:B------:R-:W-:Y:S04]  /*31c50*/  STS.U8 [R0+UR9+0x15c00], R37 ;  /* 0x015c002500007988 */ /* 0x000fe80008000009 */
[----:B------:R0:W4:Y:S04]  /*31c60*/  @!P1 LDG.E.U8 R92, desc[UR18][R46.64] ;  /* 0x000000122e5c9981 */ /* 0x000128000c1e1100 */
[----:B------:R-:W-:Y:S04]  /*31c70*/  STL [R1+0x13f0], R47 ;  /* 0x0013f02f01007387 */ /* 0x000fe80000100800 */
[----:B------:R1:W-:Y:S01]  /*31c80*/  STS.U8 [R0+UR9+0x16000], R38 ;  /* 0x0160002600007988 */ /* 0x0003e20008000009 */
[----:B0-----:R-:W-:Y:S01]  /*31c90*/  PRMT R46, RZ, 0x7610, R46 ;  /* 0x00007610ff2e7816 */ /* 0x001fe2000000002e */
[----:B-1----:R-:W-:-:S02]  /*31ca0*/  IMAD.MOV.U32 R38, RZ, RZ, R43 ;  /* 0x000000ffff267224 */ /* 0x002fc400078e002b */
[----:B------:R-:W-:Y:S01]  /*31cb0*/  IMAD.MOV.U32 R43, RZ, RZ, R3 ;  /* 0x000000ffff2b7224 */ /* 0x000fe200078e0003 */
[----:B------:R0:W-:Y:S04]  /*31cc0*/  STS.U8 [R0+UR9+0x16400], R39 ;  /* 0x0164002700007988 */ /* 0x0001e80008000009 */
[----:B------:R-:W-:Y:S01]  /*31cd0*/  STS.U8 [R0+UR9+0x16800], R40 ;  /* 0x0168002800007988 */ /* 0x000fe20008000009 */
[----:B------:R-:W-:-:S03]  /*31ce0*/  IMAD.MOV.U32 R37, RZ, RZ, R42 ;  /* 0x000000ffff257224 */ /* 0x000fc600078e002a */
[----:B------:R1:W-:Y:S01]  /*31cf0*/  STS.U8 [R0+UR9+0x16c00], R41 ;  /* 0x016c002900007988 */ /* 0x0003e20008000009 */
[----:B0-----:R-:W-:Y:S02]  /*31d00*/  IMAD.MOV.U32 R39, RZ, RZ, R62 ;  /* 0x000000ffff277224 */ /* 0x001fe400078e003e */
[----:B------:R-:W-:Y:S01]  /*31d10*/  IMAD.MOV.U32 R62, RZ, RZ, R2 ;  /* 0x000000ffff3e7224 */ /* 0x000fe200078e0002 */
[----:B------:R-:W-:Y:S01]  /*31d20*/  STS.U8 [R0+UR9+0x17000], R78 ;  /* 0x0170004e00007988 */ /* 0x000fe20008000009 */
[----:B------:R-:W-:Y:S02]  /*31d30*/  IMAD.MOV.U32 R42, RZ, RZ, R74 ;  /* 0x000000ffff2a7224 */ /* 0x000fe400078e004a */
[----:B-1----:R-:W-:Y:S01]  /*31d40*/  IMAD.MOV.U32 R41, RZ, RZ, R70 ;  /* 0x000000ffff297224 */ /* 0x002fe200078e0046 */
[----:B------:R-:W-:Y:S01]  /*31d50*/  STS.U8 [R0+UR9+0x17400], R80 ;  /* 0x0174005000007988 */ /* 0x000fe20008000009 */
[----:B------:R-:W-:Y:S02]  /*31d60*/  IMAD.MOV.U32 R40, RZ, RZ, R66 ;  /* 0x000000ffff287224 */ /* 0x000fe400078e0042 */
[----:B------:R-:W-:Y:S01]  /*31d70*/  IMAD.MOV.U32 R66, RZ, RZ, R4 ;  /* 0x000000ffff427224 */ /* 0x000fe200078e0004 */
[----:B------:R-:W-:Y:S04]  /*31d80*/  STS.U8 [R0+UR9+0x17800], R81 ;  /* 0x0178005100007988 */ /* 0x000fe80008000009 */
[----:B------:R-:W-:Y:S01]  /*31d90*/  STS.U8 [R0+UR9+0x17c00], R87 ;  /* 0x017c005700007988 */ /* 0x000fe20008000009 */
[----:B---3--:R-:W-:-:S05]  /*31da0*/  IADD3 R8, P3, PT, R5, R8, RZ ;  /* 0x0000000805087210 */ /* 0x008fca0007f7e0ff */
[----:B------:R0:W-:Y:S01]  /*31db0*/  STL [R1+0x438], R8 ;  /* 0x0004380801007387 */ /* 0x0001e20000100800 */
[----:B--2---:R-:W-:-:S04]  /*31dc0*/  IMAD.X R32, R6, 0x1, R32, P3 ;  /* 0x0000000106207824 */ /* 0x004fc800018e0620 */
[----:B------:R-:W-:Y:S01]  /*31dd0*/  @!P1 IMAD.MOV.U32 R9, RZ, RZ, R32 ;  /* 0x000000ffff099224 */ /* 0x000fe200078e0020 */
[----:B------:R-:W-:Y:S04]  /*31de0*/  STL [R1+0x434], R32 ;  /* 0x0004342001007387 */ /* 0x000fe80000100800 */
[----:B------:R-:W2:Y:S04]  /*31df0*/  LDL.LU R3, [R1+0x64] ;  /* 0x0000640001037983 */ /* 0x000ea80000300800 */
[----:B------:R0:W3:Y:S04]  /*31e00*/  @!P1 LDG.E.U8 R46, desc[UR18][R8.64] ;  /* 0x00000012082e9981 */ /* 0x0000e8000c1e1100 */
[----:B------:R-:W3:Y:S01]  /*31e10*/  LDL.LU R70, [R1+0x4] ;  /* 0x0000040001467983 */ /* 0x000ee20000300800 */
[----:B0-----:R-:W0:Y:S03]  /*31e20*/  S2R R8, SR_TID.X ;  /* 0x0000000000087919 */ /* 0x001e260000002100 */
[----:B------:R-:W-:Y:S04]  /*31e30*/  STL [R1+0x1334], R87 ;  /* 0x0013345701007387 */ /* 0x000fe80000100800 */
[----:B------:R-:W-:Y:S04]  /*31e40*/  STL [R1+0x133c], R87 ;  /* 0x00133c5701007387 */ /* 0x000fe80000100800 */
[----:B------:R-:W4:Y:S04]  /*31e50*/  LDL.LU R74, [R1+0x1a8] ;  /* 0x0001a800014a7983 */ /* 0x000f280000300800 */
[----:B------:R-:W4:Y:S04]  /*31e60*/  LDL.LU R78, [R1+0x18c] ;  /* 0x00018c00014e7983 */ /* 0x000f280000300800 */
[----:B------:R-:W4:Y:S04]  /*31e70*/  LDL.LU R4, [R1+0x170] ;  /* 0x0001700001047983 */ /* 0x000f280000300800 */
[----:B------:R-:W4:Y:S04]  /*31e80*/  LDL.LU R80, [R1+0x154] ;  /* 0x0001540001507983 */ /* 0x000f280000300800 */
[----:B------:R-:W4:Y:S01]  /*31e90*/  LDL.LU R81, [R1+0x138] ;  /* 0x0001380001517983 */ /* 0x000f220000300800 */
[----:B0-----:R-:W-:-:S04]  /*31ea0*/  LOP3.LUT R8, R8, 0x7f, RZ, 0xc0, !PT ;  /* 0x0000007f08087812 */ /* 0x001fc800078ec0ff */
[----:B------:R-:W-:-:S05]  /*31eb0*/  LOP3.LUT R2, R8, 0x10, RZ, 0x3c, !PT ;  /* 0x0000001008027812 */ /* 0x000fca00078e3cff */
[----:B------:R0:W-:Y:S04]  /*31ec0*/  STS.U8 [R2+UR9+0x14080], R88 ;  /* 0x0140805802007988 */ /* 0x0001e80008000009 */
[----:B------:R1:W-:Y:S04]  /*31ed0*/  STS.U8 [R2+UR9+0x14480], R89 ;  /* 0x0144805902007988 */ /* 0x0003e80008000009 */
[----:B------:R1:W-:Y:S04]  /*31ee0*/  STS.U8 [R2+UR9+0x14880], R91 ;  /* 0x0148805b02007988 */ /* 0x0003e80008000009 */
[----:B0-----:R-:W4:Y:S04]  /*31ef0*/  LDL.LU R88, [R1+0x11c] ;  /* 0x00011c0001587983 */ /* 0x001f280000300800 */
[----:B-1----:R-:W4:Y:S04]  /*31f00*/  LDL.LU R89, [R1+0x100] ;  /* 0x0001000001597983 */ /* 0x002f280000300800 */
[----:B------:R-:W4:Y:S04]  /*31f10*/  LDL.LU R91, [R1+0xe0] ;  /* 0x0000e000015b7983 */ /* 0x000f280000300800 */
[----:B------:R-:W4:Y:S04]  /*31f20*/  LDL.LU R35, [R1+0xc0] ;  /* 0x0000c00001237983 */ /* 0x000f280000300800 */
[----:B------:R0:W-:Y:S04]  /*31f30*/  STS.U8 [R2+UR9+0x14c80], R37 ;  /* 0x014c802502007988 */ /* 0x0001e80008000009 */
[----:B------:R-:W4:Y:S04]  /*31f40*/  LDL.LU R36, [R1+0xa0] ;  /* 0x0000a00001247983 */ /* 0x000f280000300800 */
[----:B------:R1:W-:Y:S04]  /*31f50*/  STS.U8 [R2+UR9+0x15080], R38 ;  /* 0x0150802602007988 */ /* 0x0003e80008000009 */
[----:B0-----:R-:W4:Y:S04]  /*31f60*/  LDL.LU R37, [R1+0x80] ;  /* 0x0000800001257983 */ /* 0x001f280000300800 */
[----:B------:R0:W-:Y:S04]  /*31f70*/  STS.U8 [R2+UR9+0x15480], R39 ;  /* 0x0154802702007988 */ /* 0x0001e80008000009 */
[----:B-1----:R-:W4:Y:S04]  /*31f80*/  LDL.LU R38, [R1+0x60] ;  /* 0x0000600001267983 */ /* 0x002f280000300800 */
[----:B------:R1:W-:Y:S04]  /*31f90*/  STS.U8 [R2+UR9+0x15880], R40 ;  /* 0x0158802802007988 */ /* 0x0003e80008000009 */
[----:B0-----:R-:W4:Y:S04]  /*31fa0*/  LDL.LU R39, [R1+0x40] ;  /* 0x0000400001277983 */ /* 0x001f280000300800 */
[----:B------:R0:W-:Y:S04]  /*31fb0*/  STS.U8 [R2+UR9+0x15c80], R41 ;  /* 0x015c802902007988 */ /* 0x0001e80008000009 */
[----:B-1----:R-:W4:Y:S04]  /*31fc0*/  LDL.LU R40, [R1+0x20] ;  /* 0x0000200001287983 */ /* 0x002f280000300800 */
[----:B0-----:R-:W4:Y:S04]  /*31fd0*/  LDL.LU R41, [R1] ;  /* 0x0000000001297983 */ /* 0x001f280000300800 */
[----:B------:R0:W-:Y:S04]  /*31fe0*/  STS.U8 [R2+UR9+0x16080], R42 ;  /* 0x0160802a02007988 */ /* 0x0001e80008000009 */
[----:B------:R1:W-:Y:S04]  /*31ff0*/  STS.U8 [R2+UR9+0x16480], R43 ;  /* 0x0164802b02007988 */ /* 0x0003e80008000009 */
[----:B------:R0:W-:Y:S04]  /*32000*/  STS.U8 [R2+UR9+0x16880], R58 ;  /* 0x0168803a02007988 */ /* 0x0001e80008000009 */
[----:B------:R-:W-:Y:S04]  /*32010*/  STL [R1+0x1358], R86 ;  /* 0x0013585601007387 */ /* 0x000fe80000100800 */
[----:B------:R-:W-:Y:S04]  /*32020*/  STL [R1+0x1360], R86 ;  /* 0x0013605601007387 */ /* 0x000fe80000100800 */
[----:B0-----:R-:W4:Y:S04]  /*32030*/  LDL.LU R42, [R1+0x1a4] ;  /* 0x0001a400012a7983 */ /* 0x001f280000300800 */
[----:B-1----:R-:W4:Y:S04]  /*32040*/  LDL.LU R43, [R1+0x188] ;  /* 0x00018800012b7983 */ /* 0x002f280000300800 */
[----:B------:R-:W4:Y:S04]  /*32050*/  LDL.LU R58, [R1+0x16c] ;  /* 0x00016c00013a7983 */ /* 0x000f280000300800 */
[----:B--2---:R0:W-:Y:S02]  /*32060*/  STS.U8 [R2+UR9+0x16c80], R3 ;  /* 0x016c800302007988 */ /* 0x0041e40008000009 */
[----:B0-----:R-:W0:Y:S02]  /*32070*/  S2R R3, SR_TID.X ;  /* 0x0000000000037919 */ /* 0x001e240000002100 */
[----:B------:R1:W-:Y:S04]  /*32080*/  STS.U8 [R2+UR9+0x17080], R62 ;  /* 0x0170803e02007988 */ /* 0x0003e80008000009 */
[----:B------:R2:W-:Y:S04]  /*32090*/  STS.U8 [R2+UR9+0x17480], R66 ;  /* 0x0174804202007988 */ /* 0x0005e80008000009 */
[----:B---3--:R3:W-:Y:S04]  /*320a0*/  STS.U8 [R2+UR9+0x17880], R70 ;  /* 0x0178804602007988 */ /* 0x0087e80008000009 */
[----:B-1----:R-:W4:Y:S04]  /*320b0*/  LDL.LU R62, [R1+0x150] ;  /* 0x00015000013e7983 */ /* 0x002f280000300800 */
[----:B------:R-:W-:Y:S04]  /*320c0*/  STS.U8 [R2+UR9+0x17c80], R86 ;  /* 0x017c805602007988 */ /* 0x000fe80008000009 */
[----:B--2---:R-:W2:Y:S04]  /*320d0*/  LDL.LU R66, [R1+0x134] ;  /* 0x0001340001427983 */ /* 0x004ea80000300800 */
[----:B---3--:R-:W3:Y:S01]  /*320e0*/  LDL.LU R70, [R1+0x118] ;  /* 0x0001180001467983 */ /* 0x008ee20000300800 */
[----:B0-----:R-:W-:-:S04]  /*320f0*/  LOP3.LUT R3, R3, 0x7f, RZ, 0xc0, !PT ;  /* 0x0000007f03037812 */ /* 0x001fc800078ec0ff */
[----:B------:R-:W-:-:S05]  /*32100*/  LOP3.LUT R3, R3, 0x20, RZ, 0x3c, !PT ;  /* 0x0000002003037812 */ /* 0x000fca00078e3cff */
[----:B----4-:R0:W-:Y:S04]  /*32110*/  STS.U8 [R3+UR9+0x14100], R74 ;  /* 0x0141004a03007988 */ /* 0x0101e80008000009 */
[----:B------:R1:W-:Y:S04]  /*32120*/  STS.U8 [R3+UR9+0x14500], R78 ;  /* 0x0145004e03007988 */ /* 0x0003e80008000009 */
[----:B------:R4:W-:Y:S04]  /*32130*/  STS.U8 [R3+UR9+0x14900], R4 ;  /* 0x0149000403007988 */ /* 0x0009e80008000009 */
[----:B0-----:R-:W3:Y:S04]  /*32140*/  LDL.LU R74, [R1+0xfc] ;  /* 0x0000fc00014a7983 */ /* 0x001ee80000300800 */
[----:B-1----:R-:W3:Y:S04]  /*32150*/  LDL.LU R78, [R1+0xdc] ;  /* 0x0000dc00014e7983 */ /* 0x002ee80000300800 */
[----:B------:R0:W-:Y:S04]  /*32160*/  STS.U8 [R3+UR9+0x14d00], R80 ;  /* 0x014d005003007988 */ /* 0x0001e80008000009 */
[----:B----4-:R-:W4:Y:S04]  /*32170*/  LDL.LU R4, [R1+0xbc] ;  /* 0x0000bc0001047983 */ /* 0x010f280000300800 */
        /* <DEDUP_REMOVED lines=8> */
[----:B0-----:R-:W4:Y:S04]  /*32200*/  LDL.LU R91, [R1+0x1c] ;  /* 0x00001c00015b7983 */ /* 0x001f280000300800 */
        /* <DEDUP_REMOVED lines=8> */
[----:B0-----:R-:W0:Y:S02]  /*32290*/  S2R R3, SR_TID.X ;  /* 0x0000000000037919 */ /* 0x001e240000002100 */
[----:B------:R-:W-:Y:S04]  /*322a0*/  STL [R1+0x1364], R85 ;  /* 0x0013645501007387 */ /* 0x000fe80000100800 */
[----:B------:R-:W-:Y:S04]  /*322b0*/  STL [R1+0x136c], R85 ;  /* 0x00136c5501007387 */ /* 0x000fe80000100800 */
[----:B------:R-:W-:Y:S01]  /*322c0*/  STL [R1+0x1384], R85 ;  /* 0x0013845501007387 */ /* 0x000fe20000100800 */
[----:B0-----:R-:W-:-:S04]  /*322d0*/  LOP3.LUT R3, R3, 0x7f, RZ, 0xc0, !PT ;  /* 0x0000007f03037812 */ /* 0x001fc800078ec0ff */
[----:B------:R-:W-:-:S05]  /*322e0*/  LOP3.LUT R3, R3, 0x30, RZ, 0x3c, !PT ;  /* 0x0000003003037812 */ /* 0x000fca00078e3cff */
[----:B------:R-:W-:Y:S04]  /*322f0*/  STS.U8 [R3+UR9+0x14180], R42 ;  /* 0x0141802a03007988 */ /* 0x000fe80008000009 */
[----:B------:R-:W-:Y:S04]  /*32300*/  STS.U8 [R3+UR9+0x14580], R43 ;  /* 0x0145802b03007988 */ /* 0x000fe80008000009 */
[----:B------:R-:W-:Y:S04]  /*32310*/  STS.U8 [R3+UR9+0x14980], R58 ;  /* 0x0149803a03007988 */ /* 0x000fe80008000009 */
[----:B------:R-:W-:Y:S04]  /*32320*/  STL [R1+0x138c], R85 ;  /* 0x00138c5501007387 */ /* 0x000fe80000100800 */
[----:B------:R-:W-:Y:S04]  /*32330*/  STL [R1+0x13b4], R85 ;  /* 0x0013b45501007387 */ /* 0x000fe80000100800 */
[----:B------:R-:W-:Y:S04]  /*32340*/  STL [R1+0x13bc], R85 ;  /* 0x0013bc5501007387 */ /* 0x000fe80000100800 */
[----:B------:R-:W-:Y:S04]  /*32350*/  STL [R1+0x13e4], R85 ;  /* 0x0013e45501007387 */ /* 0x000fe80000100800 */
[----:B------:R-:W-:Y:S04]  /*32360*/  STL [R1+0x13ec], R85 ;  /* 0x0013ec5501007387 */ /* 0x000fe80000100800 */
[----:B------:R-:W-:Y:S04]  /*32370*/  STS.U8 [R3+UR9+0x14d80], R62 ;  /* 0x014d803e03007988 */ /* 0x000fe80008000009 */
[----:B--2---:R-:W-:Y:S04]  /*32380*/  STS.U8 [R3+UR9+0x15180], R66 ;  /* 0x0151804203007988 */ /* 0x004fe80008000009 */
[----:B---3--:R-:W-:Y:S04]  /*32390*/  STS.U8 [R3+UR9+0x15580], R70 ;  /* 0x0155804603007988 */ /* 0x008fe80008000009 */
[----:B------:R-:W-:Y:S04]  /*323a0*/  STS.U8 [R3+UR9+0x15980], R74 ;  /* 0x0159804a03007988 */ /* 0x000fe80008000009 */
[----:B------:R-:W-:Y:S04]  /*323b0*/  STS.U8 [R3+UR9+0x15d80], R78 ;  /* 0x015d804e03007988 */ /* 0x000fe80008000009 */
[----:B----4-:R-:W-:Y:S04]  /*323c0*/  STS.U8 [R3+UR9+0x16180], R4 ;  /* 0x0161800403007988 */ /* 0x010fe80008000009 */
[----:B------:R-:W-:Y:S04]  /*323d0*/  STS.U8 [R3+UR9+0x16580], R80 ;  /* 0x0165805003007988 */ /* 0x000fe80008000009 */
[----:B------:R-:W-:Y:S04]  /*323e0*/  STS.U8 [R3+UR9+0x16980], R81 ;  /* 0x0169805103007988 */ /* 0x000fe80008000009 */
[----:B------:R-:W-:Y:S04]  /*323f0*/  STS.U8 [R3+UR9+0x16d80], R88 ;  /* 0x016d805803007988 */ /* 0x000fe80008000009 */
[----:B------:R-:W-:Y:S04]  /*32400*/  STS.U8 [R3+UR9+0x17180], R89 ;  /* 0x0171805903007988 */ /* 0x000fe80008000009 */
[----:B------:R0:W-:Y:S04]  /*32410*/  STS.U8 [R3+UR9+0x17580], R91 ;  /* 0x0175805b03007988 */ /* 0x0001e80008000009 */
[----:B0-----:R-:W2:Y:S04]  /*32420*/  LDL.LU R91, [R1+0x1a0] ;  /* 0x0001a000015b7983 */ /* 0x001ea80000300800 */
[----:B------:R-:W-:Y:S04]  /*32430*/  STS.U8 [R3+UR9+0x17980], R93 ;  /* 0x0179805d03007988 */ /* 0x000fe80008000009 */
[----:B------:R0:W-:Y:S04]  /*32440*/  STS.U8 [R3+UR9+0x17d80], R84 ;  /* 0x017d805403007988 */ /* 0x0001e80008000009 */
[----:B------:R-:W3:Y:S04]  /*32450*/  LDL.LU R85, [R1+0x168] ;  /* 0x0001680001557983 */ /* 0x000ee80000300800 */
[----:B------:R-:W4:Y:S01]  /*32460*/  LDL.LU R86, [R1+0x14c] ;  /* 0x00014c0001567983 */ /* 0x000f220000300800 */
[----:B0-----:R-:W0:Y:S03]  /*32470*/  S2R R3, SR_TID.X ;  /* 0x0000000000037919 */ /* 0x001e260000002100 */
[----:B------:R-:W3:Y:S04]  /*32480*/  LDL.LU R87, [R1+0x130] ;  /* 0x0001300001577983 */ /* 0x000ee80000300800 */
        /* <DEDUP_REMOVED lines=9> */
[----:B------:R1:W-:Y:S01]  /*32520*/  STL [R1+0x1370], R93 ;  /* 0x0013705d01007387 */ /* 0x0003e20000100800 */
[----:B0-----:R-:W-:-:S03]  /*32530*/  LOP3.LUT R3, R3, 0x7f, RZ, 0xc0, !PT ;  /* 0x0000007f03037812 */ /* 0x001fc600078ec0ff */
[----:B-1----:R-:W3:Y:S04]  /*32540*/  LDL.LU R93, [R1+0x184] ;  /* 0x00018400015d7983 */ /* 0x002ee80000300800 */
[----:B------:R-:W4:Y:S04]  /*32550*/  LDL.LU R41, [R1+0x19c] ;  /* 0x00019c0001297983 */ /* 0x000f280000300800 */
[----:B------:R-:W4:Y:S04]  /*32560*/  LDL.LU R42, [R1+0x180] ;  /* 0x00018000012a7983 */ /* 0x000f280000300800 */
[----:B------:R-:W4:Y:S04]  /*32570*/  LDL.LU R43, [R1+0x164] ;  /* 0x00016400012b7983 */ /* 0x000f280000300800 */
[----:B------:R-:W4:Y:S04]  /*32580*/  LDL.LU R58, [R1+0x148] ;  /* 0x00014800013a7983 */ /* 0x000f280000300800 */
[----:B------:R-:W4:Y:S01]  /*32590*/  LDL.LU R62, [R1+0x12c] ;  /* 0x00012c00013e7983 */ /* 0x000f220000300800 */
[----:B------:R-:W-:-:S03]  /*325a0*/  LOP3.LUT R9, R3, 0x40, RZ, 0x3c, !PT ;  /* 0x0000004003097812 */ /* 0x000fc600078e3cff */
        /* <DEDUP_REMOVED lines=9> */
[----:B--2---:R0:W-:Y:S04]  /*32640*/  STS.U8 [R9+UR9+0x14200], R91 ;  /* 0x0142005b09007988 */ /* 0x0041e80008000009 */
[----:B0-----:R-:W2:Y:S01]  /*32650*/  LDL.LU R91, [R1+0x1458] ;  /* 0x00145800015b7983 */ /* 0x001ea20000300800 */
[----:B------:R-:W-:-:S03]  /*32660*/  LOP3.LUT R3, R3, 0x50, RZ, 0x3c, !PT ;  /* 0x0000005003037812 */ /* 0x000fc600078e3cff */
[----:B---3--:R-:W-:Y:S04]  /*32670*/  STS.U8 [R9+UR9+0x14600], R93 ;  /* 0x0146005d09007988 */ /* 0x008fe80008000009 */
[----:B------:R-:W-:Y:S04]  /*32680*/  STS.U8 [R9+UR9+0x14a00], R85 ;  /* 0x014a005509007988 */ /* 0x000fe80008000009 */
[----:B----4-:R-:W-:Y:S04]  /*32690*/  STS.U8 [R9+UR9+0x14e00], R86 ;  /* 0x014e005609007988 */ /* 0x010fe80008000009 */
[----:B------:R-:W-:Y:S04]  /*326a0*/  STS.U8 [R9+UR9+0x15200], R87 ;  /* 0x0152005709007988 */ /* 0x000fe80008000009 */
        /* <DEDUP_REMOVED lines=9> */
[----:B0-----:R-:W2:Y:S04]  /*32740*/  LDL.LU R32, [R1+0x198] ;  /* 0x0001980001207983 */ /* 0x001ea80000300800 */
[----:B-1----:R-:W2:Y:S04]  /*32750*/  LDL.LU R33, [R1+0x17c] ;  /* 0x00017c0001217983 */ /* 0x002ea80000300800 */
[----:B---3--:R-:W3:Y:S04]  /*32760*/  LDL.LU R34, [R1+0x160] ;  /* 0x0001600001227983 */ /* 0x008ee80000300800 */
[----:B----4-:R-:W4:Y:S04]  /*32770*/  LDL.LU R35, [R1+0x144] ;  /* 0x0001440001237983 */ /* 0x010f280000300800 */
[----:B------:R-:W3:Y:S04]  /*32780*/  LDL.LU R36, [R1+0x128] ;  /* 0x0001280001247983 */ /* 0x000ee80000300800 */
[----:B------:R-:W3:Y:S04]  /*32790*/  LDL.LU R37, [R1+0x10c] ;  /* 0x00010c0001257983 */ /* 0x000ee80000300800 */
[----:B------:R-:W3:Y:S04]  /*327a0*/  LDL.LU R38, [R1+0xf0] ;  /* 0x0000f00001267983 */ /* 0x000ee80000300800 */
[----:B------:R-:W3:Y:S04]  /*327b0*/  LDL.LU R39, [R1+0xd0] ;  /* 0x0000d00001277983 */ /* 0x000ee80000300800 */
[----:B------:R-:W3:Y:S04]  /*327c0*/  LDL.LU R40, [R1+0xb0] ;  /* 0x0000b00001287983 */ /* 0x000ee80000300800 */
[----:B--2---:R-:W-:Y:S04]  /*327d0*/  STS.U8 [R9+UR9+0x17a00], R91 ;  /* 0x017a005b09007988 */ /* 0x004fe80008000009 */
[----:B------:R-:W-:Y:S04]  /*327e0*/  STS.U8 [R9+UR9+0x17e00], R83 ;  /* 0x017e005309007988 */ /* 0x000fe80008000009 */
        /* <DEDUP_REMOVED lines=13> */
[----:B-1----:R-:W4:Y:S04]  /*328c0*/  LDL.LU R42, [R1+0x70] ;  /* 0x00007000012a7983 */ /* 0x002f280000300800 */
[----:B------:R-:W-:Y:S04]  /*328d0*/  STS.U8 [R3+UR9+0x17280], R88 ;  /* 0x0172805803007988 */ /* 0x000fe80008000009 */
[----:B--2---:R-:W2:Y:S04]  /*328e0*/  LDL.LU R43, [R1+0x50] ;  /* 0x00005000012b7983 */ /* 0x004ea80000300800 */
[----:B------:R1:W-:Y:S04]  /*328f0*/  STS.U8 [R3+UR9+0x17680], R89 ;  /* 0x0176805903007988 */ /* 0x0003e80008000009 */
[----:B0-----:R-:W2:Y:S04]  /*32900*/  LDL.LU R81, [R1+0x30] ;  /* 0x0000300001517983 */ /* 0x001ea80000300800 */
[----:B-1----:R-:W2:Y:S04]  /*32910*/  LDL.LU R89, [R1+0x10] ;  /* 0x0000100001597983 */ /* 0x002ea80000300800 */
[----:B------:R-:W2:Y:S04]  /*32920*/  LDL.LU R62, [R1+0x194] ;  /* 0x00019400013e7983 */ /* 0x000ea80000300800 */
[----:B------:R-:W2:Y:S04]  /*32930*/  LDL.LU R66, [R1+0x178] ;  /* 0x0001780001427983 */ /* 0x000ea80000300800 */
[----:B------:R-:W2:Y:S04]  /*32940*/  LDL.LU R70, [R1+0x15c] ;  /* 0x00015c0001467983 */ /* 0x000ea80000300800 */
[----:B------:R-:W-:Y:S04]  /*32950*/  STS.U8 [R3+UR9+0x17a80], R90 ;  /* 0x017a805a03007988 */ /* 0x000fe80008000009 */
[----:B------:R-:W2:Y:S04]  /*32960*/  LDL.LU R74, [R1+0x140] ;  /* 0x00014000014a7983 */ /* 0x000ea80000300800 */
[----:B------:R0:W-:Y:S04]  /*32970*/  STS.U8 [R3+UR9+0x17e80], R82 ;  /* 0x017e805203007988 */ /* 0x0001e80008000009 */
[----:B------:R-:W2:Y:S01]  /*32980*/  LDL.LU R78, [R1+0x124] ;  /* 0x00012400014e7983 */ /* 0x000ea20000300800 */
[----:B------:R-:W-:-:S03]  /*32990*/  LOP3.LUT R58, R8, 0x60, RZ, 0x3c, !PT ;  /* 0x00000060083a7812 */ /* 0x000fc600078e3cff */
        /* <DEDUP_REMOVED lines=10> */
[----:B------:R1:W-:Y:S04]  /*32a40*/  STS.U8 [R58+UR9+0x14700], R33 ;  /* 0x014700213a007988 */ /* 0x0003e80008000009 */
[----:B---3--:R3:W-:Y:S04]  /*32a50*/  STS.U8 [R58+UR9+0x14b00], R34 ;  /* 0x014b00223a007988 */ /* 0x0087e80008000009 */
[----:B0-----:R-:W2:Y:S04]  /*32a60*/  LDL.LU R32, [R1+0x1454] ;  /* 0x0014540001207983 */ /* 0x001ea80000300800 */
[----:B-1----:R-:W2:Y:S04]  /*32a70*/  LDL.LU R33, [R1+0x1450] ;  /* 0x0014500001217983 */ /* 0x002ea80000300800 */
[----:B---3--:R-:W3:Y:S04]  /*32a80*/  LDL.LU R34, [R1+0x144c] ;  /* 0x00144c0001227983 */ /* 0x008ee80000300800 */
[----:B----4-:R0:W-:Y:S04]  /*32a90*/  STS.U8 [R58+UR9+0x14f00], R35 ;  /* 0x014f00233a007988 */ /* 0x0101e80008000009 */
[----:B------:R1:W-:Y:S04]  /*32aa0*/  STS.U8 [R58+UR9+0x15300], R36 ;  /* 0x015300243a007988 */ /* 0x0003e80008000009 */
[----:B------:R4:W-:Y:S04]  /*32ab0*/  STS.U8 [R58+UR9+0x15700], R37 ;  /* 0x015700253a007988 */ /* 0x0009e80008000009 */
[----:B0-----:R-:W3:Y:S04]  /*32ac0*/  LDL.LU R35, [R1+0x1448] ;  /* 0x0014480001237983 */ /* 0x001ee80000300800 */
[----:B-1----:R-:W3:Y:S04]  /*32ad0*/  LDL.LU R36, [R1+0x1444] ;  /* 0x0014440001247983 */ /* 0x002ee80000300800 */
[----:B----4-:R-:W4:Y:S04]  /*32ae0*/  LDL.LU R37, [R1+0x1440] ;  /* 0x0014400001257983 */ /* 0x010f280000300800 */
[----:B------:R0:W-:Y:S04]  /*32af0*/  STS.U8 [R58+UR9+0x15b00], R38 ;  /* 0x015b00263a007988 */ /* 0x0001e80008000009 */
[----:B------:R1:W-:Y:S04]  /*32b00*/  STS.U8 [R58+UR9+0x15f00], R39 ;  /* 0x015f00273a007988 */ /* 0x0003e80008000009 */
[----:B------:R1:W-:Y:S04]  /*32b10*/  STS.U8 [R58+UR9+0x16300], R40 ;  /* 0x016300283a007988 */ /* 0x0003e80008000009 */
[----:B0-----:R-:W3:Y:S04]  /*32b20*/  LDL.LU R38, [R1+0x143c] ;  /* 0x00143c0001267983 */ /* 0x001ee80000300800 */
[----:B-1----:R-:W3:Y:S04]  /*32b30*/  LDL.LU R39, [R1+0x1438] ;  /* 0x0014380001277983 */ /* 0x002ee80000300800 */
[----:B------:R-:W3:Y:S04]  /*32b40*/  LDL.LU R40, [R1+0x1434] ;  /* 0x0014340001287983 */ /* 0x000ee80000300800 */
[----:B------:R0:W-:Y:S04]  /*32b50*/  STS.U8 [R58+UR9+0x16700], R41 ;  /* 0x016700293a007988 */ /* 0x0001e80008000009 */
[----:B------:R1:W-:Y:S04]  /*32b60*/  STS.U8 [R58+UR9+0x16b00], R42 ;  /* 0x016b002a3a007988 */ /* 0x0003e80008000009 */
[----:B0-----:R-:W3:Y:S04]  /*32b70*/  LDL.LU R41, [R1+0x1430] ;  /* 0x0014300001297983 */ /* 0x001ee80000300800 */
[----:B--2---:R0:W-:Y:S04]  /*32b80*/  STS.U8 [R58+UR9+0x16f00], R43 ;  /* 0x016f002b3a007988 */ /* 0x0041e80008000009 */
[----:B-1----:R-:W2:Y:S04]  /*32b90*/  LDL.LU R42, [R1+0x142c] ;  /* 0x00142c00012a7983 */ /* 0x002ea80000300800 */
[----:B------:R1:W-:Y:S04]  /*32ba0*/  STS.U8 [R58+UR9+0x17300], R81 ;  /* 0x017300513a007988 */ /* 0x0003e80008000009 */
[----:B0-----:R-:W2:Y:S04]  /*32bb0*/  LDL.LU R43, [R1+0x1428] ;  /* 0x00142800012b7983 */ /* 0x001ea80000300800 */
[----:B------:R0:W-:Y:S04]  /*32bc0*/  STS.U8 [R58+UR9+0x17700], R89 ;  /* 0x017700593a007988 */ /* 0x0001e80008000009 */
[----:B-1----:R-:W2:Y:S04]  /*32bd0*/  LDL.LU R81, [R1+0x1424] ;  /* 0x0014240001517983 */ /* 0x002ea80000300800 */
[----:B0-----:R-:W2:Y:S01]  /*32be0*/  LDL.LU R89, [R1+0x1420] ;  /* 0x0014200001597983 */ /* 0x001ea20000300800 */
[----:B------:R-:W-:-:S03]  /*32bf0*/  LOP3.LUT R8, R8, 0x70, RZ, 0x3c, !PT ;  /* 0x0000007008087812 */ /* 0x000fc600078e3cff */
[----:B--2---:R-:W-:Y:S04]  /*32c00*/  STS.U8 [R58+UR9+0x17b00], R89 ;  /* 0x017b00593a007988 */ /* 0x004fe80008000009 */
[----:B------:R0:W-:Y:S04]  /*32c10*/  STS.U8 [R58+UR9+0x17f00], R81 ;  /* 0x017f00513a007988 */ /* 0x0001e80008000009 */
[----:B------:R1:W-:Y:S04]  /*32c20*/  STS.U8 [R8+UR9+0x14380], R62 ;  /* 0x0143803e08007988 */ /* 0x0003e80008000009 */
[----:B------:R2:W-:Y:S04]  /*32c30*/  STS.U8 [R8+UR9+0x14780], R66 ;  /* 0x0147804208007988 */ /* 0x0005e80008000009 */
[----:B0-----:R-:W3:Y:S04]  /*32c40*/  LDL.LU R58, [R1+0x141c] ;  /* 0x00141c00013a7983 */ /* 0x001ee80000300800 */
[----:B-1----:R-:W3:Y:S04]  /*32c50*/  LDL.LU R62, [R1+0x1418] ;  /* 0x00141800013e7983 */ /* 0x002ee80000300800 */
[----:B--2---:R-:W2:Y:S04]  /*32c60*/  LDL.LU R66, [R1+0x1414] ;  /* 0x0014140001427983 */ /* 0x004ea80000300800 */
[----:B------:R0:W-:Y:S04]  /*32c70*/  STS.U8 [R8+UR9+0x14b80], R70 ;  /* 0x014b804608007988 */ /* 0x0001e80008000009 */
[----:B------:R1:W-:Y:S04]  /*32c80*/  STS.U8 [R8+UR9+0x14f80], R74 ;  /* 0x014f804a08007988 */ /* 0x0003e80008000009 */
[----:B------:R4:W-:Y:S04]  /*32c90*/  STS.U8 [R8+UR9+0x15380], R78 ;  /* 0x0153804e08007988 */ /* 0x0009e80008000009 */
[----:B0-----:R-:W2:Y:S04]  /*32ca0*/  LDL.LU R70, [R1+0x1410] ;  /* 0x0014100001467983 */ /* 0x001ea80000300800 */
[----:B-1----:R-:W2:Y:S04]  /*32cb0*/  LDL.LU R74, [R1+0x140c] ;  /* 0x00140c00014a7983 */ /* 0x002ea80000300800 */
[----:B----4-:R-:W4:Y:S04]  /*32cc0*/  LDL.LU R78, [R1+0x1408] ;  /* 0x00140800014e7983 */ /* 0x010f280000300800 */
[----:B------:R0:W-:Y:S04]  /*32cd0*/  STS.U8 [R8+UR9+0x15780], R3 ;  /* 0x0157800308007988 */ /* 0x0001e80008000009 */
[----:B------:R1:W-:Y:S04]  /*32ce0*/  STS.U8 [R8+UR9+0x15b80], R4 ;  /* 0x015b800408007988 */ /* 0x0003e80008000009 */
[----:B------:R1:W-:Y:S04]  /*32cf0*/  STS.U8 [R8+UR9+0x15f80], R80 ;  /* 0x015f805008007988 */ /* 0x0003e80008000009 */
[----:B0-----:R-:W2:Y:S04]  /*32d00*/  LDL.LU R3, [R1+0x1404] ;  /* 0x0014040001037983 */ /* 0x001ea80000300800 */
[----:B-1----:R-:W2:Y:S04]  /*32d10*/  LDL.LU R4, [R1+0x1400] ;  /* 0x0014000001047983 */ /* 0x002ea80000300800 */
[----:B------:R-:W2:Y:S04]  /*32d20*/  LDL.LU R80, [R1+0x13fc] ;  /* 0x0013fc0001507983 */ /* 0x000ea80000300800 */
[----:B------:R0:W-:Y:S04]  /*32d30*/  STS.U8 [R8+UR9+0x16380], R88 ;  /* 0x0163805808007988 */ /* 0x0001e80008000009 */
[----:B0-----:R-:W2:Y:S04]  /*32d40*/  LDL.LU R88, [R1+0x13f8] ;  /* 0x0013f80001587983 */ /* 0x001ea80000300800 */
[----:B------:R-:W-:Y:S04]  /*32d50*/  STS.U8 [R8+UR9+0x16780], R93 ;  /* 0x0167805d08007988 */ /* 0x000fe80008000009 */
[----:B------:R-:W-:Y:S04]  /*32d60*/  STS.U8 [R8+UR9+0x16b80], R85 ;  /* 0x016b805508007988 */ /* 0x000fe80008000009 */
[----:B------:R-:W-:Y:S04]  /*32d70*/  STS.U8 [R8+UR9+0x16f80], R86 ;  /* 0x016f805608007988 */ /* 0x000fe80008000009 */
[----:B------:R-:W-:Y:S04]  /*32d80*/  STS.U8 [R8+UR9+0x17380], R87 ;  /* 0x0173805708007988 */ /* 0x000fe80008000009 */
[----:B------:R0:W-:Y:S04]  /*32d90*/  STS.U8 [R8+UR9+0x17780], R9 ;  /* 0x0177800908007988 */ /* 0x0001e80008000009 */
[----:B0-----:R-:W3:Y:S04]  /*32da0*/  LDL.LU R9, [R1+0x29c] ;  /* 0x00029c0001097983 */ /* 0x001ee80000300800 */
[----:B--2---:R-:W-:Y:S04]  /*32db0*/  STS.U8 [R8+UR9+0x17b80], R88 ;  /* 0x017b805808007988 */ /* 0x004fe80008000009 */
[----:B------:R0:W-:Y:S04]  /*32dc0*/  STS.U8 [R8+UR9+0x17f80], R80 ;  /* 0x017f805008007988 */ /* 0x0001e80008000009 */
[----:B0-----:R-:W2:Y:S04]  /*32dd0*/  LDL.LU R8, [R1+0x2a0] ;  /* 0x0002a00001087983 */ /* 0x001ea80000300800 */
[----:B------:R-:W2:Y:S01]  /*32de0*/  LDL.LU R86, [R1+0x2a8] ;  /* 0x0002a80001567983 */ /* 0x000ea20000300800 */
[----:B------:R-:W-:-:S03]  /*32df0*/  PRMT R4, RZ, 0x7610, R4 ;  /* 0x00007610ff047816 */ /* 0x000fc60000000004 */
[----:B------:R-:W2:Y:S04]  /*32e00*/  LDL.LU R87, [R1+0x2a4] ;  /* 0x0002a40001577983 */ /* 0x000ea80000300800 */
[----:B----4-:R-:W-:Y:S04]  /*32e10*/  STS.U8 [R0+UR9+0x8000], R78 ;  /* 0x0080004e00007988 */ /* 0x010fe80008000009 */
[----:B------:R-:W-:Y:S04]  /*32e20*/  STS.U8 [R0+UR9+0x8400], R74 ;  /* 0x0084004a00007988 */ /* 0x000fe80008000009 */
[----:B------:R-:W-:Y:S04]  /*32e30*/  STS.U8 [R0+UR9+0x8800], R70 ;  /* 0x0088004600007988 */ /* 0x000fe80008000009 */
[----:B------:R-:W-:Y:S04]  /*32e40*/  STS.U8 [R0+UR9+0x8c00], R66 ;  /* 0x008c004200007988 */ /* 0x000fe80008000009 */
[----:B---3--:R-:W-:Y:S04]  /*32e50*/  STS.U8 [R0+UR9+0x9000], R62 ;  /* 0x0090003e00007988 */ /* 0x008fe80008000009 */
[----:B------:R-:W-:Y:S04]  /*32e60*/  STS.U8 [R0+UR9+0x9400], R58 ;  /* 0x0094003a00007988 */ /* 0x000fe80008000009 */
[----:B------:R-:W-:Y:S04]  /*32e70*/  STS.U8 [R0+UR9+0x9800], R43 ;  /* 0x0098002b00007988 */ /* 0x000fe80008000009 */
[----:B------:R-:W-:Y:S04]  /*32e80*/  STS.U8 [R0+UR9+0x9c00], R42 ;  /* 0x009c002a00007988 */ /* 0x000fe80008000009 */
[----:B------:R-:W-:Y:S04]  /*32e90*/  STS.U8 [R0+UR9+0xa000], R41 ;  /* 0x00a0002900007988 */ /* 0x000fe80008000009 */
[----:B------:R-:W-:Y:S04]  /*32ea0*/  STS.U8 [R0+UR9+0xa400], R40 ;  /* 0x00a4002800007988 */ /* 0x000fe80008000009 */
[----:B------:R-:W-:Y:S01]  /*32eb0*/  STS.U8 [R0+UR9+0xa800], R39 ;  /* 0x00a8002700007988 */ /* 0x000fe20008000009 */
[----:B--2---:R-:W-:-:S05]  /*32ec0*/  IADD3 R8, P4, PT, R5, R8, RZ ;  /* 0x0000000805087210 */ /* 0x004fca0007f9e0ff */
[----:B------:R-:W-:-:S05]  /*32ed0*/  IMAD.X R9, R6, 0x1, R9, P4 ;  /* 0x0000000106097824 */ /* 0x000fca00020e0609 */
[----:B------:R0:W2:Y:S04]  /*32ee0*/  @!P1 LDG.E.U8 R4, desc[UR18][R8.64] ;  /* 0x0000001208049981 */ /* 0x0000a8000c1e1100 */
        /* <DEDUP_REMOVED lines=44> */
[----:B------:R-:W-:Y:S01]  /*331b0*/  STS.U8 [R2+UR9+0xdc80], R63 ;  /* 0x00dc803f02007988 */ /* 0x000fe20008000009 */
[----:B------:R-:W-:-:S03]  /*331c0*/  LOP3.LUT R85, R0, 0x20, RZ, 0x3c, !PT ;  /* 0x0000002000557812 */ /* 0x000fc600078e3cff */
[----:B------:R-:W-:Y:S04]  /*331d0*/  STS.U8 [R2+UR9+0xe080], R65 ;  /* 0x00e0804102007988 */ /* 0x000fe80008000009 */
[----:B------:R-:W-:Y:S01]  /*331e0*/  STS.U8 [R2+UR9+0xe480], R67 ;  /* 0x00e4804302007988 */ /* 0x000fe20008000009 */
[----:B------:R-:W-:-:S03]  /*331f0*/  IADD3 R86, P3, PT, R5, R86, RZ ;  /* 0x0000005605567210 */ /* 0x000fc60007f7e0ff */
[----:B------:R-:W-:Y:S04]  /*33200*/  STS.U8 [R2+UR9+0xe880], R69 ;  /* 0x00e8804502007988 */ /* 0x000fe80008000009 */
[----:B------:R-:W-:Y:S04]  /*33210*/  STS.U8 [R2+UR9+0xec80], R71 ;  /* 0x00ec804702007988 */ /* 0x000fe80008000009 */
[----:B------:R-:W-:Y:S04]  /*33220*/  STS.U8 [R2+UR9+0xf080], R73 ;  /* 0x00f0804902007988 */ /* 0x000fe80008000009 */
[----:B------:R-:W-:Y:S04]  /*33230*/  STS.U8 [R2+UR9+0xf480], R75 ;  /* 0x00f4804b02007988 */ /* 0x000fe80008000009 */
[----:B------:R-:W-:Y:S01]  /*33240*/  STS.U8 [R2+UR9+0xf880], R77 ;  /* 0x00f8804d02007988 */ /* 0x000fe20008000009 */
[----:B------:R-:W-:-:S03]  /*33250*/  IMAD.X R87, R6, 0x1, R87, P3 ;  /* 0x0000000106577824 */ /* 0x000fc600018e0657 */
[----:B------:R3:W-:Y:S04]  /*33260*/  STS.U8 [R2+UR9+0xfc80], R79 ;  /* 0x00fc804f02007988 */ /* 0x0007e80008000009 */
[----:B-1----:R-:W4:Y:S04]  /*33270*/  LDL.LU R0, [R1+0x2b0] ;  /* 0x0002b00001007983 */ /* 0x002f280000300800 */
[----:B------:R-:W-:Y:S04]  /*33280*/  STS.U8 [R85+UR9+0x8100], R54 ;  /* 0x0081003655007988 */ /* 0x000fe80008000009 */
[----:B---3--:R-:W3:Y:S04]  /*33290*/  LDL.LU R2, [R1+0x2b8] ;  /* 0x0002b80001027983 */ /* 0x008ee80000300800 */
[----:B------:R-:W-:Y:S01]  /*332a0*/  STS.U8 [R85+UR9+0x8500], R51 ;  /* 0x0085003355007988 */ /* 0x000fe20008000009 */
[----:B------:R-:W-:-:S03]  /*332b0*/  PRMT R3, RZ, 0x7610, R3 ;  /* 0x00007610ff037816 */ /* 0x000fc60000000003 */
[----:B------:R-:W3:Y:S04]  /*332c0*/  LDL.LU R93, [R1+0x2c0] ;  /* 0x0002c000015d7983 */ /* 0x000ee80000300800 */
[----:B------:R-:W-:Y:S04]  /*332d0*/  STS.U8 [R85+UR9+0x8900], R50 ;  /* 0x0089003255007988 */ /* 0x000fe80008000009 */
[----:B------:R-:W-:Y:S04]  /*332e0*/  STS.U8 [R85+UR9+0x8d00], R45 ;  /* 0x008d002d55007988 */ /* 0x000fe80008000009 */
[----:B------:R0:W-:Y:S04]  /*332f0*/  STL [R1+0x2a0], R8 ;  /* 0x0002a00801007387 */ /* 0x0001e80000100800 */
[----:B------:R-:W-:Y:S04]  /*33300*/  STS.U8 [R85+UR9+0x9100], R7 ;  /* 0x0091000755007988 */ /* 0x000fe80008000009 */
[----:B------:R-:W-:Y:S01]  /*33310*/  STL [R1+0x2a8], R86 ;  /* 0x0002a85601007387 */ /* 0x000fe20000100800 */
[----:B0-----:R-:W-:-:S03]  /*33320*/  @!P1 IMAD.MOV.U32 R8, RZ, RZ, R86 ;  /* 0x000000ffff089224 */ /* 0x001fc600078e0056 */
[----:B------:R-:W-:Y:S04]  /*33330*/  STS.U8 [R85+UR9+0x9500], R92 ;  /* 0x0095005c55007988 */ /* 0x000fe80008000009 */
[----:B------:R0:W-:Y:S04]  /*33340*/  STL [R1+0x29c], R9 ;  /* 0x00029c0901007387 */ /* 0x0001e80000100800 */
[----:B------:R1:W-:Y:S01]  /*33350*/  STS.U8 [R85+UR9+0x9900], R46 ;  /* 0x0099002e55007988 */ /* 0x0003e20008000009 */
[----:B0-----:R-:W-:-:S03]  /*33360*/  IMAD.MOV.U32 R9, RZ, RZ, R87 ;  /* 0x000000ffff097224 */ /* 0x001fc600078e0057 */
[----:B-1----:R-:W3:Y:S04]  /*33370*/  LDL.LU R85, [R1+0x2b4] ;  /* 0x0002b40001557983 */ /* 0x002ee80000300800 */
[----:B------:R0:W3:Y:S04]  /*33380*/  @!P1 LDG.E.U8 R3, desc[UR18][R8.64] ;  /* 0x0000001208039981 */ /* 0x0000e8000c1e1100 */
[----:B--2---:R1:W-:Y:S04]  /*33390*/  STL [R1+0x18c], R4 ;  /* 0x00018c0401007387 */ /* 0x0043e80000100800 */
[----:B-1----:R-:W2:Y:S04]  /*333a0*/  LDL.LU R4, [R1+0x13f4] ;  /* 0x0013f40001047983 */ /* 0x002ea80000300800 */
[----:B------:R1:W-:Y:S04]  /*333b0*/  STL [R1+0x2a4], R87 ;  /* 0x0002a45701007387 */ /* 0x0003e80000100800 */
[----:B-1----:R-:W2:Y:S04]  /*333c0*/  LDL.LU R87, [R1+0x2bc] ;  /* 0x0002bc0001577983 */ /* 0x002ea80000300800 */
[----:B------:R-:W2:Y:S01]  /*333d0*/  LDL.LU R8, [R1+0x2ac] ;  /* 0x0002ac0001087983 */ /* 0x000ea20000300800 */
[----:B------:R-:W-:-:S02]  /*333e0*/  PRMT R47, RZ, 0x7610, R47 ;  /* 0x00007610ff2f7816 */ /* 0x000fc4000000002f */
[----:B----4-:R-:W-:-:S05]  /*333f0*/  IADD3 R0, P3, PT, R5, R0, RZ ;  /* 0x0000000005007210 */ /* 0x010fca0007f7e0ff */
[----:B0-----:R-:W-:Y:S01]  /*33400*/  IMAD.MOV.U32 R9, RZ, RZ, R0 ;  /* 0x000000ffff097224 */ /* 0x001fe200078e0000 */
[----:B------:R0:W-:Y:S01]  /*33410*/  STL [R1+0x2b0], R0 ;  /* 0x0002b00001007387 */ /* 0x0001e20000100800 */
[----:B---3--:R-:W-:-:S03]  /*33420*/  IADD3 R2, P4, PT, R5, R2, RZ ;  /* 0x0000000205027210 */ /* 0x008fc60007f9e0ff */
[----:B0-----:R-:W3:Y:S04]  /*33430*/  LDL.LU R0, [R1+0x2e0] ;  /* 0x0002e00001007983 */ /* 0x001ee80000300800 */
[----:B------:R0:W-:Y:S04]  /*33440*/  STL [R1+0x188], R3 ;  /* 0x0001880301007387 */ /* 0x0001e80000100800 */
[----:B0-----:R-:W4:Y:S04]  /*33450*/  LDL.LU R3, [R1+0x2e8] ;  /* 0x0002e80001037983 */ /* 0x001f280000300800 */
[----:B------:R-:W3:Y:S04]  /*33460*/  LDL.LU R86, [R1+0x2f0] ;  /* 0x0002f00001567983 */ /* 0x000ee80000300800 */
[----:B------:R-:W-:Y:S01]  /*33470*/  STL [R1+0x2b8], R2 ;  /* 0x0002b80201007387 */ /* 0x000fe20000100800 */
[----:B--2---:R-:W-:-:S05]  /*33480*/  IMAD.X R8, R6, 0x1, R8, P3 ;  /* 0x0000000106087824 */ /* 0x004fca00018e0608 */
[-C--:B------:R-:W-:Y:S01]  /*33490*/  @!P1 LOP3.LUT R9, R9, R8.reuse, RZ, 0x3c, !PT ;  /* 0x0000000809099212 */ /* 0x080fe200078e3cff */
[----:B------:R0:W-:Y:S03]  /*334a0*/  STL [R1+0x2ac], R8 ;  /* 0x0002ac0801007387 */ /* 0x0001e60000100800 */
[----:B0-----:R-:W-:-:S04]  /*334b0*/  @!P1 LOP3.LUT R8, R9, R8, RZ, 0x3c, !PT ;  /* 0x0000000809089212 */ /* 0x001fc800078e3cff */
[----:B------:R-:W-:-:S05]  /*334c0*/  @!P1 LOP3.LUT R9, R9, R8, RZ, 0x3c, !PT ;  /* 0x0000000809099212 */ /* 0x000fca00078e3cff */
[----:B------:R0:W2:Y:S01]  /*334d0*/  @!P1 LDG.E.U8 R47, desc[UR18][R8.64] ;  /* 0x00000012082f9981 */ /* 0x0000a2000c1e1100 */
[----:B------:R-:W-:Y:S01]  /*334e0*/  IMAD.X R85, R6, 0x1, R85, P4 ;  /* 0x0000000106557824 */ /* 0x000fe200020e0655 */
[----:B------:R-:W-:-:S03]  /*334f0*/  IADD3 R93, P3, PT, R5, R93, RZ ;  /* 0x0000005d055d7210 */ /* 0x000fc60007f7e0ff */
[----:B0-----:R-:W-:Y:S02]  /*33500*/  IMAD.MOV.U32 R8, RZ, RZ, R85 ;  /* 0x000000ffff087224 */ /* 0x001fe400078e0055 */
[----:B------:R-:W-:-:S05]  /*33510*/  IMAD.MOV.U32 R9, RZ, RZ, R2 ;  /* 0x000000ffff097224 */ /* 0x000fca00078e0002 */
[----:B------:R-:W-:-:S04]  /*33520*/  @!P1 LOP3.LUT R9, R9, R8, RZ, 0x3c, !PT ;  /* 0x0000000809099212 */ /* 0x000fc800078e3cff */
[C---:B------:R-:W-:Y:S01]  /*33530*/  @!P1 LOP3.LUT R8, R9.reuse, R8, RZ, 0x3c, !PT ;  /* 0x0000000809089212 */ /* 0x040fe200078e3cff */
[----:B------:R-:W-:Y:S01]  /*33540*/  STL [R1+0x2c0], R93 ;  /* 0x0002c05d01007387 */ /* 0x000fe20000100800 */
[----:B------:R-:W-:Y:S02]  /*33550*/  PRMT R4, RZ, 0x7610, R4 ;  /* 0x00007610ff047816 */ /* 0x000fe40000000004 */
[----:B------:R-:W-:-:S05]  /*33560*/  @!P1 LOP3.LUT R9, R9, R8, RZ, 0x3c, !PT ;  /* 0x0000000809099212 */ /* 0x000fca00078e3cff */
[----:B------:R0:W3:Y:S04]  /*33570*/  @!P1 LDG.E.U8 R4, desc[UR18][R8.64] ;  /* 0x0000001208049981 */ /* 0x0000e8000c1e1100 */
[----:B--2---:R1:W-:Y:S04]  /*33580*/  STL [R1+0x184], R47 ;  /* 0x0001842f01007387 */ /* 0x0043e80000100800 */
[----:B-1----:R-:W2:Y:S01]  /*33590*/  LDL.LU R47, [R1+0x13f0] ;  /* 0x0013f000012f7983 */ /* 0x002ea20000300800 */
[----:B------:R-:W-:Y:S02]  /*335a0*/  IMAD.X R87, R6, 0x1, R87, P3 ;  /* 0x0000000106577824 */ /* 0x000fe400018e0657 */
[----:B0-----:R-:W-:Y:S01]  /*335b0*/  @!P1 IMAD.MOV.U32 R8, RZ, RZ, R93 ;  /* 0x000000ffff089224 */ /* 0x001fe200078e005d */
[----:B------:R0:W-:Y:S01]  /*335c0*/  STL [R1+0x2b4], R85 ;  /* 0x0002b45501007387 */ /* 0x0001e20000100800 */
[----:B------:R-:W-:-:S03]  /*335d0*/  IMAD.MOV.U32 R9, RZ, RZ, R87 ;  /* 0x000000ffff097224 */ /* 0x000fc600078e0057 */
[----:B0-----:R-:W4:Y:S04]  /*335e0*/  LDL.LU R85, [R1+0x13ec] ;  /* 0x0013ec0001557983 */ /* 0x001f280000300800 */
[----:B------:R-:W4:Y:S04]  /*335f0*/  LDL.LU R2, [R1+0x2e4] ;  /* 0x0002e40001027983 */ /* 0x000f280000300800 */
[----:B---3--:R0:W-:Y:S04]  /*33600*/  STL [R1+0x180], R4 ;  /* 0x0001800401007387 */ /* 0x0081e80000100800 */
[----:B0-----:R-:W3:Y:S04]  /*33610*/  LDL.LU R4, [R1+0x13e8] ;  /* 0x0013e80001047983 */ /* 0x001ee80000300800 */
[----:B------:R0:W-:Y:S04]  /*33620*/  STL [R1+0x2bc], R87 ;  /* 0x0002bc5701007387 */ /* 0x0001e80000100800 */
[----:B0-----:R-:W3:Y:S01]  /*33630*/  LDL.LU R87, [R1+0x2ec] ;  /* 0x0002ec0001577983 */ /* 0x001ee20000300800 */
[----:B--2---:R-:W-:-:S06]  /*33640*/  PRMT R47, RZ, 0x7610, R47 ;  /* 0x00007610ff2f7816 */ /* 0x004fcc000000002f */
[----:B------:R0:W2:Y:S04]  /*33650*/  @!P1 LDG.E.U8 R47, desc[UR18][R8.64] ;  /* 0x00000012082f9981 */ /* 0x0000a8000c1e1100 */
[----:B------:R-:W3:Y:S01]  /*33660*/  LDL.LU R8, [R1+0x2dc] ;  /* 0x0002dc0001087983 */ /* 0x000ee20000300800 */
[C---:B------:R-:W-:Y:S02]  /*33670*/  IADD3 R0, P3, PT, R5.reuse, R0, RZ ;  /* 0x0000000005007210 */ /* 0x040fe40007f7e0ff */
[----:B----4-:R-:W-:-:S03]  /*33680*/  IADD3 R3, P4, PT, R5, R3, RZ ;  /* 0x0000000305037210 */ /* 0x010fc60007f9e0ff */
[----:B0-----:R-:W-:Y:S01]  /*33690*/  IMAD.MOV.U32 R9, RZ, RZ, R0 ;  /* 0x000000ffff097224 */ /* 0x001fe200078e0000 */
[----:B------:R0:W-:Y:S01]  /*336a0*/  STL [R1+0x2e0], R0 ;  /* 0x0002e00001007387 */ /* 0x0001e20000100800 */
[----:B------:R-:W-:-:S03]  /*336b0*/  PRMT R85, RZ, 0x7610, R85 ;  /* 0x00007610ff557816 */ /* 0x000fc60000000055 */
[----:B0-----:R-:W4:Y:S04]  /*336c0*/  LDL.LU R0, [R1+0x2f8] ;  /* 0x0002f80001007983 */ /* 0x001f280000300800 */
[----:B--2---:R0:W-:Y:S01]  /*336d0*/  STL [R1+0x17c], R47 ;  /* 0x00017c2f01007387 */ /* 0x0041e20000100800 */
[----:B---3--:R-:W-:-:S03]  /*336e0*/  IMAD.X R8, R6, 0x1, R8, P3 ;  /* 0x0000000106087824 */ /* 0x008fc600018e0608 */
[----:B0-----:R-:W2:Y:S02]  /*336f0*/  LDL.LU R47, [R1+0x300] ;  /* 0x00030000012f7983 */ /* 0x001ea40000300800 */
[-C--:B------:R-:W-:Y:S02]  /*33700*/  @!P1 LOP3.LUT R9, R9, R8.reuse, RZ, 0x3c, !PT ;  /* 0x0000000809099212 */ /* 0x080fe400078e3cff */
[----:B------:R-:W3:Y:S04]  /*33710*/  LDL.LU R93, [R1+0x340] ;  /* 0x00034000015d7983 */ /* 0x000ee80000300800 */
[----:B------:R-:W-:Y:S04]  /*33720*/  STL [R1+0x2e8], R3 ;  /* 0x0002e80301007387 */ /* 0x000fe80000100800 */
[----:B------:R0:W-:Y:S02]  /*33730*/  STL [R1+0x2dc], R8 ;  /* 0x0002dc0801007387 */ /* 0x0001e40000100800 */
        /* <DEDUP_REMOVED lines=28> */
[C---:B----4-:R-:W-:Y:S02]  /*33900*/  IADD3 R0, P3, PT, R5.reuse, R0, RZ ;  /* 0x0000000005007210 */ /* 0x050fe40007f7e0ff */
[----:B------:R-:W-:-:S03]  /*33910*/  IADD3 R47, P4, PT, R5, R47, RZ ;  /* 0x0000002f052f7210 */ /* 0x000fc60007f9e0ff */
        /* <DEDUP_REMOVED lines=247> */
[----:B------:R-:W-:Y:S01]  /*34890*/  STL [R1+0x408], R0 ;  /* 0x0004080001007387 */ /* 0x000fe20000100800 */
[----:B------:R-:W-:-:S03]  /*348a0*/  PRMT R47, RZ, 0x7610, R47 ;  /* 0x00007610ff2f7816 */ /* 0x000fc6000000002f */
[----:B--2---:R0:W-:Y:S01]  /*348b0*/  STL [R1+0x128], R3 ;  /* 0x0001280301007387 */ /* 0x0041e20000100800 */
[----:B---3--:R-:W-:-:S03]  /*348c0*/  IMAD.X R8, R6, 0x1, R8, P3 ;  /* 0x0000000106087824 */ /* 0x008fc600018e0608 */
[----:B0-----:R-:W2:Y:S04]  /*348d0*/  LDL.LU R3, [R1+0x420] ;  /* 0x0004200001037983 */ /* 0x001ea80000300800 */
[----:B------:R-:W3:Y:S01]  /*348e0*/  LDL.LU R0, [R1+0x440] ;  /* 0x0004400001007983 */ /* 0x000ee20000300800 */
[----:B------:R-:W-:-:S03]  /*348f0*/  @!P1 LOP3.LUT R9, R9, R8, RZ, 0x3c, !PT ;  /* 0x0000000809099212 */ /* 0x000fc600078e3cff */
[----:B------:R-:W4:Y:S04]  /*34900*/  LDL.LU R86, [R1+0x448] ;  /* 0x0004480001567983 */ /* 0x000f280000300800 */
        /* <DEDUP_REMOVED lines=31> */
[----:B------:R-:W-:-:S03]  /*34b00*/  IADD3 R0, P4, PT, R5, R0, RZ ;  /* 0x0000000005007210 */ /* 0x000fc60007f9e0ff */
[----:B0-----:R-:W-:Y:S01]  /*34b10*/  IMAD.MOV.U32 R9, RZ, RZ, R3 ;  /* 0x000000ffff097224 */ /* 0x001fe200078e0003 */
[----:B------:R-:W-:Y:S01]  /*34b20*/  STL [R1+0x420], R3 ;  /* 0x0004200301007387 */ /* 0x000fe20000100800 */
[----:B----4-:R-:W-:-:S03]  /*34b30*/  PRMT R85, RZ, 0x7610, R85 ;  /* 0x00007610ff557816 */ /* 0x010fc60000000055 */
        /* <DEDUP_REMOVED lines=35> */
[----:B------:R-:W2:Y:S01]  /*34d70*/  LDL.LU R8, [R1+0x44c] ;  /* 0x00044c0001087983 */ /* 0x000ea20000300800 */
[C---:B------:R-:W-:Y:S02]  /*34d80*/  IADD3 R47, P3, PT, R5.reuse, R47, RZ ;  /* 0x0000002f052f7210 */ /* 0x040fe40007f7e0ff */
[----:B------:R-:W-:-:S03]  /*34d90*/  IADD3 R93, P4, PT, R5, R93, RZ ;  /* 0x0000005d055d7210 */ /* 0x000fc60007f9e0ff */
[----:B0-----:R-:W-:Y:S01]  /*34da0*/  IMAD.MOV.U32 R9, RZ, RZ, R47 ;  /* 0x000000ffff097224 */ /* 0x001fe200078e002f */
[----:B------:R-:W-:Y:S04]  /*34db0*/  STL [R1+0x450], R47 ;  /* 0x0004502f01007387 */ /* 0x000fe80000100800 */
[----:B------:R-:W2:Y:S01]  /*34dc0*/  LDL.LU R86, [R1+0x478] ;  /* 0x0004780001567983 */ /* 0x000ea20000300800 */
[C---:B----4-:R-:W-:Y:S01]  /*34dd0*/  IMAD.X R0, R6.reuse, 0x1, R0, P4 ;  /* 0x0000000106007824 */ /* 0x050fe200020e0600 */
[----:B---3--:R-:W-:Y:S02]  /*34de0*/  PRMT R4, RZ, 0x7610, R4 ;  /* 0x00007610ff047816 */ /* 0x008fe40000000004 */
[----:B------:R-:W-:Y:S01]  /*34df0*/  PRMT R30, RZ, 0x7610, R30 ;  /* 0x00007610ff1e7816 */ /* 0x000fe2000000001e */
[----:B--2---:R0:W-:Y:S01]  /*34e00*/  STL [R1+0x110], R85 ;  /* 0x0001105501007387 */ /* 0x0041e20000100800 */
[----:B------:R-:W-:-:S03]  /*34e10*/  IMAD.X R8, R6, 0x1, R8, P3 ;  /* 0x0000000106087824 */ /* 0x000fc600018e0608 */
[----:B0-----:R-:W2:Y:S02]  /*34e20*/  LDL.LU R85, [R1+0x480] ;  /* 0x0004800001557983 */ /* 0x001ea40000300800 */
[-C--:B------:R-:W-:Y:S02]  /*34e30*/  @!P1 LOP3.LUT R9, R9, R8.reuse, RZ, 0x3c, !PT ;  /* 0x0000000809099212 */ /* 0x080fe400078e3cff */
[----:B------:R-:W3:Y:S04]  /*34e40*/  LDL.LU R47, [R1+0x488] ;  /* 0x00048800012f7983 */ /* 0x000ee80000300800 */
[----:B------:R-:W-:Y:S04]  /*34e50*/  STL [R1+0x458], R93 ;  /* 0x0004585d01007387 */ /* 0x000fe80000100800 */
[----:B------:R0:W-:Y:S02]  /*34e60*/  STL [R1+0x44c], R8 ;  /* 0x00044c0801007387 */ /* 0x0001e40000100800 */
[----:B0-----:R-:W-:-:S04]  /*34e70*/  @!P1 LOP3.LUT R8, R9, R8, RZ, 0x3c, !PT ;  /* 0x0000000809089212 */ /* 0x001fc800078e3cff */
[----:B------:R-:W-:-:S05]  /*34e80*/  @!P1 LOP3.LUT R9, R9, R8, RZ, 0x3c, !PT ;  /* 0x0000000809099212 */ /* 0x000fca00078e3cff */
[----:B------:R0:W4:Y:S02]  /*34e90*/  @!P1 LDG.E.U8 R4, desc[UR18][R8.64] ;  /* 0x0000001208049981 */ /* 0x000124000c1e1100 */
[----:B0-----:R-:W-:Y:S02]  /*34ea0*/  IMAD.MOV.U32 R8, RZ, RZ, R0 ;  /* 0x000000ffff087224 */ /* 0x001fe400078e0000 */
[----:B------:R-:W-:-:S05]  /*34eb0*/  IMAD.MOV.U32 R9, RZ, RZ, R93 ;  /* 0x000000ffff097224 */ /* 0x000fca00078e005d */
[----:B------:R-:W-:-:S04]  /*34ec0*/  @!P1 LOP3.LUT R9, R9, R8, RZ, 0x3c, !PT ;  /* 0x0000000809099212 */ /* 0x000fc800078e3cff */
[----:B------:R-:W-:-:S04]  /*34ed0*/  @!P1 LOP3.LUT R8, R9, R8, RZ, 0x3c, !PT ;  /* 0x0000000809089212 */ /* 0x000fc800078e3cff */
[----:B------:R-:W-:-:S05]  /*34ee0*/  @!P1 LOP3.LUT R9, R9, R8, RZ, 0x3c, !PT ;  /* 0x0000000809099212 */ /* 0x000fca00078e3cff */
[----:B------:R0:W2:Y:S01]  /*34ef0*/  @!P1 LDG.E.U8 R30, desc[UR18][R8.64] ;  /* 0x00000012081e9981 */ /* 0x0000a2000c1e1100 */
[----:B------:R-:W-:Y:S02]  /*34f00*/  IADD3 R3, P3, PT, R5, R3, RZ ;  /* 0x0000000305037210 */ /* 0x000fe40007f7e0ff */
[----:B------:R-:W-:-:S03]  /*34f10*/  PRMT R2, RZ, 0x7610, R2 ;  /* 0x00007610ff027816 */ /* 0x000fc60000000002 */
[----:B------:R-:W-:Y:S01]  /*34f20*/  IMAD.X R87, R6, 0x1, R87, P3 ;  /* 0x0000000106577824 */ /* 0x000fe200018e0657 */
[----:B------:R-:W-:Y:S01]  /*34f30*/  STL [R1+0x460], R3 ;  /* 0x0004600301007387 */ /* 0x000fe20000100800 */
[----:B0-----:R-:W-:Y:S02]  /*34f40*/  @!P1 IMAD.MOV.U32 R8, RZ, RZ, R3 ;  /* 0x000000ffff089224 */ /* 0x001fe400078e0003 */
[----:B------:R-:W-:-:S05]  /*34f50*/  @!P1 IMAD.MOV.U32 R9, RZ, RZ, R87 ;  /* 0x000000ffff099224 */ /* 0x000fca00078e0057 */
[----:B------:R-:W3:Y:S04]  /*34f60*/  @!P1 LDG.E.U8 R2, desc[UR18][R8.64] ;  /* 0x0000001208029981 */ /* 0x000ee8000c1e1100 */
[----:B----4-:R0:W-:Y:S04]  /*34f70*/  STL [R1+0x10c], R4 ;  /* 0x00010c0401007387 */ /* 0x0101e80000100800 */
[----:B0-----:R-:W4:Y:S04]  /*34f80*/  LDL.LU R4, [R1+0x1378] ;  /* 0x0013780001047983 */ /* 0x001f280000300800 */
[----:B------:R0:W-:Y:S04]  /*34f90*/  STL [R1+0x454], R0 ;  /* 0x0004540001007387 */ /* 0x0001e80000100800 */
[----:B0-----:R-:W4:Y:S04]  /*34fa0*/  LDL.LU R0, [R1+0x1374] ;  /* 0x0013740001007983 */ /* 0x001f280000300800 */
[----:B------:R-:W4:Y:S04]  /*34fb0*/  LDL.LU R93, [R1+0x47c] ;  /* 0x00047c00015d7983 */ /* 0x000f280000300800 */
[----:B------:R-:W-:Y:S04]  /*34fc0*/  STL [R1+0x45c], R87 ;  /* 0x00045c5701007387 */ /* 0x000fe80000100800 */
[----:B--2---:R0:W-:Y:S04]  /*34fd0*/  STL [R1+0x108], R30 ;  /* 0x0001081e01007387 */ /* 0x0041e80000100800 */
[----:B0-----:R-:W2:Y:S04]  /*34fe0*/  LDL.LU R30, [R1+0x484] ;  /* 0x00048400011e7983 */ /* 0x001ea80000300800 */
[----:B------:R-:W2:Y:S01]  /*34ff0*/  LDL.LU R9, [R1+0x474] ;  /* 0x0004740001097983 */ /* 0x000ea20000300800 */
[----:B------:R-:W-:-:S02]  /*35000*/  IADD3 R86, P3, PT, R5, R86, RZ ;  /* 0x0000005605567210 */ /* 0x000fc40007f7e0ff */
[----:B------:R-:W-:Y:S01]  /*35010*/  IADD3 R85, P4, PT, R5, R85, RZ ;  /* 0x0000005505557210 */ /* 0x000fe20007f9e0ff */
[----:B---3--:R0:W-:Y:S01]  /*35020*/  STL [R1+0x104], R2 ;  /* 0x0001040201007387 */ /* 0x0081e20000100800 */
[----:B------:R-:W-:Y:S01]  /*35030*/  PRMT R45, RZ, 0x7610, R45 ;  /* 0x00007610ff2d7816 */ /* 0x000fe2000000002d */
[----:B------:R-:W-:Y:S02]  /*35040*/  @!P1 IMAD.MOV.U32 R8, RZ, RZ, R86 ;  /* 0x000000ffff089224 */ /* 0x000fe400078e0056 */
[----:B0-----:R-:W3:Y:S04]  /*35050*/  LDL.LU R2, [R1+0x490] ;  /* 0x0004900001027983 */ /* 0x001ee80000300800 */
[----:B------:R-:W-:Y:S04]  /*35060*/  STL [R1+0x478], R86 ;  /* 0x0004785601007387 */ /* 0x000fe80000100800 */
[----:B------:R-:W3:Y:S04]  /*35070*/  LDL.LU R3, [R1+0x498] ;  /* 0x0004980001037983 */ /* 0x000ee80000300800 */
[----:B------:R-:W3:Y:S04]  /*35080*/  LDL.LU R87, [R1+0x4a0] ;  /* 0x0004a00001577983 */ /* 0x000ee80000300800 */
[----:B------:R-:W-:Y:S01]  /*35090*/  STL [R1+0x480], R85 ;  /* 0x0004805501007387 */ /* 0x000fe20000100800 */
[C---:B----4-:R-:W-:Y:S01]  /*350a0*/  IMAD.X R93, R6.reuse, 0x1, R93, P4 ;  /* 0x00000001065d7824 */ /* 0x050fe200020e065d */
[----:B------:R-:W-:Y:S01]  /*350b0*/  PRMT R0, RZ, 0x7610, R0 ;  /* 0x00007610ff007816 */ /* 0x000fe20000000000 */
[----:B--2---:R-:W-:-:S05]  /*350c0*/  IMAD.X R9, R6, 0x1, R9, P3 ;  /* 0x0000000106097824 */ /* 0x004fca00018e0609 */
[----:B------:R0:W-:Y:S04]  /*350d0*/  STL [R1+0x474], R9 ;  /* 0x0004740901007387 */ /* 0x0001e80000100800 */
[----:B------:R1:W2:Y:S02]  /*350e0*/  @!P1 LDG.E.U8 R45, desc[UR18][R8.64] ;  /* 0x00000012082d9981 */ /* 0x0002a4000c1e1100 */
[----:B-1----:R-:W-:Y:S02]  /*350f0*/  IMAD.MOV.U32 R8, RZ, RZ, R93 ;  /* 0x000000ffff087224 */ /* 0x002fe400078e005d */
[----:B0-----:R-:W-:-:S05]  /*35100*/  IMAD.MOV.U32 R9, RZ, RZ, R85 ;  /* 0x000000ffff097224 */ /* 0x001fca00078e0055 */
[----:B------:R-:W-:-:S04]  /*35110*/  @!P1 LOP3.LUT R9, R9, R8, RZ, 0x3c, !PT ;  /* 0x0000000809099212 */ /* 0x000fc800078e3cff */
[----:B------:R-:W-:-:S04]  /*35120*/  @!P1 LOP3.LUT R8, R9, R8, RZ, 0x3c, !PT ;  /* 0x0000000809089212 */ /* 0x000fc800078e3cff */
[----:B------:R-:W-:-:S05]  /*35130*/  @!P1 LOP3.LUT R9, R9, R8, RZ, 0x3c, !PT ;  /* 0x0000000809099212 */ /* 0x000fca00078e3cff */
[----:B------:R0:W4:Y:S01]  /*35140*/  @!P1 LDG.E.U8 R0, desc[UR18][R8.64] ;  /* 0x0000001208009981 */ /* 0x000122000c1e1100 */
[----:B------:R-:W-:Y:S02]  /*35150*/  IADD3 R47, P3, PT, R5, R47, RZ ;  /* 0x0000002f052f7210 */ /* 0x000fe40007f7e0ff */
[----:B------:R-:W-:-:S03]  /*35160*/  PRMT R4, RZ, 0x7610, R4 ;  /* 0x00007610ff047816 */ /* 0x000fc60000000004 */
[----:B------:R-:W-:Y:S01]  /*35170*/  IMAD.X R30, R6, 0x1, R30, P3 ;  /* 0x00000001061e7824 */ /* 0x000fe200018e061e */
[----:B------:R-:W-:Y:S04]  /*35180*/  STL [R1+0x488], R47 ;  /* 0x0004882f01007387 */ /* 0x000fe80000100800 */
[----:B------:R-:W2:Y:S01]  /*35190*/  LDL.LU R86, [R1+0x494] ;  /* 0x0004940001567983 */ /* 0x000ea20000300800 */
[----:B0-----:R-:W-:Y:S02]  /*351a0*/  IMAD.MOV.U32 R9, RZ, RZ, R30 ;  /* 0x000000ffff097224 */ /* 0x001fe400078e001e */
[----:B------:R-:W-:Y:S01]  /*351b0*/  @!P1 IMAD.MOV.U32 R8, RZ, RZ, R47 ;  /* 0x000000ffff089224 */ /* 0x000fe200078e002f */
[----:B------:R0:W-:Y:S04]  /*351c0*/  STL [R1+0x47c], R93 ;  /* 0x00047c5d01007387 */ /* 0x0001e80000100800 */
[----:B------:R1:W2:Y:S04]  /*351d0*/  @!P1 LDG.E.U8 R4, desc[UR18][R8.64] ;  /* 0x0000001208049981 */ /* 0x0002a8000c1e1100 */
[----:B0-----:R-:W2:Y:S04]  /*351e0*/  LDL.LU R93, [R1+0x1370] ;  /* 0x00137000015d7983 */ /* 0x001ea80000300800 */
[----:B------:R-:W2:Y:S04]  /*351f0*/  LDL.LU R85, [R1+0x136c] ;  /* 0x00136c0001557983 */ /* 0x000ea80000300800 */
[----:B----4-:R0:W-:Y:S04]  /*35200*/  STL [R1+0xfc], R0 ;  /* 0x0000fc0001007387 */ /* 0x0101e80000100800 */
[----:B0-----:R-:W4:Y:S04]  /*35210*/  LDL.LU R0, [R1+0x1368] ;  /* 0x0013680001007983 */ /* 0x001f280000300800 */
[----:B------:R0:W-:Y:S04]  /*35220*/  STL [R1+0x484], R30 ;  /* 0x0004841e01007387 */ /* 0x0001e80000100800 */
[----:B0-----:R-:W4:Y:S04]  /*35230*/  LDL.LU R30, [R1+0x49c] ;  /* 0x00049c00011e7983 */ /* 0x001f280000300800 */
[----:B------:R-:W4:Y:S01]  /*35240*/  LDL.LU R8, [R1+0x48c] ;  /* 0x00048c0001087983 */ /* 0x000f220000300800 */
[----:B---3--:R-:W-:-:S02]  /*35250*/  IADD3 R2, P3, PT, R5, R2, RZ ;  /* 0x0000000205027210 */ /* 0x008fc40007f7e0ff */
[----:B------:R-:W-:-:S03]  /*35260*/  IADD3 R3, P4, PT, R5, R3, RZ ;  /* 0x0000000305037210 */ /* 0x000fc60007f9e0ff */
[----:B-1----:R-:W-:Y:S01]  /*35270*/  IMAD.MOV.U32 R9, RZ, RZ, R2 ;  /* 0x000000ffff097224 */ /* 0x002fe200078e0002 */
[----:B------:R0:W-:Y:S01]  /*35280*/  STL [R1+0x490], R2 ;  /* 0x0004900201007387 */ /* 0x0001e20000100800 */
[----:B--2---:R-:W-:-:S03]  /*35290*/  PRMT R85, RZ, 0x7610, R85 ;  /* 0x00007610ff557816 */ /* 0x004fc60000000055 */
[----:B0-----:R-:W2:Y:S04]  /*352a0*/  LDL.LU R2, [R1+0x4b8] ;  /* 0x0004b80001027983 */ /* 0x001ea80000300800 */
[----:B------:R0:W-:Y:S04]  /*352b0*/  STL [R1+0xf8], R4 ;  /* 0x0000f80401007387 */ /* 0x0001e80000100800 */
[----:B0-----:R-:W3:Y:S04]  /*352c0*/  LDL.LU R4, [R1+0x4c0] ;  /* 0x0004c00001047983 */ /* 0x001ee80000300800 */
[----:B------:R-:W2:Y:S04]  /*352d0*/  LDL.LU R47, [R1+0x4c8] ;  /* 0x0004c800012f7983 */ /* 0x000ea80000300800 */
[----:B------:R-:W-:Y:S01]  /*352e0*/  STL [R1+0x498], R3 ;  /* 0x0004980301007387 */ /* 0x000fe20000100800 */
[----:B------:R-:W-:-:S02]  /*352f0*/  IMAD.X R86, R6, 0x1, R86, P4 ;  /* 0x0000000106567824 */ /* 0x000fc400020e0656 */
[----:B----4-:R-:W-:-:S05]  /*35300*/  IMAD.X R8, R6, 0x1, R8, P3 ;  /* 0x0000000106087824 */ /* 0x010fca00018e0608 */
[-C--:B------:R-:W-:Y:S01]  /*35310*/  @!P1 LOP3.LUT R9, R9, R8.reuse, RZ, 0x3c, !PT ;  /* 0x0000000809099212 */ /* 0x080fe200078e3cff */
[----:B------:R0:W-:Y:S03]  /*35320*/  STL [R1+0x48c], R8 ;  /* 0x00048c0801007387 */ /* 0x0001e60000100800 */
[----:B0-----:R-:W-:-:S04]  /*35330*/  @!P1 LOP3.LUT R8, R9, R8, RZ, 0x3c, !PT ;  /* 0x0000000809089212 */ /* 0x001fc800078e3cff */
[----:B------:R-:W-:-:S05]  /*35340*/  @!P1 LOP3.LUT R9, R9, R8, RZ, 0x3c, !PT ;  /* 0x0000000809099212 */ /* 0x000fca00078e3cff */
[----:B------:R0:W4:Y:S02]  /*35350*/  @!P1 LDG.E.U8 R85, desc[UR18][R8.64] ;  /* 0x0000001208559981 */ /* 0x000124000c1e1100 */
[----:B0-----:R-:W-:Y:S02]  /*35360*/  IMAD.MOV.U32 R8, RZ, RZ, R86 ;  /* 0x000000ffff087224 */ /* 0x001fe400078e0056 */
[----:B------:R-:W-:-:S05]  /*35370*/  IMAD.MOV.U32 R9, RZ, RZ, R3 ;  /* 0x000000ffff097224 */ /* 0x000fca00078e0003 */
[----:B------:R-:W-:-:S04]  /*35380*/  @!P1 LOP3.LUT R9, R9, R8, RZ, 0x3c, !PT ;  /* 0x0000000809099212 */ /* 0x000fc800078e3cff */
[C---:B------:R-:W-:Y:S02]  /*35390*/  @!P1 LOP3.LUT R8, R9.reuse, R8, RZ, 0x3c, !PT ;  /* 0x0000000809089212 */ /* 0x040fe400078e3cff */
[----:B------:R-:W-:Y:S02]  /*353a0*/  PRMT R0, RZ, 0x7610, R0 ;  /* 0x00007610ff007816 */ /* 0x000fe40000000000 */
[----:B------:R-:W-:-:S05]  /*353b0*/  @!P1 LOP3.LUT R9, R9, R8, RZ, 0x3c, !PT ;  /* 0x0000000809099212 */ /* 0x000fca00078e3cff */
[----:B------:R0:W2:Y:S01]  /*353c0*/  @!P1 LDG.E.U8 R0, desc[UR18][R8.64] ;  /* 0x0000001208009981 */ /* 0x0000a2000c1e1100 */
[----:B------:R-:W-:Y:S02]  /*353d0*/  IADD3 R87, P3, PT, R5, R87, RZ ;  /* 0x0000005705577210 */ /* 0x000fe40007f7e0ff */
[----:B------:R-:W-:-:S03]  /*353e0*/  PRMT R42, RZ, 0x7610, R42 ;  /* 0x00007610ff2a7816 */ /* 0x000fc6000000002a */
[----:B------:R-:W-:Y:S01]  /*353f0*/  STL [R1+0x4a0], R87 ;  /* 0x0004a05701007387 */ /* 0x000fe20000100800 */
[----:B------:R-:W-:Y:S02]  /*35400*/  IMAD.X R30, R6, 0x1, R30, P3 ;  /* 0x00000001061e7824 */ /* 0x000fe400018e061e */
[----:B0-----:R-:W-:Y:S02]  /*35410*/  @!P1 IMAD.MOV.U32 R8, RZ, RZ, R87 ;  /* 0x000000ffff089224 */ /* 0x001fe400078e0057 */
[----:B------:R-:W-:-:S05]  /*35420*/  IMAD.MOV.U32 R9, RZ, RZ, R30 ;  /* 0x000000ffff097224 */ /* 0x000fca00078e001e */
[----:B------:R0:W3:Y:S04]  /*35430*/  @!P1 LDG.E.U8 R42, desc[UR18][R8.64] ;  /* 0x00000012082a9981 */ /* 0x0000e8000c1e1100 */
[----:B----4-:R1:W-:Y:S04]  /*35440*/  STL [R1+0xf4], R85 ;  /* 0x0000f45501007387 */ /* 0x0103e80000100800 */
[----:B-1----:R-:W4:Y:S04]  /*35450*/  LDL.LU R85, [R1+0x1364] ;  /* 0x0013640001557983 */ /* 0x002f280000300800 */
[----:B------:R1:W-:Y:S04]  /*35460*/  STL [R1+0x494], R86 ;  /* 0x0004945601007387 */ /* 0x0003e80000100800 */
[----:B-1----:R-:W4:Y:S04]  /*35470*/  LDL.LU R86, [R1+0x1360] ;  /* 0x0013600001567983 */ /* 0x002f280000300800 */
[----:B------:R-:W4:Y:S04]  /*35480*/  LDL.LU R3, [R1+0x4bc] ;  /* 0x0004bc0001037983 */ /* 0x000f280000300800 */
[----:B--2---:R1:W-:Y:S04]  /*35490*/  STL [R1+0xf0], R0 ;  /* 0x0000f00001007387 */ /* 0x0043e80000100800 */
[----:B-1----:R-:W2:Y:S04]  /*354a0*/  LDL.LU R0, [R1+0x135c] ;  /* 0x00135c0001007983 */ /* 0x002ea80000300800 */
[----:B------:R1:W-:Y:S04]  /*354b0*/  STL [R1+0x49c], R30 ;  /* 0x00049c1e01007387 */ /* 0x0003e80000100800 */
[----:B-1----:R-:W2:Y:S04]  /*354c0*/  LDL.LU R30, [R1+0x4c4] ;  /* 0x0004c400011e7983 */ /* 0x002ea80000300800 */
[----:B------:R-:W2:Y:S01]  /*354d0*/  LDL.LU R8, [R1+0x4b4] ;  /* 0x0004b40001087983 */ /* 0x000ea20000300800 */
[----:B------:R-:W-:-:S02]  /*354e0*/  IADD3 R2, P3, PT, R5, R2, RZ ;  /* 0x0000000205027210 */ /* 0x000fc40007f7e0ff */
[----:B---3--:R-:W-:-:S03]  /*354f0*/  IADD3 R4, P4, PT, R5, R4, RZ ;  /* 0x0000000405047210 */ /* 0x008fc60007f9e0ff */
[----:B0-----:R-:W-:Y:S01]  /*35500*/  IMAD.MOV.U32 R9, RZ, RZ, R2 ;  /* 0x000000ffff097224 */ /* 0x001fe200078e0002 */
[----:B------:R0:W-:Y:S04]  /*35510*/  STL [R1+0x4b8], R2 ;  /* 0x0004b80201007387 */ /* 0x0001e80000100800 */
[----:B0-----:R-:W3:Y:S04]  /*35520*/  LDL.LU R2, [R1+0x4d0] ;  /* 0x0004d00001027983 */ /* 0x001ee80000300800 */
[----:B------:R-:W3:Y:S04]  /*35530*/  LDL.LU R87, [R1+0x4d8] ;  /* 0x0004d80001577983 */ /* 0x000ee80000300800 */
[----:B------:R0:W-:Y:S04]  /*35540*/  STL [R1+0xec], R42 ;  /* 0x0000ec2a01007387 */ /* 0x0001e80000100800 */
[----:B0-----:R-:W3:Y:S04]  /*35550*/  LDL.LU R42, [R1+0x4e0] ;  /* 0x0004e000012a7983 */ /* 0x001ee80000300800 */
[----:B------:R-:W-:Y:S01]  /*35560*/  STL [R1+0x4c0], R4 ;  /* 0x0004c00401007387 */ /* 0x000fe20000100800 */
[----:B----4-:R-:W-:Y:S01]  /*35570*/  PRMT R86, RZ, 0x7610, R86 ;  /* 0x00007610ff567816 */ /* 0x010fe20000000056 */
[----:B------:R-:W-:-:S02]  /*35580*/  IMAD.X R3, R6, 0x1, R3, P4 ;  /* 0x0000000106037824 */ /* 0x000fc400020e0603 */
[----:B--2---:R-:W-:-:S05]  /*35590*/  IMAD.X R8, R6, 0x1, R8, P3 ;  /* 0x0000000106087824 */ /* 0x004fca00018e0608 */
[-C--:B------:R-:W-:Y:S01]  /*355a0*/  @!P1 LOP3.LUT R9, R9, R8.reuse, RZ, 0x3c, !PT ;  /* 0x0000000809099212 */ /* 0x080fe200078e3cff */
[----:B------:R0:W-:Y:S03]  /*355b0*/  STL [R1+0x4b4], R8 ;  /* 0x0004b40801007387 */ /* 0x0001e60000100800 */
[----:B0-----:R-:W-:-:S04]  /*355c0*/  @!P1 LOP3.LUT R8, R9, R8, RZ, 0x3c, !PT ;  /* 0x0000000809089212 */ /* 0x001fc800078e3cff */
[----:B------:R-:W-:-:S05]  /*355d0*/  @!P1 LOP3.LUT R9, R9, R8, RZ, 0x3c, !PT ;  /* 0x0000000809099212 */ /* 0x000fca00078e3cff */
[----:B------:R0:W2:Y:S02]  /*355e0*/  @!P1 LDG.E.U8 R86, desc[UR18][R8.64] ;  /* 0x0000001208569981 */ /* 0x0000a4000c1e1100 */
[----:B0-----:R-:W-:Y:S02]  /*355f0*/  IMAD.MOV.U32 R8, RZ, RZ, R3 ;  /* 0x000000ffff087224 */ /* 0x001fe400078e0003 */
[----:B------:R-:W-:-:S05]  /*35600*/  IMAD.MOV.U32 R9, RZ, RZ, R4 ;  /* 0x000000ffff097224 */ /* 0x000fca00078e0004 */
[----:B------:R-:W-:-:S04]  /*35610*/  @!P1 LOP3.LUT R9, R9, R8, RZ, 0x3c, !PT ;  /* 0x0000000809099212 */ /* 0x000fc800078e3cff */
[C---:B------:R-:W-:Y:S02]  /*35620*/  @!P1 LOP3.LUT R8, R9.reuse, R8, RZ, 0x3c, !PT ;  /* 0x0000000809089212 */ /* 0x040fe400078e3cff */
[----:B------:R-:W-:Y:S02]  /*35630*/  PRMT R0, RZ, 0x7610, R0 ;  /* 0x00007610ff007816 */ /* 0x000fe40000000000 */
[----:B------:R-:W-:-:S05]  /*35640*/  @!P1 LOP3.LUT R9, R9, R8, RZ, 0x3c, !PT ;  /* 0x0000000809099212 */ /* 0x000fca00078e3cff */
[----:B------:R0:W4:Y:S01]  /*35650*/  @!P1 LDG.E.U8 R0, desc[UR18][R8.64] ;  /* 0x0000001208009981 */ /* 0x000122000c1e1100 */
[----:B------:R-:W-:Y:S02]  /*35660*/  IADD3 R47, P3, PT, R5, R47, RZ ;  /* 0x0000002f052f7210 */ /* 0x000fe40007f7e0ff */
[----:B------:R-:W-:-:S03]  /*35670*/  PRMT R46, RZ, 0x7610, R46 ;  /* 0x00007610ff2e7816 */ /* 0x000fc6000000002e */
[----:B------:R-:W-:Y:S01]  /*35680*/  STL [R1+0x4c8], R47 ;  /* 0x0004c82f01007387 */ /* 0x000fe20000100800 */
[----:B------:R-:W-:Y:S02]  /*35690*/  IMAD.X R30, R6, 0x1, R30, P3 ;  /* 0x00000001061e7824 */ /* 0x000fe400018e061e */
[----:B0-----:R-:W-:Y:S02]  /*356a0*/  @!P1 IMAD.MOV.U32 R8, RZ, RZ, R47 ;  /* 0x000000ffff089224 */ /* 0x001fe400078e002f */
[----:B------:R-:W-:-:S05]  /*356b0*/  IMAD.MOV.U32 R9, RZ, RZ, R30 ;  /* 0x000000ffff097224 */ /* 0x000fca00078e001e */
[----:B------:R0:W3:Y:S04]  /*356c0*/  @!P1 LDG.E.U8 R46, desc[UR18][R8.64] ;  /* 0x00000012082e9981 */ /* 0x0000e8000c1e1100 */
[----:B--2---:R1:W-:Y:S04]  /*356d0*/  STL [R1+0xe8], R86 ;  /* 0x0000e85601007387 */ /* 0x0043e80000100800 */
[----:B-1----:R-:W2:Y:S04]  /*356e0*/  LDL.LU R86, [R1+0x1358] ;  /* 0x0013580001567983 */ /* 0x002ea80000300800 */
[----:B------:R1:W-:Y:S04]  /*356f0*/  STL [R1+0x4bc], R3 ;  /* 0x0004bc0301007387 */ /* 0x0003e80000100800 */
[----:B-1----:R-:W2:Y:S04]  /*35700*/  LDL.LU R3, [R1+0x1354] ;  /* 0x0013540001037983 */ /* 0x002ea80000300800 */
[----:B------:R-:W2:Y:S04]  /*35710*/  LDL.LU R4, [R1+0x4d4] ;  /* 0x0004d40001047983 */ /* 0x000ea80000300800 */
[----:B----4-:R1:W-:Y:S04]  /*35720*/  STL [R1+0xe4], R0 ;  /* 0x0000e40001007387 */ /* 0x0103e80000100800 */
[----:B-1----:R-:W4:Y:S04]  /*35730*/  LDL.LU R0, [R1+0x1350] ;  /* 0x0013500001007983 */ /* 0x002f280000300800 */
[----:B------:R1:W-:Y:S04]  /*35740*/  STL [R1+0x4c4], R30 ;  /* 0x0004c41e01007387 */ /* 0x0003e80000100800 */
[----:B-1----:R-:W4:Y:S04]  /*35750*/  LDL.LU R30, [R1+0x4dc] ;  /* 0x0004dc00011e7983 */ /* 0x002f280000300800 */
[----:B------:R-:W4:Y:S01]  /*35760*/  LDL.LU R8, [R1+0x4cc] ;  /* 0x0004cc0001087983 */ /* 0x000f220000300800 */
[----:B---3--:R-:W-:-:S02]  /*35770*/  IADD3 R2, P3, PT, R5, R2, RZ ;  /* 0x0000000205027210 */ /* 0x008fc40007f7e0ff */
[----:B------:R-:W-:-:S03]  /*35780*/  IADD3 R87, P4, PT, R5, R87, RZ ;  /* 0x0000005705577210 */ /* 0x000fc60007f9e0ff */
[----:B0-----:R-:W-:Y:S01]  /*35790*/  IMAD.MOV.U32 R9, RZ, RZ, R2 ;  /* 0x000000ffff097224 */ /* 0x001fe200078e0002 */
[----:B------:R0:W-:Y:S04]  /*357a0*/  STL [R1+0x4d0], R2 ;  /* 0x0004d00201007387 */ /* 0x0001e80000100800 */
[----:B0-----:R-:W3:Y:S04]  /*357b0*/  LDL.LU R2, [R1+0x4f8] ;  /* 0x0004f80001027983 */ /* 0x001ee80000300800 */
[----:B------:R-:W3:Y:S04]  /*357c0*/  LDL.LU R47, [R1+0x500] ;  /* 0x00050000012f7983 */ /* 0x000ee80000300800 */
[----:B------:R0:W-:Y:S04]  /*357d0*/  STL [R1+0xe0], R46 ;  /* 0x0000e02e01007387 */ /* 0x0001e80000100800 */
[----:B0-----:R-:W3:Y:S04]  /*357e0*/  LDL.LU R46, [R1+0x508] ;  /* 0x00050800012e7983 */ /* 0x001ee80000300800 */
[----:B------:R-:W-:Y:S01]  /*357f0*/  STL [R1+0x4d8], R87 ;  /* 0x0004d85701007387 */ /* 0x000fe20000100800 */
[----:B--2---:R-:W-:Y:S01]  /*35800*/  PRMT R3, RZ, 0x7610, R3 ;  /* 0x00007610ff037816 */ /* 0x004fe20000000003 */
[----:B----4-:R-:W-:-:S05]  /*35810*/  IMAD.X R8, R6, 0x1, R8, P3 ;  /* 0x0000000106087824 */ /* 0x010fca00018e0608 */
        /* <DEDUP_REMOVED lines=14> */
[----:B------:R0:W4:Y:S04]  /*35900*/  @!P1 LDG.E.U8 R0, desc[UR18][R8.64] ;  /* 0x0000001208009981 */ /* 0x000128000c1e1100 */
[----:B--2---:R1:W-:Y:S04]  /*35910*/  STL [R1+0xdc], R3 ;  /* 0x0000dc0301007387 */ /* 0x0043e80000100800 */
[----:B-1----:R-:W2:Y:S01]  /*35920*/  LDL.LU R3, [R1+0x134c] ;  /* 0x00134c0001037983 */ /* 0x002ea20000300800 */
[----:B------:R-:W-:Y:S02]  /*35930*/  IMAD.X R30, R6, 0x1, R30, P3 ;  /* 0x00000001061e7824 */ /* 0x000fe400018e061e */
[----:B0-----:R-:W-:Y:S01]  /*35940*/  @!P1 IMAD.MOV.U32 R8, RZ, RZ, R42 ;  /* 0x000000ffff089224 */ /* 0x001fe200078e002a */
[----:B------:R0:W-:Y:S01]  /*35950*/  STL [R1+0x4d4], R4 ;  /* 0x0004d40401007387 */ /* 0x0001e20000100800 */
[----:B------:R-:W-:-:S03]  /*35960*/  IMAD.MOV.U32 R9, RZ, RZ, R30 ;  /* 0x000000ffff097224 */ /* 0x000fc600078e001e */
[----:B0-----:R-:W3:Y:S04]  /*35970*/  LDL.LU R4, [R1+0x1348] ;  /* 0x0013480001047983 */ /* 0x001ee80000300800 */
[----:B------:R-:W3:Y:S04]  /*35980*/  LDL.LU R87, [R1+0x4fc] ;  /* 0x0004fc0001577983 */ /* 0x000ee80000300800 */
[----:B----4-:R0:W-:Y:S04]  /*35990*/  STL [R1+0xd8], R0 ;  /* 0x0000d80001007387 */ /* 0x0101e80000100800 */
[----:B0-----:R-:W4:Y:S04]  /*359a0*/  LDL.LU R0, [R1+0x1344] ;  /* 0x0013440001007983 */ /* 0x001f280000300800 */
[----:B------:R0:W-:Y:S04]  /*359b0*/  STL [R1+0x4dc], R30 ;  /* 0x0004dc1e01007387 */ /* 0x0001e80000100800 */
[----:B0-----:R-:W4:Y:S01]  /*359c0*/  LDL.LU R30, [R1+0x504] ;  /* 0x00050400011e7983 */ /* 0x001f220000300800 */
[----:B--2---:R-:W-:-:S06]  /*359d0*/  PRMT R3, RZ, 0x7610, R3 ;  /* 0x00007610ff037816 */ /* 0x004fcc0000000003 */
[----:B------:R0:W2:Y:S04]  /*359e0*/  @!P1 LDG.E.U8 R3, desc[UR18][R8.64] ;  /* 0x0000001208039981 */ /* 0x0000a8000c1e1100 */
[----:B------:R-:W4:Y:S01]  /*359f0*/  LDL.LU R8, [R1+0x4f4] ;  /* 0x0004f40001087983 */ /* 0x000f220000300800 */
[C---:B---3--:R-:W-:Y:S02]  /*35a00*/  IADD3 R2, P3, PT, R5.reuse, R2, RZ ;  /* 0x0000000205027210 */ /* 0x048fe40007f7e0ff */
[----:B------:R-:W-:-:S03]  /*35a10*/  IADD3 R47, P4, PT, R5, R47, RZ ;  /* 0x0000002f052f7210 */ /* 0x000fc60007f9e0ff */
[----:B0-----:R-:W-:Y:S01]  /*35a20*/  IMAD.MOV.U32 R9, RZ, RZ, R2 ;  /* 0x000000ffff097224 */ /* 0x001fe200078e0002 */
[----:B------:R0:W-:Y:S01]  /*35a30*/  STL [R1+0x4f8], R2 ;  /* 0x0004f80201007387 */ /* 0x0001e20000100800 */
[----:B------:R-:W-:-:S03]  /*35a40*/  PRMT R4, RZ, 0x7610, R4 ;  /* 0x00007610ff047816 */ /* 0x000fc60000000004 */
[----:B0-----:R-:W3:Y:S04]  /*35a50*/  LDL.LU R2, [R1+0x510] ;  /* 0x0005100001027983 */ /* 0x001ee80000300800 */
[----:B--2---:R0:W-:Y:S01]  /*35a60*/  STL [R1+0xd4], R3 ;  /* 0x0000d40301007387 */ /* 0x0041e20000100800 */
[----:B----4-:R-:W-:-:S03]  /*35a70*/  IMAD.X R8, R6, 0x1, R8, P3 ;  /* 0x0000000106087824 */ /* 0x010fc600018e0608 */
[----:B0-----:R-:W2:Y:S02]  /*35a80*/  LDL.LU R3, [R1+0x518] ;  /* 0x0005180001037983 */ /* 0x001ea40000300800 */
[-C--:B------:R-:W-:Y:S02]  /*35a90*/  @!P1 LOP3.LUT R9, R9, R8.reuse, RZ, 0x3c, !PT ;  /* 0x0000000809099212 */ /* 0x080fe400078e3cff */
        /* <DEDUP_REMOVED lines=34> */
[----:B------:R-:W-:Y:S01]  /*35cc0*/  STL [R1+0x510], R2 ;  /* 0x0005100201007387 */ /* 0x000fe20000100800 */
[----:B----4-:R-:W-:Y:S01]  /*35cd0*/  PRMT R87, RZ, 0x7610, R87 ;  /* 0x00007610ff577816 */ /* 0x010fe20000000057 */
[C---:B------:R-:W-:Y:S01]  /*35ce0*/  IMAD.X R47, R6.reuse, 0x1, R47, P4 ;  /* 0x00000001062f7824 */ /* 0x040fe200020e062f */
[----:B---3--:R-:W-:Y:S01]  /*35cf0*/  PRMT R0, RZ, 0x7610, R0 ;  /* 0x00007610ff007816 */ /* 0x008fe20000000000 */
[----:B--2---:R0:W-:Y:S01]  /*35d00*/  STL [R1+0xc8], R4 ;  /* 0x0000c80401007387 */ /* 0x0041e20000100800 */
[----:B------:R-:W-:-:S03]  /*35d10*/  IMAD.X R8, R6, 0x1, R8, P3 ;  /* 0x0000000106087824 */ /* 0x000fc600018e0608 */
        /* <DEDUP_REMOVED lines=8> */
[----:B------:R0:W2:Y:S02]  /*35da0*/  @!P1 LDG.E.U8 R87, desc[UR18][R8.64] ;  /* 0x0000001208579981 */ /* 0x0000a4000c1e1100 */
[----:B0-----:R-:W-:Y:S02]  /*35db0*/  IMAD.MOV.U32 R8, RZ, RZ, R47 ;  /* 0x000000ffff087224 */ /* 0x001fe400078e002f */
[----:B------:R-:W-:-:S05]  /*35dc0*/  IMAD.MOV.U32 R9, RZ, RZ, R3 ;  /* 0x000000ffff097224 */ /* 0x000fca00078e0003 */
[----:B------:R-:W-:-:S04]  /*35dd0*/  @!P1 LOP3.LUT R9, R9, R8, RZ, 0x3c, !PT ;  /* 0x0000000809099212 */ /* 0x000fc800078e3cff */
[----:B------:R-:W-:-:S04]  /*35de0*/  @!P1 LOP3.LUT R8, R9, R8, RZ, 0x3c, !PT ;  /* 0x0000000809089212 */ /* 0x000fc800078e3cff */
[----:B------:R-:W-:-:S05]  /*35df0*/  @!P1 LOP3.LUT R9, R9, R8, RZ, 0x3c, !PT ;  /* 0x0000000809099212 */ /* 0x000fca00078e3cff */
[----:B------:R0:W3:Y:S01]  /*35e00*/  @!P1 LDG.E.U8 R0, desc[UR18][R8.64] ;  /* 0x0000001208009981 */ /* 0x0000e2000c1e1100 */
[----:B------:R-:W-:Y:S02]  /*35e10*/  IADD3 R42, P3, PT, R5, R42, RZ ;  /* 0x0000002a052a7210 */ /* 0x000fe40007f7e0ff */
[----:B------:R-:W-:-:S03]  /*35e20*/  PRMT R17, RZ, 0x7610, R17 ;  /* 0x00007610ff117816 */ /* 0x000fc60000000011 */
[----:B------:R-:W-:Y:S01]  /*35e30*/  STL [R1+0x520], R42 ;  /* 0x0005202a01007387 */ /* 0x000fe20000100800 */
[----:B------:R-:W-:Y:S02]  /*35e40*/  IMAD.X R30, R6, 0x1, R30, P3 ;  /* 0x00000001061e7824 */ /* 0x000fe400018e061e */
[----:B0-----:R-:W-:Y:S02]  /*35e50*/  @!P1 IMAD.MOV.U32 R8, RZ, RZ, R42 ;  /* 0x000000ffff089224 */ /* 0x001fe400078e002a */
[----:B------:R-:W-:-:S05]  /*35e60*/  IMAD.MOV.U32 R9, RZ, RZ, R30 ;  /* 0x000000ffff097224 */ /* 0x000fca00078e001e */
[----:B------:R0:W4:Y:S04]  /*35e70*/  @!P1 LDG.E.U8 R17, desc[UR18][R8.64] ;  /* 0x0000001208119981 */ /* 0x000128000c1e1100 */
[----:B--2---:R1:W-:Y:S04]  /*35e80*/  STL [R1+0xc4], R87 ;  /* 0x0000c45701007387 */ /* 0x0043e80000100800 */
[----:B-1----:R-:W2:Y:S04]  /*35e90*/  LDL.LU R87, [R1+0x1334] ;  /* 0x0013340001577983 */ /* 0x002ea80000300800 */
[----:B------:R1:W-:Y:S04]  /*35ea0*/  STL [R1+0x514], R47 ;  /* 0x0005142f01007387 */ /* 0x0003e80000100800 */
[----:B-1----:R-:W2:Y:S04]  /*35eb0*/  LDL.LU R47, [R1+0x1330] ;  /* 0x00133000012f7983 */ /* 0x002ea80000300800 */
[----:B------:R-:W2:Y:S04]  /*35ec0*/  LDL.LU R3, [R1+0x53c] ;  /* 0x00053c0001037983 */ /* 0x000ea80000300800 */
[----:B---3--:R1:W-:Y:S04]  /*35ed0*/  STL [R1+0xc0], R0 ;  /* 0x0000c00001007387 */ /* 0x0083e80000100800 */
[----:B-1----:R-:W3:Y:S04]  /*35ee0*/  LDL.LU R0, [R1+0x132c] ;  /* 0x00132c0001007983 */ /* 0x002ee80000300800 */
[----:B------:R1:W-:Y:S04]  /*35ef0*/  STL [R1+0x51c], R30 ;  /* 0x00051c1e01007387 */ /* 0x0003e80000100800 */
[----:B-1----:R-:W3:Y:S04]  /*35f00*/  LDL.LU R30, [R1+0x544] ;  /* 0x00054400011e7983 */ /* 0x002ee80000300800 */
[----:B------:R-:W3:Y:S01]  /*35f10*/  LDL.LU R8, [R1+0x534] ;  /* 0x0005340001087983 */ /* 0x000ee20000300800 */
[----:B------:R-:W-:-:S02]  /*35f20*/  IADD3 R4, P3, PT, R5, R4, RZ ;  /* 0x0000000405047210 */ /* 0x000fc40007f7e0ff */
[----:B------:R-:W-:-:S03]  /*35f30*/  IADD3 R2, P4, PT, R5, R2, RZ ;  /* 0x0000000205027210 */ /* 0x000fc60007f9e0ff */
[----:B0-----:R-:W-:Y:S01]  /*35f40*/  IMAD.MOV.U32 R9, RZ, RZ, R4 ;  /* 0x000000ffff097224 */ /* 0x001fe200078e0004 */
[----:B------:R-:W-:Y:S04]  /*35f50*/  STL [R1+0x538], R4 ;  /* 0x0005380401007387 */ /* 0x000fe80000100800 */
[----:B----4-:R0:W-:Y:S04]  /*35f60*/  STL [R1+0xbc], R17 ;  /* 0x0000bc1101007387 */ /* 0x0101e80000100800 */
[----:B0-----:R-:W4:Y:S04]  /*35f70*/  LDL.LU R17, [R1+0x550] ;  /* 0x0005500001117983 */ /* 0x001f280000300800 */
[----:B------:R-:W4:Y:S04]  /*35f80*/  LDL.LU R4, [R1+0x558] ;  /* 0x0005580001047983 */ /* 0x000f280000300800 */
[----:B------:R-:W4:Y:S04]  /*35f90*/  LDL.LU R42, [R1+0x560] ;  /* 0x00056000012a7983 */ /* 0x000f280000300800 */
[----:B------:R-:W-:Y:S01]  /*35fa0*/  STL [R1+0x540], R2 ;  /* 0x0005400201007387 */ /* 0x000fe20000100800 */
[----:B--2---:R-:W-:Y:S01]  /*35fb0*/  PRMT R47, RZ, 0x7610, R47 ;  /* 0x00007610ff2f7816 */ /* 0x004fe2000000002f */
[----:B------:R-:W-:-:S02]  /*35fc0*/  IMAD.X R3, R6, 0x1, R3, P4 ;  /* 0x0000000106037824 */ /* 0x000fc400020e0603 */
[----:B---3--:R-:W-:-:S05]  /*35fd0*/  IMAD.X R8, R6, 0x1, R8, P3 ;  /* 0x0000000106087824 */ /* 0x008fca00018e0608 */
        /* <DEDUP_REMOVED lines=29> */
[----:B----4-:R-:W-:-:S02]  /*361b0*/  IADD3 R17, P3, PT, R5, R17, RZ ;  /* 0x0000001105117210 */ /* 0x010fc40007f7e0ff */
[----:B------:R-:W-:-:S03]  /*361c0*/  IADD3 R4, P4, PT, R5, R4, RZ ;  /* 0x0000000405047210 */ /* 0x000fc60007f9e0ff */
[----:B0-----:R-:W-:Y:S01]  /*361d0*/  IMAD.MOV.U32 R9, RZ, RZ, R17 ;  /* 0x000000ffff097224 */ /* 0x001fe200078e0011 */
[----:B------:R0:W-:Y:S04]  /*361e0*/  STL [R1+0x550], R17 ;  /* 0x0005501101007387 */ /* 0x0001e80000100800 */
[----:B0-----:R-:W4:Y:S04]  /*361f0*/  LDL.LU R17, [R1+0x578] ;  /* 0x0005780001117983 */ /* 0x001f280000300800 */
[----:B------:R0:W-:Y:S04]  /*36200*/  STL [R1+0xb0], R44 ;  /* 0x0000b02c01007387 */ /* 0x0001e80000100800 */
[----:B0-----:R-:W4:Y:S04]  /*36210*/  LDL.LU R44, [R1+0x580] ;  /* 0x00058000012c7983 */ /* 0x001f280000300800 */
        /* <DEDUP_REMOVED lines=37> */
[----:B------:R-:W-:Y:S04]  /*36470*/  STL [R1+0x578], R17 ;  /* 0x0005781101007387 */ /* 0x000fe80000100800 */
[----:B------:R0:W-:Y:S04]  /*36480*/  STL [R1+0xa4], R33 ;  /* 0x0000a42101007387 */ /* 0x0001e80000100800 */
        /* <DEDUP_REMOVED lines=34> */
[----:B-1----:R-:W2:Y:S04]  /*366b0*/  LDL.LU R30, [R1+0x59c] ;  /* 0x00059c00011e7983 */ /* 0x002ea80000300800 */
[----:B------:R-:W2:Y:S01]  /*366c0*/  LDL.LU R9, [R1+0x58c] ;  /* 0x00058c0001097983 */ /* 0x000ea20000300800 */
[----:B----4-:R-:W-:-:S02]  /*366d0*/  IADD3 R33, P3, PT, R5, R33, RZ ;  /* 0x0000002105217210 */ /* 0x010fc40007f7e0ff */
[----:B------:R-:W-:Y:S01]  /*366e0*/  PRMT R47, RZ, 0x7610, R47 ;  /* 0x00007610ff2f7816 */ /* 0x000fe2000000002f */
[----:B------:R-:W4:Y:S02]  /*366f0*/  LDL.LU R46, [R1+0x5b8] ;  /* 0x0005b800012e7983 */ /* 0x000f240000300800 */
[----:B0-----:R-:W-:Y:S02]  /*36700*/  @!P1 IMAD.MOV.U32 R8, RZ, RZ, R33 ;  /* 0x000000ffff089224 */ /* 0x001fe400078e0021 */
[----:B--2---:R-:W-:-:S05]  /*36710*/  IMAD.X R9, R6, 0x1, R9, P3 ;  /* 0x0000000106097824 */ /* 0x004fca00018e0609 */
[----:B------:R0:W2:Y:S01]  /*36720*/  @!P1 LDG.E.U8 R47, desc[UR18][R8.64] ;  /* 0x00000012082f9981 */ /* 0x0000a2000c1e1100 */
[C---:B------:R-:W-:Y:S02]  /*36730*/  IADD3 R42, P4, PT, R5.reuse, R42, RZ ;  /* 0x0000002a052a7210 */ /* 0x040fe40007f9e0ff */
[----:B------:R-:W-:Y:S01]  /*36740*/  IADD3 R17, P3, PT, R5, R17, RZ ;  /* 0x0000001105117210 */ /* 0x000fe20007f7e0ff */
[----:B------:R-:W-:Y:S02]  /*36750*/  STL [R1+0x590], R33 ;  /* 0x0005902101007387 */ /* 0x000fe40000100800 */
[----:B------:R-:W-:Y:S02]  /*36760*/  IMAD.X R44, R6, 0x1, R44, P4 ;  /* 0x00000001062c7824 */ /* 0x000fe400020e062c */
[----:B------:R1:W-:Y:S04]  /*36770*/  STL [R1+0x98], R43 ;  /* 0x0000982b01007387 */ /* 0x0003e80000100800 */
[----:B-1----:R-:W3:Y:S04]  /*36780*/  LDL.LU R43, [R1+0x5c0] ;  /* 0x0005c000012b7983 */ /* 0x002ee80000300800 */
[----:B------:R-:W-:Y:S04]  /*36790*/  STL [R1+0x598], R42 ;  /* 0x0005982a01007387 */ /* 0x000fe80000100800 */
[----:B------:R1:W-:Y:S04]  /*367a0*/  STL [R1+0x58c], R9 ;  /* 0x00058c0901007387 */ /* 0x0003e80000100800 */
[----:B------:R-:W-:Y:S04]  /*367b0*/  STL [R1+0x5a0], R17 ;  /* 0x0005a01101007387 */ /* 0x000fe80000100800 */
[----:B------:R-:W3:Y:S04]  /*367c0*/  LDL.LU R33, [R1+0x5c8] ;  /* 0x0005c80001217983 */ /* 0x000ee80000300800 */
[----:B------:R-:W-:Y:S01]  /*367d0*/  STL [R1+0x594], R44 ;  /* 0x0005942c01007387 */ /* 0x000fe20000100800 */
[----:B------:R-:W-:Y:S01]  /*367e0*/  PRMT R41, RZ, 0x7610, R41 ;  /* 0x00007610ff297816 */ /* 0x000fe20000000029 */
[----:B0-----:R-:W-:-:S02]  /*367f0*/  @!P1 IMAD.MOV.U32 R8, RZ, RZ, R42 ;  /* 0x000000ffff089224 */ /* 0x001fc400078e002a */
[----:B-1----:R-:W-:-:S05]  /*36800*/  @!P1 IMAD.MOV.U32 R9, RZ, RZ, R44 ;  /* 0x000000ffff099224 */ /* 0x002fca00078e002c */
[----:B------:R0:W3:Y:S04]  /*36810*/  @!P1 LDG.E.U8 R41, desc[UR18][R8.64] ;  /* 0x0000001208299981 */ /* 0x0000e8000c1e1100 */
[----:B--2---:R1:W-:Y:S04]  /*36820*/  STL [R1+0x94], R47 ;  /* 0x0000942f01007387 */ /* 0x0043e80000100800 */
[----:B-1----:R-:W2:Y:S04]  /*36830*/  LDL.LU R47, [R1+0x5b4] ;  /* 0x0005b400012f7983 */ /* 0x002ea80000300800 */
[----:B------:R-:W2:Y:S01]  /*36840*/  LDL.LU R44, [R1+0x5bc] ;  /* 0x0005bc00012c7983 */ /* 0x000ea20000300800 */
[----:B------:R-:W-:Y:S01]  /*36850*/  IMAD.X R30, R6, 0x1, R30, P3 ;  /* 0x00000001061e7824 */ /* 0x000fe200018e061e */
[----:B----4-:R-:W-:Y:S01]  /*36860*/  IADD3 R46, P3, PT, R5, R46, RZ ;  /* 0x0000002e052e7210 */ /* 0x010fe20007f7e0ff */
[----:B0-----:R-:W-:Y:S01]  /*36870*/  @!P1 IMAD.MOV.U32 R8, RZ, RZ, R17 ;  /* 0x000000ffff089224 */ /* 0x001fe200078e0011 */
[----:B------:R-:W-:Y:S01]  /*36880*/  PRMT R11, RZ, 0x7610, R11 ;  /* 0x00007610ff0b7816 */ /* 0x000fe2000000000b */
[----:B------:R-:W-:Y:S01]  /*36890*/  @!P1 IMAD.MOV.U32 R9, RZ, RZ, R30 ;  /* 0x000000ffff099224 */ /* 0x000fe200078e001e */
[----:B------:R-:W-:-:S02]  /*368a0*/  PRMT R38, RZ, 0x7610, R38 ;  /* 0x00007610ff267816 */ /* 0x000fc40000000026 */
[----:B---3--:R-:W-:Y:S02]  /*368b0*/  IADD3 R43, P4, PT, R5, R43, RZ ;  /* 0x0000002b052b7210 */ /* 0x008fe40007f9e0ff */
[----:B------:R0:W3:Y:S04]  /*368c0*/  @!P1 LDG.E.U8 R11, desc[UR18][R8.64] ;  /* 0x00000012080b9981 */ /* 0x0000e8000c1e1100 */
[----:B------:R-:W-:Y:S04]  /*368d0*/  STL [R1+0x59c], R30 ;  /* 0x00059c1e01007387 */ /* 0x000fe80000100800 */
[----:B------:R-:W4:Y:S01]  /*368e0*/  LDL.LU R42, [R1+0x5c4] ;  /* 0x0005c400012a7983 */ /* 0x000f220000300800 */
[----:B0-----:R-:W-:-:S03]  /*368f0*/  @!P1 IMAD.MOV.U32 R8, RZ, RZ, R46 ;  /* 0x000000ffff089224 */ /* 0x001fc600078e002e */
[----:B------:R-:W-:Y:S01]  /*36900*/  STL [R1+0x5b8], R46 ;  /* 0x0005b82e01007387 */ /* 0x000fe20000100800 */
[----:B------:R-:W-:-:S03]  /*36910*/  PRMT R18, RZ, 0x7610, R18 ;  /* 0x00007610ff127816 */ /* 0x000fc60000000012 */
[----:B------:R0:W-:Y:S04]  /*36920*/  STL [R1+0x90], R41 ;  /* 0x0000902901007387 */ /* 0x0001e80000100800 */
[----:B0-----:R-:W4:Y:S04]  /*36930*/  LDL.LU R41, [R1+0x5cc] ;  /* 0x0005cc0001297983 */ /* 0x001f280000300800 */
[----:B------:R-:W4:Y:S04]  /*36940*/  LDL.LU R17, [R1+0x5d0] ;  /* 0x0005d00001117983 */ /* 0x000f280000300800 */
[----:B------:R-:W4:Y:S01]  /*36950*/  LDL.LU R30, [R1+0x5d8] ;  /* 0x0005d800011e7983 */ /* 0x000f220000300800 */
[----:B--2---:R-:W-:-:S04]  /*36960*/  IMAD.X R47, R6, 0x1, R47, P3 ;  /* 0x00000001062f7824 */ /* 0x004fc800018e062f */
[----:B------:R-:W-:Y:S02]  /*36970*/  @!P1 IMAD.MOV.U32 R9, RZ, RZ, R47 ;  /* 0x000000ffff099224 */ /* 0x000fe400078e002f */
[----:B------:R-:W-:-:S03]  /*36980*/  IMAD.X R44, R6, 0x1, R44, P4 ;  /* 0x00000001062c7824 */ /* 0x000fc600020e062c */
[----:B------:R0:W2:Y:S02]  /*36990*/  @!P1 LDG.E.U8 R38, desc[UR18][R8.64] ;  /* 0x0000001208269981 */ /* 0x0000a4000c1e1100 */
[----:B0-----:R-:W-:Y:S02]  /*369a0*/  @!P1 IMAD.MOV.U32 R8, RZ, RZ, R43 ;  /* 0x000000ffff089224 */ /* 0x001fe400078e002b */
[----:B------:R-:W-:-:S05]  /*369b0*/  @!P1 IMAD.MOV.U32 R9, RZ, RZ, R44 ;  /* 0x000000ffff099224 */ /* 0x000fca00078e002c */
[----:B------:R0:W2:Y:S01]  /*369c0*/  @!P1 LDG.E.U8 R18, desc[UR18][R8.64] ;  /* 0x0000001208129981 */ /* 0x0000a2000c1e1100 */
[----:B------:R-:W-:-:S03]  /*369d0*/  IADD3 R33, P3, PT, R5, R33, RZ ;  /* 0x0000002105217210 */ /* 0x000fc60007f7e0ff */
[----:B---3--:R1:W-:Y:S02]  /*369e0*/  STL [R1+0x8c], R11 ;  /* 0x00008c0b01007387 */ /* 0x0083e40000100800 */
[----:B----4-:R-:W-:Y:S02]  /*369f0*/  IMAD.X R42, R6, 0x1, R42, P3 ;  /* 0x00000001062a7824 */ /* 0x010fe400018e062a */
[----:B-1----:R-:W3:Y:S04]  /*36a00*/  LDL.LU R11, [R1+0x5e0] ;  /* 0x0005e000010b7983 */ /* 0x002ee80000300800 */
[----:B------:R-:W-:Y:S04]  /*36a10*/  STL [R1+0x5c0], R43 ;  /* 0x0005c02b01007387 */ /* 0x000fe80000100800 */
[----:B------:R-:W-:Y:S04]  /*36a20*/  STL [R1+0x5b4], R47 ;  /* 0x0005b42f01007387 */ /* 0x000fe80000100800 */
[----:B------:R-:W-:Y:S04]  /*36a30*/  STL [R1+0x5c8], R33 ;  /* 0x0005c82101007387 */ /* 0x000fe80000100800 */
[----:B------:R-:W-:Y:S01]  /*36a40*/  STL [R1+0x5bc], R44 ;  /* 0x0005bc2c01007387 */ /* 0x000fe20000100800 */
[----:B------:R-:W-:Y:S01]  /*36a50*/  IADD3 R17, P3, PT, R5, R17, RZ ;  /* 0x0000001105117210 */ /* 0x000fe20007f7e0ff */
[----:B0-----:R-:W-:Y:S01]  /*36a60*/  @!P1 IMAD.MOV.U32 R8, RZ, RZ, R33 ;  /* 0x000000ffff089224 */ /* 0x001fe200078e0021 */
[----:B------:R-:W-:Y:S01]  /*36a70*/  PRMT R13, RZ, 0x7610, R13 ;  /* 0x00007610ff0d7816 */ /* 0x000fe2000000000d */
[----:B------:R-:W-:-:S02]  /*36a80*/  @!P1 IMAD.MOV.U32 R9, RZ, RZ, R42 ;  /* 0x000000ffff099224 */ /* 0x000fc400078e002a */
[----:B------:R-:W-:Y:S01]  /*36a90*/  IMAD.X R41, R6, 0x1, R41, P3 ;  /* 0x0000000106297824 */ /* 0x000fe200018e0629 */
[----:B------:R-:W-:Y:S02]  /*36aa0*/  PRMT R40, RZ, 0x7610, R40 ;  /* 0x00007610ff287816 */ /* 0x000fe40000000028 */
[----:B------:R0:W4:Y:S02]  /*36ab0*/  @!P1 LDG.E.U8 R13, desc[UR18][R8.64] ;  /* 0x00000012080d9981 */ /* 0x000124000c1e1100 */
[----:B0-----:R-:W-:Y:S02]  /*36ac0*/  @!P1 IMAD.MOV.U32 R8, RZ, RZ, R17 ;  /* 0x000000ffff089224 */ /* 0x001fe400078e0011 */
[----:B------:R-:W-:-:S05]  /*36ad0*/  @!P1 IMAD.MOV.U32 R9, RZ, RZ, R41 ;  /* 0x000000ffff099224 */ /* 0x000fca00078e0029 */
[----:B------:R0:W4:Y:S04]  /*36ae0*/  @!P1 LDG.E.U8 R40, desc[UR18][R8.64] ;  /* 0x0000001208289981 */ /* 0x000128000c1e1100 */
[----:B--2---:R1:W-:Y:S04]  /*36af0*/  STL [R1+0x88], R38 ;  /* 0x0000882601007387 */ /* 0x0043e80000100800 */
[----:B-1----:R-:W2:Y:S04]  /*36b00*/  LDL.LU R38, [R1+0x5d4] ;  /* 0x0005d40001267983 */ /* 0x002ea80000300800 */
[----:B------:R-:W-:Y:S04]  /*36b10*/  STL [R1+0x5c4], R42 ;  /* 0x0005c42a01007387 */ /* 0x000fe80000100800 */
[----:B------:R1:W-:Y:S04]  /*36b20*/  STL [R1+0x84], R18 ;  /* 0x0000841201007387 */ /* 0x0003e80000100800 */
[----:B-1----:R-:W2:Y:S01]  /*36b30*/  LDL.LU R18, [R1+0x5dc] ;  /* 0x0005dc0001127983 */ /* 0x002ea20000300800 */
[----:B------:R-:W-:-:S02]  /*36b40*/  IADD3 R30, P4, PT, R5, R30, RZ ;  /* 0x0000001e051e7210 */ /* 0x000fc40007f9e0ff */
[----:B------:R-:W-:Y:S01]  /*36b50*/  PRMT R23, RZ, 0x7610, R23 ;  /* 0x00007610ff177816 */ /* 0x000fe20000000017 */
[----:B------:R-:W2:Y:S01]  /*36b60*/  LDL.LU R33, [R1+0x5f8] ;  /* 0x0005f80001217983 */ /* 0x000ea20000300800 */
[----:B---3--:R-:W-:Y:S01]  /*36b70*/  IADD3 R11, P3, PT, R5, R11, RZ ;  /* 0x0000000b050b7210 */ /* 0x008fe20007f7e0ff */
[----:B0-----:R-:W-:Y:S02]  /*36b80*/  @!P1 IMAD.MOV.U32 R8, RZ, RZ, R30 ;  /* 0x000000ffff089224 */ /* 0x001fe400078e001e */
[----:B------:R-:W-:Y:S01]  /*36b90*/  STL [R1+0x5d0], R17 ;  /* 0x0005d01101007387 */ /* 0x000fe20000100800 */
[----:B------:R-:W-:-:S03]  /*36ba0*/  PRMT R10, RZ, 0x7610, R10 ;  /* 0x00007610ff0a7816 */ /* 0x000fc6000000000a */
[----:B----4-:R0:W-:Y:S04]  /*36bb0*/  STL [R1+0x80], R13 ;  /* 0x0000800d01007387 */ /* 0x0101e80000100800 */
[----:B0-----:R-:W3:Y:S04]  /*36bc0*/  LDL.LU R13, [R1+0x600] ;  /* 0x00060000010d7983 */ /* 0x001ee80000300800 */
[----:B------:R-:W-:Y:S04]  /*36bd0*/  STL [R1+0x5d8], R30 ;  /* 0x0005d81e01007387 */ /* 0x000fe80000100800 */
[----:B------:R-:W-:Y:S04]  /*36be0*/  STL [R1+0x5cc], R41 ;  /* 0x0005cc2901007387 */ /* 0x000fe80000100800 */
[----:B------:R-:W-:Y:S04]  /*36bf0*/  STL [R1+0x5e0], R11 ;  /* 0x0005e00b01007387 */ /* 0x000fe80000100800 */
[----:B------:R-:W4:Y:S01]  /*36c00*/  LDL.LU R17, [R1+0x608] ;  /* 0x0006080001117983 */ /* 0x000f220000300800 */
[----:B--2---:R-:W-:-:S04]  /*36c10*/  IMAD.X R38, R6, 0x1, R38, P4 ;  /* 0x0000000106267824 */ /* 0x004fc800020e0626 */
[----:B------:R-:W-:-:S05]  /*36c20*/  @!P1 IMAD.MOV.U32 R9, RZ, RZ, R38 ;  /* 0x000000ffff099224 */ /* 0x000fca00078e0026 */
[----:B------:R0:W2:Y:S04]  /*36c30*/  @!P1 LDG.E.U8 R23, desc[UR18][R8.64] ;  /* 0x0000001208179981 */ /* 0x0000a8000c1e1100 */
[----:B------:R-:W-:Y:S01]  /*36c40*/  STL [R1+0x5d4], R38 ;  /* 0x0005d42601007387 */ /* 0x000fe20000100800 */
[----:B------:R-:W-:Y:S02]  /*36c50*/  IMAD.X R18, R6, 0x1, R18, P3 ;  /* 0x0000000106127824 */ /* 0x000fe400018e0612 */
[----:B0-----:R-:W-:Y:S02]  /*36c60*/  @!P1 IMAD.MOV.U32 R8, RZ, RZ, R11 ;  /* 0x000000ffff089224 */ /* 0x001fe400078e000b */
[----:B------:R-:W-:Y:S01]  /*36c70*/  @!P1 IMAD.MOV.U32 R9, RZ, RZ, R18 ;  /* 0x000000ffff099224 */ /* 0x000fe200078e0012 */
[----:B------:R0:W-:Y:S04]  /*36c80*/  STL [R1+0x7c], R40 ;  /* 0x00007c2801007387 */ /* 0x0001e80000100800 */
[----:B------:R1:W4:Y:S04]  /*36c90*/  @!P1 LDG.E.U8 R10, desc[UR18][R8.64] ;  /* 0x00000012080a9981 */ /* 0x000328000c1e1100 */
[----:B0-----:R-:W4:Y:S04]  /*36ca0*/  LDL.LU R40, [R1+0x5f4] ;  /* 0x0005f40001287983 */ /* 0x001f280000300800 */
[----:B------:R-:W4:Y:S01]  /*36cb0*/  LDL.LU R38, [R1+0x5fc] ;  /* 0x0005fc0001267983 */ /* 0x000f220000300800 */
[----:B------:R-:W-:-:S03]  /*36cc0*/  IADD3 R33, P3, PT, R5, R33, RZ ;  /* 0x0000002105217210 */ /* 0x000fc60007f7e0ff */
[----:B------:R-:W-:Y:S01]  /*36cd0*/  STL [R1+0x5dc], R18 ;  /* 0x0005dc1201007387 */ /* 0x000fe20000100800 */
[----:B------:R-:W-:Y:S01]  /*36ce0*/  PRMT R39, RZ, 0x7610, R39 ;  /* 0x00007610ff277816 */ /* 0x000fe20000000027 */
[----:B-1----:R-:W-:Y:S01]  /*36cf0*/  @!P1 IMAD.MOV.U32 R8, RZ, RZ, R33 ;  /* 0x000000ffff089224 */ /* 0x002fe200078e0021 */
[C---:B---3--:R-:W-:Y:S01]  /*36d00*/  IADD3 R13, P4, PT, R5.reuse, R13, RZ ;  /* 0x0000000d050d7210 */ /* 0x048fe20007f9e0ff */
[----:B--2---:R0:W-:Y:S04]  /*36d10*/  STL [R1+0x78], R23 ;  /* 0x0000781701007387 */ /* 0x0041e80000100800 */
[----:B0-----:R-:W2:Y:S04]  /*36d20*/  LDL.LU R23, [R1+0x604] ;  /* 0x0006040001177983 */ /* 0x001ea80000300800 */
[----:B------:R-:W3:Y:S04]  /*36d30*/  LDL.LU R30, [R1+0x60c] ;  /* 0x00060c00011e7983 */ /* 0x000ee80000300800 */
[----:B------:R-:W-:Y:S04]  /*36d40*/  STL [R1+0x5f8], R33 ;  /* 0x0005f82101007387 */ /* 0x000fe80000100800 */
[----:B------:R-:W3:Y:S01]  /*36d50*/  LDL.LU R11, [R1+0x610] ;  /* 0x00061000010b7983 */ /* 0x000ee20000300800 */
[----:B----4-:R-:W-:Y:S01]  /*36d60*/  IMAD.X R40, R6, 0x1, R40, P3 ;  /* 0x0000000106287824 */ /* 0x010fe200018e0628 */
[----:B------:R-:W-:-:S02]  /*36d70*/  IADD3 R17, P3, PT, R5, R17, RZ ;  /* 0x0000001105117210 */ /* 0x000fc40007f7e0ff */
[----:B------:R-:W4:Y:S04]  /*36d80*/  LDL.LU R18, [R1+0x618] ;  /* 0x0006180001127983 */ /* 0x000f280000300800 */
[----:B------:R0:W-:Y:S01]  /*36d90*/  STL [R1+0x74], R10 ;  /* 0x0000740a01007387 */ /* 0x0001e20000100800 */
[----:B------:R-:W-:Y:S02]  /*36da0*/  @!P1 IMAD.MOV.U32 R9, RZ, RZ, R40 ;  /* 0x000000ffff099224 */ /* 0x000fe400078e0028 */
[----:B------:R-:W-:-:S03]  /*36db0*/  IMAD.X R38, R6, 0x1, R38, P4 ;  /* 0x0000000106267824 */ /* 0x000fc600020e0626 */
[----:B------:R1:W4:Y:S04]  /*36dc0*/  @!P1 LDG.E.U8 R39, desc[UR18][R8.64] ;  /* 0x0000001208279981 */ /* 0x000328000c1e1100 */
[----:B0-----:R-:W4:Y:S04]  /*36dd0*/  LDL.LU R10, [R1+0x620] ;  /* 0x00062000010a7983 */ /* 0x001f280000300800 */
[----:B------:R0:W-:Y:S04]  /*36de0*/  STL [R1+0x600], R13 ;  /* 0x0006000d01007387 */ /* 0x0001e80000100800 */
[----:B------:R-:W-:Y:S04]  /*36df0*/  STL [R1+0x5f4], R40 ;  /* 0x0005f42801007387 */ /* 0x000fe80000100800 */
[----:B------:R-:W-:Y:S04]  /*36e00*/  STL [R1+0x608], R17 ;  /* 0x0006081101007387 */ /* 0x000fe80000100800 */
[----:B------:R-:W4:Y:S01]  /*36e10*/  LDL.LU R33, [R1+0x614] ;  /* 0x0006140001217983 */ /* 0x000f220000300800 */
[----:B-1----:R-:W-:-:S03]  /*36e20*/  @!P1 IMAD.MOV.U32 R8, RZ, RZ, R13 ;  /* 0x000000ffff089224 */ /* 0x002fc600078e000d */
[----:B------:R-:W-:Y:S04]  /*36e30*/  STL [R1+0x5fc], R38 ;  /* 0x0005fc2601007387 */ /* 0x000fe80000100800 */
[----:B0-----:R-:W4:Y:S01]  /*36e40*/  LDL.LU R13, [R1+0x61c] ;  /* 0x00061c00010d7983 */ /* 0x001f220000300800 */
[----:B------:R-:W-:Y:S01]  /*36e50*/  PRMT R37, RZ, 0x7610, R37 ;  /* 0x00007610ff257816 */ /* 0x000fe20000000025 */
[----:B------:R-:W-:Y:S01]  /*36e60*/  @!P1 IMAD.MOV.U32 R9, RZ, RZ, R38 ;  /* 0x000000ffff099224 */ /* 0x000fe200078e0026 */
[----:B------:R-:W-:-:S04]  /*36e70*/  PRMT R36, RZ, 0x7610, R36 ;  /* 0x00007610ff247816 */ /* 0x000fc80000000024 */
[----:B------:R0:W4:Y:S01]  /*36e80*/  @!P1 LDG.E.U8 R37, desc[UR18][R8.64] ;  /* 0x0000001208259981 */ /* 0x000122000c1e1100 */
[----:B------:R-:W-:Y:S01]  /*36e90*/  PRMT R35, RZ, 0x7610, R35 ;  /* 0x00007610ff237816 */ /* 0x000fe20000000023 */
[----:B0-----:R-:W-:Y:S01]  /*36ea0*/  @!P1 IMAD.MOV.U32 R8, RZ, RZ, R17 ;  /* 0x000000ffff089224 */ /* 0x001fe200078e0011 */
[----:B------:R-:W-:Y:S02]  /*36eb0*/  PRMT R16, RZ, 0x7610, R16 ;  /* 0x00007610ff107816 */ /* 0x000fe40000000010 */
[----:B------:R-:W-:Y:S01]  /*36ec0*/  PRMT R2, RZ, 0x7610, R2 ;  /* 0x00007610ff027816 */ /* 0x000fe20000000002 */
[----:B--2---:R-:W-:-:S04]  /*36ed0*/  IMAD.X R23, R6, 0x1, R23, P3 ;  /* 0x0000000106177824 */ /* 0x004fc800018e0617 */
[----:B------:R-:W-:-:S05]  /*36ee0*/  @!P1 IMAD.MOV.U32 R9, RZ, RZ, R23 ;  /* 0x000000ffff099224 */ /* 0x000fca00078e0017 */
[----:B------:R0:W2:Y:S01]  /*36ef0*/  @!P1 LDG.E.U8 R36, desc[UR18][R8.64] ;  /* 0x0000001208249981 */ /* 0x0000a2000c1e1100 */
[C---:B---3--:R-:W-:Y:S02]  /*36f00*/  IADD3 R11, P3, PT, R5.reuse, R11, RZ ;  /* 0x0000000b050b7210 */ /* 0x048fe40007f7e0ff */
[----:B----4-:R-:W-:-:S03]  /*36f10*/  IADD3 R18, P4, PT, R5, R18, RZ ;  /* 0x0000001205127210 */ /* 0x010fc60007f9e0ff */
[----:B------:R-:W-:Y:S02]  /*36f20*/  IMAD.X R30, R6, 0x1, R30, P3 ;  /* 0x00000001061e7824 */ /* 0x000fe400018e061e */
[----:B0-----:R-:W-:Y:S02]  /*36f30*/  @!P1 IMAD.MOV.U32 R8, RZ, RZ, R11 ;  /* 0x000000ffff089224 */ /* 0x001fe400078e000b */
[----:B------:R-:W-:Y:S01]  /*36f40*/  @!P1 IMAD.MOV.U32 R9, RZ, RZ, R30 ;  /* 0x000000ffff099224 */ /* 0x000fe200078e001e */
[----:B------:R0:W-:Y:S04]  /*36f50*/  STL [R1+0x604], R23 ;  /* 0x0006041701007387 */ /* 0x0001e80000100800 */
[----:B------:R1:W3:Y:S01]  /*36f60*/  @!P1 LDG.E.U8 R35, desc[UR18][R8.64] ;  /* 0x0000001208239981 */ /* 0x0002e2000c1e1100 */
[----:B------:R-:W-:-:S03]  /*36f70*/  IADD3 R10, P3, PT, R5, R10, RZ ;  /* 0x0000000a050a7210 */ /* 0x000fc60007f7e0ff */
[----:B0-----:R-:W4:Y:S01]  /*36f80*/  LDL.LU R23, [R1+0x638] ;  /* 0x0006380001177983 */ /* 0x001f220000300800 */
[----:B-1----:R-:W-:-:S03]  /*36f90*/  @!P1 IMAD.MOV.U32 R8, RZ, RZ, R18 ;  /* 0x000000ffff089224 */ /* 0x002fc600078e0012 */
[----:B------:R-:W2:Y:S01]  /*36fa0*/  LDL.LU R17, [R1+0x640] ;  /* 0x0006400001117983 */ /* 0x000ea20000300800 */
[----:B------:R-:W-:-:S04]  /*36fb0*/  IMAD.X R33, R6, 0x1, R33, P4 ;  /* 0x0000000106217824 */ /* 0x000fc800020e0621 */
[----:B------:R-:W-:Y:S01]  /*36fc0*/  @!P1 IMAD.MOV.U32 R9, RZ, RZ, R33 ;  /* 0x000000ffff099224 */ /* 0x000fe200078e0021 */
[----:B------:R-:W-:Y:S01]  /*36fd0*/  STL [R1+0x610], R11 ;  /* 0x0006100b01007387 */ /* 0x000fe20000100800 */
[----:B------:R-:W-:-:S03]  /*36fe0*/  IMAD.X R13, R6, 0x1, R13, P3 ;  /* 0x00000001060d7824 */ /* 0x000fc600018e060d */
[----:B------:R-:W-:Y:S04]  /*36ff0*/  STL [R1+0x618], R18 ;  /* 0x0006181201007387 */ /* 0x000fe80000100800 */
[----:B------:R0:W3:Y:S04]  /*37000*/  @!P1 LDG.E.U8 R16, desc[UR18][R8.64] ;  /* 0x0000001208109981 */ /* 0x0000e8000c1e1100 */
[----:B------:R1:W-:Y:S04]  /*37010*/  STL [R1+0x60c], R30 ;  /* 0x00060c1e01007387 */ /* 0x0003e80000100800 */
[----:B------:R-:W-:Y:S01]  /*37020*/  STL [R1+0x620], R10 ;  /* 0x0006200a01007387 */ /* 0x000fe20000100800 */
[----:B0-----:R-:W-:-:S02]  /*37030*/  @!P1 IMAD.MOV.U32 R8, RZ, RZ, R10 ;  /* 0x000000ffff089224 */ /* 0x001fc400078e000a */
[----:B------:R-:W-:Y:S01]  /*37040*/  @!P1 IMAD.MOV.U32 R9, RZ, RZ, R13 ;  /* 0x000000ffff099224 */ /* 0x000fe200078e000d */
[----:B-1----:R-:W3:Y:S04]  /*37050*/  LDL.LU R30, [R1+0x634] ;  /* 0x00063400011e7983 */ /* 0x002ee80000300800 */
[----:B------:R0:W-:Y:S04]  /*37060*/  STL [R1+0x614], R33 ;  /* 0x0006142101007387 */ /* 0x0001e80000100800 */
[----:B------:R-:W3:Y:S04]  /*37070*/  LDL.LU R11, [R1+0x648] ;  /* 0x00064800010b7983 */ /* 0x000ee80000300800 */
[----:B------:R1:W3:Y:S04]  /*37080*/  @!P1 LDG.E.U8 R2, desc[UR18][R8.64] ;  /* 0x0000001208029981 */ /* 0x0002e8000c1e1100 */
[----:B0-----:R-:W3:Y:S04]  /*37090*/  LDL.LU R33, [R1+0x63c] ;  /* 0x00063c0001217983 */ /* 0x001ee80000300800 */
[----:B------:R-:W-:Y:S04]  /*370a0*/  STL [R1+0x61c], R13 ;  /* 0x00061c0d01007387 */ /* 0x000fe80000100800 */
[----:B------:R-:W-:Y:S04]  /*370b0*/  STL [R1+0x70], R39 ;  /* 0x0000702701007387 */ /* 0x000fe80000100800 */
[----:B------:R-:W3:Y:S04]  /*370c0*/  LDL.LU R18, [R1+0x644] ;  /* 0x0006440001127983 */ /* 0x000ee80000300800 */
[----:B------:R-:W3:Y:S01]  /*370d0*/  LDL.LU R10, [R1+0x650] ;  /* 0x00065000010a7983 */ /* 0x000ee20000300800 */
[----:B------:R-:W-:-:S02]  /*370e0*/  PRMT R34, RZ, 0x7610, R34 ;  /* 0x00007610ff227816 */ /* 0x000fc40000000022 */
[----:B------:R-:W-:Y:S02]  /*370f0*/  PRMT R26, RZ, 0x7610, R26 ;  /* 0x00007610ff1a7816 */ /* 0x000fe4000000001a */
[----:B----4-:R-:W-:-:S05]  /*37100*/  IADD3 R23, P3, PT, R5, R23, RZ ;  /* 0x0000001705177210 */ /* 0x010fca0007f7e0ff */
[----:B------:R-:W-:Y:S01]  /*37110*/  STL [R1+0x638], R23 ;  /* 0x0006381701007387 */ /* 0x000fe20000100800 */
[----:B--2---:R-:W-:-:S03]  /*37120*/  IADD3 R17, P4, PT, R5, R17, RZ ;  /* 0x0000001105117210 */ /* 0x004fc60007f9e0ff */
[----:B------:R-:W-:Y:S01]  /*37130*/  STL [R1+0x6c], R37 ;  /* 0x00006c2501007387 */ /* 0x000fe20000100800 */
[----:B-1----:R-:W-:-:S03]  /*37140*/  @!P1 IMAD.MOV.U32 R8, RZ, RZ, R23 ;  /* 0x000000ffff089224 */ /* 0x002fc600078e0017 */
[----:B---3--:R0:W-:Y:S04]  /*37150*/  STL [R1+0x60], R16 ;  /* 0x0000601001007387 */ /* 0x0081e80000100800 */
[----:B0-----:R-:W2:Y:S01]  /*37160*/  LDL.LU R16, [R1+0x658] ;  /* 0x0006580001107983 */ /* 0x001ea20000300800 */
[----:B------:R-:W-:-:S03]  /*37170*/  IMAD.X R30, R6, 0x1, R30, P3 ;  /* 0x00000001061e7824 */ /* 0x000fc600018e061e */
[----:B------:R-:W3:Y:S01]  /*37180*/  LDL.LU R13, [R1+0x660] ;  /* 0x00066000010d7983 */ /* 0x000ee20000300800 */
[----:B------:R-:W-:Y:S01]  /*37190*/  @!P1 IMAD.MOV.U32 R9, RZ, RZ, R30 ;  /* 0x000000ffff099224 */ /* 0x000fe200078e001e */
[----:B------:R-:W-:-:S04]  /*371a0*/  IADD3 R11, P3, PT, R5, R11, RZ ;  /* 0x0000000b050b7210 */ /* 0x000fc80007f7e0ff */
[----:B------:R0:W4:Y:S04]  /*371b0*/  @!P1 LDG.E.U8 R34, desc[UR18][R8.64] ;  /* 0x0000001208229981 */ /* 0x000128000c1e1100 */
[----:B------:R-:W-:Y:S04]  /*371c0*/  STL [R1+0x12cc], R2 ;  /* 0x0012cc0201007387 */ /* 0x000fe80000100800 */
[----:B------:R-:W-:Y:S01]  /*371d0*/  STL [R1+0x68], R36 ;  /* 0x0000682401007387 */ /* 0x000fe20000100800 */
[----:B------:R-:W-:-:S03]  /*371e0*/  IMAD.X R33, R6, 0x1, R33, P4 ;  /* 0x0000000106217824 */ /* 0x000fc600020e0621 */
[----:B------:R-:W-:Y:S04]  /*371f0*/  STL [R1+0x640], R17 ;  /* 0x0006401101007387 */ /* 0x000fe80000100800 */
[----:B------:R1:W-:Y:S04]  /*37200*/  STL [R1+0x634], R30 ;  /* 0x0006341e01007387 */ /* 0x0003e80000100800 */
[----:B------:R-:W-:Y:S01]  /*37210*/  STL [R1+0x648], R11 ;  /* 0x0006480b01007387 */ /* 0x000fe20000100800 */
[----:B0-----:R-:W-:-:S03]  /*37220*/  @!P1 IMAD.MOV.U32 R8, RZ, RZ, R17 ;  /* 0x000000ffff089224 */ /* 0x001fc600078e0011 */
[----:B------:R-:W3:Y:S01]  /*37230*/  LDL.LU R23, [R1+0x64c] ;  /* 0x00064c0001177983 */ /* 0x000ee20000300800 */
[----:B------:R-:W-:-:S03]  /*37240*/  @!P1 IMAD.MOV.U32 R9, RZ, RZ, R33 ;  /* 0x000000ffff099224 */ /* 0x000fc600078e0021 */
[----:B------:R-:W-:Y:S04]  /*37250*/  STL [R1+0x63c], R33 ;  /* 0x00063c2101007387 */ /* 0x000fe80000100800 */
[----:B-1----:R-:W4:Y:S04]  /*37260*/  LDL.LU R30, [R1+0x654] ;  /* 0x00065400011e7983 */ /* 0x002f280000300800 */
[----:B------:R0:W4:Y:S04]  /*37270*/  @!P1 LDG.E.U8 R26, desc[UR18][R8.64] ;  /* 0x00000012081a9981 */ /* 0x000128000c1e1100 */
[----:B------:R-:W-:Y:S04]  /*37280*/  STL [R1+0x64], R35 ;  /* 0x0000642301007387 */ /* 0x000fe80000100800 */
[----:B------:R-:W4:Y:S01]  /*37290*/  LDL.LU R17, [R1+0x65c] ;  /* 0x00065c0001117983 */ /* 0x000f220000300800 */
[----:B------:R-:W-:Y:S01]  /*372a0*/  IMAD.X R18, R6, 0x1, R18, P3 ;  /* 0x0000000106127824 */ /* 0x000fe200018e0612 */
[----:B------:R-:W-:Y:S01]  /*372b0*/  IADD3 R10, P3, PT, R5, R10, RZ ;  /* 0x0000000a050a7210 */ /* 0x000fe20007f7e0ff */
[----:B0-----:R-:W-:Y:S01]  /*372c0*/  @!P1 IMAD.MOV.U32 R8, RZ, RZ, R11 ;  /* 0x000000ffff089224 */ /* 0x001fe200078e000b */
[----:B------:R-:W-:Y:S01]  /*372d0*/  PRMT R32, RZ, 0x7610, R32 ;  /* 0x00007610ff207816 */ /* 0x000fe20000000020 */
[----:B------:R-:W-:Y:S01]  /*372e0*/  @!P1 IMAD.MOV.U32 R9, RZ, RZ, R18 ;  /* 0x000000ffff099224 */ /* 0x000fe200078e0012 */
[----:B------:R-:W-:-:S04]  /*372f0*/  PRMT R31, RZ, 0x7610, R31 ;  /* 0x00007610ff1f7816 */ /* 0x000fc8000000001f */
[----:B------:R0:W4:Y:S01]  /*37300*/  @!P1 LDG.E.U8 R32, desc[UR18][R8.64] ;  /* 0x0000001208209981 */ /* 0x000122000c1e1100 */
[----:B------:R-:W-:-:S03]  /*37310*/  PRMT R24, RZ, 0x7610, R24 ;  /* 0x00007610ff187816 */ /* 0x000fc60000000018 */
[----:B------:R-:W-:Y:S01]  /*37320*/  STL [R1+0x644], R18 ;  /* 0x0006441201007387 */ /* 0x000fe20000100800 */
[----:B0-----:R-:W-:Y:S01]  /*37330*/  @!P1 IMAD.MOV.U32 R8, RZ, RZ, R10 ;  /* 0x000000ffff089224 */ /* 0x001fe200078e000a */
[----:B------:R-:W-:Y:S02]  /*37340*/  PRMT R3, RZ, 0x7610, R3 ;  /* 0x00007610ff037816 */ /* 0x000fe40000000003 */
[C---:B--2---:R-:W-:Y:S01]  /*37350*/  IADD3 R16, P4, PT, R5.reuse, R16, RZ ;  /* 0x0000001005107210 */ /* 0x044fe20007f9e0ff */
[----:B---3--:R-:W-:Y:S01]  /*37360*/  IMAD.X R23, R6, 0x1, R23, P3 ;  /* 0x0000000106177824 */ /* 0x008fe200018e0617 */
[----:B------:R-:W-:-:S03]  /*37370*/  IADD3 R13, P3, PT, R5, R13, RZ ;  /* 0x0000000d050d7210 */ /* 0x000fc60007f7e0ff */
[----:B------:R-:W-:Y:S02]  /*37380*/  @!P1 IMAD.MOV.U32 R9, RZ, RZ, R23 ;  /* 0x000000ffff099224 */ /* 0x000fe400078e0017 */
[----:B----4-:R-:W-:-:S03]  /*37390*/  IMAD.X R30, R6, 0x1, R30, P4 ;  /* 0x00000001061e7824 */ /* 0x010fc600020e061e */
[----:B------:R0:W2:Y:S04]  /*373a0*/  @!P1 LDG.E.U8 R31, desc[UR18][R8.64] ;  /* 0x00000012081f9981 */ /* 0x0000a8000c1e1100 */
[----:B------:R1:W-:Y:S01]  /*373b0*/  STL [R1+0x54], R26 ;  /* 0x0000541a01007387 */ /* 0x0003e20000100800 */
[----:B0-----:R-:W-:Y:S02]  /*373c0*/  @!P1 IMAD.MOV.U32 R8, RZ, RZ, R16 ;  /* 0x000000ffff089224 */ /* 0x001fe400078e0010 */
[----:B------:R-:W-:Y:S01]  /*373d0*/  @!P1 IMAD.MOV.U32 R9, RZ, RZ, R30 ;  /* 0x000000ffff099224 */ /* 0x000fe200078e001e */
[----:B-1----:R-:W3:Y:S01]  /*373e0*/  LDL.LU R26, [R1+0x674] ;  /* 0x00067400011a7983 */ /* 0x002ee20000300800 */
[----:B------:R-:W-:-:S03]  /*373f0*/  IMAD.X R17, R6, 0x1, R17, P3 ;  /* 0x0000000106117824 */ /* 0x000fc600018e0611 */
[----:B------:R-:W4:Y:S04]  /*37400*/  LDL.LU R11, [R1+0x678] ;  /* 0x00067800010b7983 */ /* 0x000f280000300800 */
[----:B------:R-:W-:Y:S04]  /*37410*/  STL [R1+0x650], R10 ;  /* 0x0006500a01007387 */ /* 0x000fe80000100800 */
[----:B------:R-:W2:Y:S04]  /*37420*/  LDL.LU R18, [R1+0x680] ;  /* 0x0006800001127983 */ /* 0x000ea80000300800 */
[----:B------:R-:W-:Y:S04]  /*37430*/  STL [R1+0x658], R16 ;  /* 0x0006581001007387 */ /* 0x000fe80000100800 */
[----:B------:R0:W2:Y:S04]  /*37440*/  @!P1 LDG.E.U8 R24, desc[UR18][R8.64] ;  /* 0x0000001208189981 */ /* 0x0000a8000c1e1100 */
[----:B------:R1:W-:Y:S04]  /*37450*/  STL [R1+0x64c], R23 ;  /* 0x00064c1701007387 */ /* 0x0003e80000100800 */
[----:B------:R-:W-:Y:S01]  /*37460*/  STL [R1+0x660], R13 ;  /* 0x0006600d01007387 */ /* 0x000fe20000100800 */
[----:B0-----:R-:W-:-:S02]  /*37470*/  @!P1 IMAD.MOV.U32 R8, RZ, RZ, R13 ;  /* 0x000000ffff089224 */ /* 0x001fc400078e000d */
[----:B------:R-:W-:Y:S01]  /*37480*/  @!P1 IMAD.MOV.U32 R9, RZ, RZ, R17 ;  /* 0x000000ffff099224 */ /* 0x000fe200078e0011 */
[----:B-1----:R-:W2:Y:S04]  /*37490*/  LDL.LU R23, [R1+0x67c] ;  /* 0x00067c0001177983 */ /* 0x002ea80000300800 */
[----:B------:R-:W-:Y:S04]  /*374a0*/  STL [R1+0x654], R30 ;  /* 0x0006541e01007387 */ /* 0x000fe80000100800 */
[----:B------:R-:W2:Y:S04]  /*374b0*/  LDL.LU R10, [R1+0x688] ;  /* 0x00068800010a7983 */ /* 0x000ea80000300800 */
[----:B------:R0:W2:Y:S04]  /*374c0*/  @!P1 LDG.E.U8 R3, desc[UR18][R8.64] ;  /* 0x0000001208039981 */ /* 0x0000a8000c1e1100 */
[----:B------:R-:W-:Y:S04]  /*374d0*/  STL [R1+0x58], R34 ;  /* 0x0000582201007387 */ /* 0x000fe80000100800 */
[----:B------:R-:W2:Y:S04]  /*374e0*/  LDL.LU R16, [R1+0x684] ;  /* 0x0006840001107983 */ /* 0x000ea80000300800 */
[----:B------:R1:W-:Y:S01]  /*374f0*/  STL [R1+0x65c], R17 ;  /* 0x00065c1101007387 */ /* 0x0003e20000100800 */
[----:B------:R-:W-:-:S03]  /*37500*/  PRMT R29, RZ, 0x7610, R29 ;  /* 0x00007610ff1d7816 */ /* 0x000fc6000000001d */
[----:B-1----:R-:W2:Y:S04]  /*37510*/  LDL.LU R17, [R1+0x68c] ;  /* 0x00068c0001117983 */ /* 0x002ea80000300800 */
[----:B------:R-:W2:Y:S01]  /*37520*/  LDL.LU R13, [R1+0x690] ;  /* 0x00069000010d7983 */ /* 0x000ea20000300800 */
[----:B------:R-:W-:Y:S02]  /*37530*/  PRMT R12, RZ, 0x7610, R12 ;  /* 0x00007610ff0c7816 */ /* 0x000fe4000000000c */
[----:B----4-:R-:W-:-:S05]  /*37540*/  IADD3 R11, P3, PT, R5, R11, RZ ;  /* 0x0000000b050b7210 */ /* 0x010fca0007f7e0ff */
[C---:B---3--:R-:W-:Y:S01]  /*37550*/  IMAD.X R26, R6.reuse, 0x1, R26, P3 ;  /* 0x00000001061a7824 */ /* 0x048fe200018e061a */
[----:B------:R-:W-:Y:S01]  /*37560*/  STL [R1+0x678], R11 ;  /* 0x0006780b01007387 */ /* 0x000fe20000100800 */
[----:B--2---:R-:W-:Y:S01]  /*37570*/  IADD3 R18, P4, PT, R5, R18, RZ ;  /* 0x0000001205127210 */ /* 0x004fe20007f9e0ff */
[----:B0-----:R-:W-:Y:S02]  /*37580*/  @!P1 IMAD.MOV.U32 R8, RZ, RZ, R11 ;  /* 0x000000ffff089224 */ /* 0x001fe400078e000b */
[----:B------:R-:W-:Y:S01]  /*37590*/  @!P1 IMAD.MOV.U32 R9, RZ, RZ, R26 ;  /* 0x000000ffff099224 */ /* 0x000fe200078e001a */
[----:B------:R0:W-:Y:S04]  /*375a0*/  STL [R1+0x48], R24 ;  /* 0x0000481801007387 */ /* 0x0001e80000100800 */
[----:B------:R1:W2:Y:S04]  /*375b0*/  @!P1 LDG.E.U8 R29, desc[UR18][R8.64] ;  /* 0x00000012081d9981 */ /* 0x0002a8000c1e1100 */
[----:B0-----:R-:W3:Y:S01]  /*375c0*/  LDL.LU R24, [R1+0x698] ;  /* 0x0006980001187983 */ /* 0x001ee20000300800 */
[----:B------:R-:W-:-:S02]  /*375d0*/  IMAD.X R23, R6, 0x1, R23, P4 ;  /* 0x0000000106177824 */ /* 0x000fc400020e0617 */
[----:B-1----:R-:W-:Y:S01]  /*375e0*/  @!P1 IMAD.MOV.U32 R8, RZ, RZ, R18 ;  /* 0x000000ffff089224 */ /* 0x002fe200078e0012 */
[----:B------:R-:W-:Y:S01]  /*375f0*/  IADD3 R10, P3, PT, R5, R10, RZ ;  /* 0x0000000a050a7210 */ /* 0x000fe20007f7e0ff */
[----:B------:R-:W-:Y:S01]  /*37600*/  STL [R1+0x12d0], R3 ;  /* 0x0012d00301007387 */ /* 0x000fe20000100800 */
[----:B------:R-:W-:-:S03]  /*37610*/  @!P1 IMAD.MOV.U32 R9, RZ, RZ, R23 ;  /* 0x000000ffff099224 */ /* 0x000fc600078e0017 */
[----:B------:R-:W-:Y:S04]  /*37620*/  STL [R1+0x50], R32 ;  /* 0x0000502001007387 */ /* 0x000fe80000100800 */
[----:B------:R-:W-:Y:S04]  /*37630*/  STL [R1+0x680], R18 ;  /* 0x0006801201007387 */ /* 0x000fe80000100800 */
[----:B------:R0:W-:Y:S04]  /*37640*/  STL [R1+0x674], R26 ;  /* 0x0006741a01007387 */ /* 0x0001e80000100800 */
[----:B------:R-:W-:Y:S04]  /*37650*/  STL [R1+0x688], R10 ;  /* 0x0006880a01007387 */ /* 0x000fe80000100800 */
[----:B------:R1:W4:Y:S04]  /*37660*/  @!P1 LDG.E.U8 R12, desc[UR18][R8.64] ;  /* 0x00000012080c9981 */ /* 0x000328000c1e1100 */
[----:B0-----:R-:W2:Y:S04]  /*37670*/  LDL.LU R26, [R1+0x694] ;  /* 0x00069400011a7983 */ /* 0x001ea80000300800 */
[----:B------:R-:W-:Y:S04]  /*37680*/  STL [R1+0x67c], R23 ;  /* 0x00067c1701007387 */ /* 0x000fe80000100800 */
[----:B------:R-:W2:Y:S04]  /*37690*/  LDL.LU R11, [R1+0x6a0] ;  /* 0x0006a000010b7983 */ /* 0x000ea80000300800 */
[----:B------:R-:W-:Y:S04]  /*376a0*/  STL [R1+0x4c], R31 ;  /* 0x00004c1f01007387 */ /* 0x000fe80000100800 */
[----:B------:R-:W2:Y:S01]  /*376b0*/  LDL.LU R18, [R1+0x69c] ;  /* 0x00069c0001127983 */ /* 0x000ea20000300800 */
[----:B------:R-:W-:Y:S01]  /*376c0*/  IMAD.X R16, R6, 0x1, R16, P3 ;  /* 0x0000000106107824 */ /* 0x000fe200018e0610 */
[----:B------:R-:W-:Y:S01]  /*376d0*/  IADD3 R13, P3, PT, R5, R13, RZ ;  /* 0x0000000d050d7210 */ /* 0x000fe20007f7e0ff */
[----:B-1----:R-:W-:Y:S01]  /*376e0*/  @!P1 IMAD.MOV.U32 R8, RZ, RZ, R10 ;  /* 0x000000ffff089224 */ /* 0x002fe200078e000a */
[----:B------:R-:W-:Y:S01]  /*376f0*/  PRMT R28, RZ, 0x7610, R28 ;  /* 0x00007610ff1c7816 */ /* 0x000fe2000000001c */
[----:B------:R-:W-:-:S02]  /*37700*/  @!P1 IMAD.MOV.U32 R9, RZ, RZ, R16 ;  /* 0x000000ffff099224 */ /* 0x000fc400078e0010 */
[----:B------:R-:W-:Y:S01]  /*37710*/  IMAD.X R17, R6, 0x1, R17, P3 ;  /* 0x0000000106117824 */ /* 0x000fe200018e0611 */
[----:B------:R-:W-:Y:S02]  /*37720*/  PRMT R27, RZ, 0x7610, R27 ;  /* 0x00007610ff1b7816 */ /* 0x000fe4000000001b */
[----:B------:R0:W2:Y:S01]  /*37730*/  @!P1 LDG.E.U8 R28, desc[UR18][R8.64] ;  /* 0x00000012081c9981 */ /* 0x0000a2000c1e1100 */
[----:B------:R-:W-:-:S03]  /*37740*/  PRMT R19, RZ, 0x7610, R19 ;  /* 0x00007610ff137816 */ /* 0x000fc60000000013 */
[----:B------:R-:W-:Y:S01]  /*37750*/  STL [R1+0x684], R16 ;  /* 0x0006841001007387 */ /* 0x000fe20000100800 */
[----:B0-----:R-:W-:Y:S02]  /*37760*/  @!P1 IMAD.MOV.U32 R8, RZ, RZ, R13 ;  /* 0x000000ffff089224 */ /* 0x001fe400078e000d */
[----:B------:R-:W-:-:S05]  /*37770*/  @!P1 IMAD.MOV.U32 R9, RZ, RZ, R17 ;  /* 0x000000ffff099224 */ /* 0x000fca00078e0011 */
[----:B------:R0:W2:Y:S01]  /*37780*/  @!P1 LDG.E.U8 R27, desc[UR18][R8.64] ;  /* 0x00000012081b9981 */ /* 0x0000a2000c1e1100 */
[----:B------:R-:W-:Y:S02]  /*37790*/  PRMT R4, RZ, 0x7610, R4 ;  /* 0x00007610ff047816 */ /* 0x000fe40000000004 */
[----:B---3--:R-:W-:-:S05]  /*377a0*/  IADD3 R24, P4, PT, R5, R24, RZ ;  /* 0x0000001805187210 */ /* 0x008fca0007f9e0ff */
[----:B0-----:R-:W-:Y:S01]  /*377b0*/  @!P1 IMAD.MOV.U32 R8, RZ, RZ, R24 ;  /* 0x000000ffff089224 */ /* 0x001fe200078e0018 */
[----:B----4-:R0:W-:Y:S01]  /*377c0*/  STL [R1+0x3c], R12 ;  /* 0x00003c0c01007387 */ /* 0x0101e20000100800 */
[----:B--2---:R-:W-:-:S04]  /*377d0*/  IMAD.X R26, R6, 0x1, R26, P4 ;  /* 0x00000001061a7824 */ /* 0x004fc800020e061a */
[----:B------:R-:W-:Y:S01]  /*377e0*/  @!P1 IMAD.MOV.U32 R9, RZ, RZ, R26 ;  /* 0x000000ffff099224 */ /* 0x000fe200078e001a */
[----:B0-----:R-:W2:Y:S01]  /*377f0*/  LDL.LU R12, [R1+0x6b4] ;  /* 0x0006b400010c7983 */ /* 0x001ea20000300800 */
[----:B------:R-:W-:-:S03]  /*37800*/  IADD3 R11, P3, PT, R5, R11, RZ ;  /* 0x0000000b050b7210 */ /* 0x000fc60007f7e0ff */
[----:B------:R-:W3:Y:S04]  /*37810*/  LDL.LU R10, [R1+0x6b8] ;  /* 0x0006b800010a7983 */ /* 0x000ee80000300800 */
[----:B------:R-:W4:Y:S01]  /*37820*/  LDL.LU R23, [R1+0x6bc] ;  /* 0x0006bc0001177983 */ /* 0x000f220000300800 */
[----:B------:R-:W-:-:S03]  /*37830*/  IMAD.X R18, R6, 0x1, R18, P3 ;  /* 0x0000000106127824 */ /* 0x000fc600018e0612 */
[----:B------:R-:W-:Y:S04]  /*37840*/  STL [R1+0x690], R13 ;  /* 0x0006900d01007387 */ /* 0x000fe80000100800 */
[----:B------:R-:W4:Y:S04]  /*37850*/  LDL.LU R16, [R1+0x6c0] ;  /* 0x0006c00001107983 */ /* 0x000f280000300800 */
[----:B------:R-:W-:Y:S04]  /*37860*/  STL [R1+0x698], R24 ;  /* 0x0006981801007387 */ /* 0x000fe80000100800 */
[----:B------:R0:W4:Y:S04]  /*37870*/  @!P1 LDG.E.U8 R19, desc[UR18][R8.64] ;  /* 0x0000001208139981 */ /* 0x000128000c1e1100 */
[----:B------:R1:W-:Y:S04]  /*37880*/  STL [R1+0x68c], R17 ;  /* 0x00068c1101007387 */ /* 0x0003e80000100800 */
[----:B------:R1:W-:Y:S01]  /*37890*/  STL [R1+0x6a0], R11 ;  /* 0x0006a00b01007387 */ /* 0x0003e20000100800 */
[----:B0-----:R-:W-:-:S02]  /*378a0*/  @!P1 IMAD.MOV.U32 R8, RZ, RZ, R11 ;  /* 0x000000ffff089224 */ /* 0x001fc400078e000b */
[----:B------:R-:W-:Y:S01]  /*378b0*/  @!P1 IMAD.MOV.U32 R9, RZ, RZ, R18 ;  /* 0x000000ffff099224 */ /* 0x000fe200078e0012 */
[----:B-1----:R-:W4:Y:S04]  /*378c0*/  LDL.LU R17, [R1+0x6c4] ;  /* 0x0006c40001117983 */ /* 0x002f280000300800 */
[----:B------:R-:W-:Y:S04]  /*378d0*/  STL [R1+0x694], R26 ;  /* 0x0006941a01007387 */ /* 0x000fe80000100800 */
[----:B------:R-:W4:Y:S04]  /*378e0*/  LDL.LU R13, [R1+0x6c8] ;  /* 0x0006c800010d7983 */ /* 0x000f280000300800 */
[----:B------:R0:W4:Y:S04]  /*378f0*/  @!P1 LDG.E.U8 R4, desc[UR18][R8.64] ;  /* 0x0000001208049981 */ /* 0x000128000c1e1100 */
[----:B------:R-:W-:Y:S04]  /*37900*/  STL [R1+0x40], R29 ;  /* 0x0000401d01007387 */ /* 0x000fe80000100800 */
[----:B------:R1:W-:Y:S04]  /*37910*/  STL [R1+0x69c], R18 ;  /* 0x00069c1201007387 */ /* 0x0003e80000100800 */
[----:B------:R-:W4:Y:S04]  /*37920*/  LDL.LU R24, [R1+0x6cc] ;  /* 0x0006cc0001187983 */ /* 0x000f280000300800 */
[----:B------:R-:W4:Y:S01]  /*37930*/  LDL.LU R11, [R1+0x6d0] ;  /* 0x0006d000010b7983 */ /* 0x000f220000300800 */
[----:B------:R-:W-:-:S02]  /*37940*/  PRMT R25, RZ, 0x7610, R25 ;  /* 0x00007610ff197816 */ /* 0x000fc40000000019 */
[----:B------:R-:W-:Y:S02]  /*37950*/  PRMT R21, RZ, 0x7610, R21 ;  /* 0x00007610ff157816 */ /* 0x000fe40000000015 */
[----:B---3--:R-:W-:-:S05]  /*37960*/  IADD3 R10, P3, PT, R5, R10, RZ ;  /* 0x0000000a050a7210 */ /* 0x008fca0007f7e0ff */
[----:B------:R3:W-:Y:S01]  /*37970*/  STL [R1+0x6b8], R10 ;  /* 0x0006b80a01007387 */ /* 0x0007e20000100800 */
[----:B--2---:R-:W-:-:S03]  /*37980*/  IMAD.X R12, R6, 0x1, R12, P3 ;  /* 0x00000001060c7824 */ /* 0x004fc600018e060c */
[----:B-1----:R-:W2:Y:S01]  /*37990*/  LDL.LU R18, [R1+0x6d4] ;  /* 0x0006d40001127983 */ /* 0x002ea20000300800 */
[----:B----4-:R-:W-:Y:S01]  /*379a0*/  IADD3 R16, P4, PT, R5, R16, RZ ;  /* 0x0000001005107210 */ /* 0x010fe20007f9e0ff */
[----:B0-----:R-:W-:Y:S02]  /*379b0*/  @!P1 IMAD.MOV.U32 R8, RZ, RZ, R10 ;  /* 0x000000ffff089224 */ /* 0x001fe400078e000a */
[----:B------:R-:W-:Y:S02]  /*379c0*/  @!P1 IMAD.MOV.U32 R9, RZ, RZ, R12 ;  /* 0x000000ffff099224 */ /* 0x000fe400078e000c */
[----:B------:R-:W-:-:S03]  /*379d0*/  IMAD.X R23, R6, 0x1, R23, P4 ;  /* 0x0000000106177824 */ /* 0x000fc600020e0617 */
[----:B------:R0:W4:Y:S01]  /*379e0*/  @!P1 LDG.E.U8 R25, desc[UR18][R8.64] ;  /* 0x0000001208199981 */ /* 0x000122000c1e1100 */
[----:B------:R-:W-:-:S03]  /*379f0*/  IADD3 R13, P3, PT, R5, R13, RZ ;  /* 0x0000000d050d7210 */ /* 0x000fc60007f7e0ff */
[----:B------:R-:W-:Y:S04]  /*37a00*/  STL [R1+0x12d4], R4 ;  /* 0x0012d40401007387 */ /* 0x000fe80000100800 */
[----:B------:R-:W-:Y:S04]  /*37a10*/  STL [R1+0x38], R28 ;  /* 0x0000381c01007387 */ /* 0x000fe80000100800 */
[----:B------:R-:W-:Y:S04]  /*37a20*/  STL [R1+0x6c0], R16 ;  /* 0x0006c01001007387 */ /* 0x000fe80000100800 */
[----:B------:R-:W-:Y:S04]  /*37a30*/  STL [R1+0x6b4], R12 ;  /* 0x0006b40c01007387 */ /* 0x000fe80000100800 */
[----:B------:R-:W-:Y:S04]  /*37a40*/  STL [R1+0x6c8], R13 ;  /* 0x0006c80d01007387 */ /* 0x000fe80000100800 */
[----:B---3--:R-:W3:Y:S01]  /*37a50*/  LDL.LU R10, [R1+0x6d8] ;  /* 0x0006d800010a7983 */ /* 0x008ee20000300800 */
[----:B0-----:R-:W-:-:S02]  /*37a60*/  @!P1 IMAD.MOV.U32 R8, RZ, RZ, R16 ;  /* 0x000000ffff089224 */ /* 0x001fc400078e0010 */
[----:B------:R-:W-:-:S05]  /*37a70*/  @!P1 IMAD.MOV.U32 R9, RZ, RZ, R23 ;  /* 0x000000ffff099224 */ /* 0x000fca00078e0017 */
[----:B------:R0:W4:Y:S01]  /*37a80*/  @!P1 LDG.E.U8 R21, desc[UR18][R8.64] ;  /* 0x0000001208159981 */ /* 0x000122000c1e1100 */
[C---:B------:R-:W-:Y:S01]  /*37a90*/  IMAD.X R17, R6.reuse, 0x1, R17, P3 ;  /* 0x0000000106117824 */ /* 0x040fe200018e0611 */
[----:B------:R-:W-:Y:S02]  /*37aa0*/  PRMT R15, RZ, 0x7610, R15 ;  /* 0x00007610ff0f7816 */ /* 0x000fe4000000000f */
[----:B------:R-:W-:Y:S01]  /*37ab0*/  IADD3 R11, P3, PT, R5, R11, RZ ;  /* 0x0000000b050b7210 */ /* 0x000fe20007f7e0ff */
[----:B------:R-:W-:Y:S01]  /*37ac0*/  STL [R1+0x6bc], R23 ;  /* 0x0006bc1701007387 */ /* 0x000fe20000100800 */
[----:B0-----:R-:W-:Y:S02]  /*37ad0*/  @!P1 IMAD.MOV.U32 R8, RZ, RZ, R13 ;  /* 0x000000ffff089224 */ /* 0x001fe400078e000d */
[----:B------:R-:W-:Y:S01]  /*37ae0*/  @!P1 IMAD.MOV.U32 R9, RZ, RZ, R17 ;  /* 0x000000ffff099224 */ /* 0x000fe200078e0011 */
[----:B------:R0:W-:Y:S01]  /*37af0*/  STL [R1+0x30], R19 ;  /* 0x0000301301007387 */ /* 0x0001e20000100800 */
[----:B------:R-:W-:Y:S01]  /*37b00*/  IMAD.X R24, R6, 0x1, R24, P3 ;  /* 0x0000000106187824 */ /* 0x000fe200018e0618 */
[----:B------:R-:W-:-:S02]  /*37b10*/  PRMT R20, RZ, 0x7610, R20 ;  /* 0x00007610ff147816 */ /* 0x000fc40000000014 */
[----:B------:R1:W4:Y:S04]  /*37b20*/  @!P1 LDG.E.U8 R15, desc[UR18][R8.64] ;  /* 0x00000012080f9981 */ /* 0x000328000c1e1100 */
[----:B0-----:R-:W4:Y:S04]  /*37b30*/  LDL.LU R19, [R1+0x6dc] ;  /* 0x0006dc0001137983 */ /* 0x001f280000300800 */
[----:B------:R-:W4:Y:S01]  /*37b40*/  LDL.LU R12, [R1+0x6e0] ;  /* 0x0006e000010c7983 */ /* 0x000f220000300800 */
[----:B-1----:R-:W-:Y:S02]  /*37b50*/  @!P1 IMAD.MOV.U32 R8, RZ, RZ, R11 ;  /* 0x000000ffff089224 */ /* 0x002fe400078e000b */
[----:B------:R-:W-:Y:S01]  /*37b60*/  @!P1 IMAD.MOV.U32 R9, RZ, RZ, R24 ;  /* 0x000000ffff099224 */ /* 0x000fe200078e0018 */
[----:B------:R-:W-:Y:S01]  /*37b70*/  STL [R1+0x34], R27 ;  /* 0x0000341b01007387 */ /* 0x000fe20000100800 */
[----:B------:R-:W-:-:S03]  /*37b80*/  PRMT R3, RZ, 0x7610, R3 ;  /* 0x00007610ff037816 */ /* 0x000fc60000000003 */
[----:B------:R-:W4:Y:S04]  /*37b90*/  LDL.LU R16, [R1+0x6f8] ;  /* 0x0006f80001107983 */ /* 0x000f280000300800 */
[----:B------:R0:W4:Y:S04]  /*37ba0*/  @!P1 LDG.E.U8 R20, desc[UR18][R8.64] ;  /* 0x0000001208149981 */ /* 0x000128000c1e1100 */
[----:B------:R1:W-:Y:S04]  /*37bb0*/  STL [R1+0x6c4], R17 ;  /* 0x0006c41101007387 */ /* 0x0003e80000100800 */
[----:B------:R-:W4:Y:S04]  /*37bc0*/  LDL.LU R23, [R1+0x6f4] ;  /* 0x0006f40001177983 */ /* 0x000f280000300800 */
[----:B-1----:R-:W4:Y:S04]  /*37bd0*/  LDL.LU R17, [R1+0x700] ;  /* 0x0007000001117983 */ /* 0x002f280000300800 */
[----:B------:R-:W-:Y:S04]  /*37be0*/  STL [R1+0x6d0], R11 ;  /* 0x0006d00b01007387 */ /* 0x000fe80000100800 */
[----:B------:R-:W4:Y:S01]  /*37bf0*/  LDL.LU R13, [R1+0x708] ;  /* 0x00070800010d7983 */ /* 0x000f220000300800 */
[----:B---3--:R-:W-:-:S05]  /*37c00*/  IADD3 R10, P4, PT, R5, R10, RZ ;  /* 0x0000000a050a7210 */ /* 0x008fca0007f9e0ff */
[----:B--2---:R-:W-:Y:S02]  /*37c10*/  IMAD.X R18, R6, 0x1, R18, P4 ;  /* 0x0000000106127824 */ /* 0x004fe400020e0612 */
[----:B0-----:R-:W-:Y:S02]  /*37c20*/  @!P1 IMAD.MOV.U32 R8, RZ, RZ, R10 ;  /* 0x000000ffff089224 */ /* 0x001fe400078e000a */
[----:B------:R-:W-:Y:S01]  /*37c30*/  @!P1 IMAD.MOV.U32 R9, RZ, RZ, R18 ;  /* 0x000000ffff099224 */ /* 0x000fe200078e0012 */
[----:B----4-:R0:W-:Y:S04]  /*37c40*/  STL [R1+0x24], R21 ;  /* 0x0000241501007387 */ /* 0x0101e80000100800 */
[----:B------:R1:W2:Y:S04]  /*37c50*/  @!P1 LDG.E.U8 R3, desc[UR18][R8.64] ;  /* 0x0000001208039981 */ /* 0x0002a8000c1e1100 */
[----:B0-----:R-:W3:Y:S04]  /*37c60*/  LDL.LU R21, [R1+0x6fc] ;  /* 0x0006fc0001157983 */ /* 0x001ee80000300800 */
[----:B------:R0:W-:Y:S01]  /*37c70*/  STL [R1+0x20], R15 ;  /* 0x0000200f01007387 */ /* 0x0001e20000100800 */
[----:B------:R-:W-:-:S02]  /*37c80*/  PRMT R0, RZ, 0x7610, R0 ;  /* 0x00007610ff007816 */ /* 0x000fc40000000000 */
[----:B------:R-:W-:Y:S01]  /*37c90*/  IADD3 R12, P3, PT, R5, R12, RZ ;  /* 0x0000000c050c7210 */ /* 0x000fe20007f7e0ff */
[----:B0-----:R-:W4:Y:S04]  /*37ca0*/  LDL.LU R15, [R1+0x704] ;  /* 0x00070400010f7983 */ /* 0x001f280000300800 */
[----:B------:R-:W-:Y:S01]  /*37cb0*/  STL [R1+0x6d8], R10 ;  /* 0x0006d80a01007387 */ /* 0x000fe20000100800 */
[----:B------:R-:W-:-:S03]  /*37cc0*/  IMAD.X R19, R6, 0x1, R19, P3 ;  /* 0x0000000106137824 */ /* 0x000fc600018e0613 */
[----:B------:R-:W-:Y:S01]  /*37cd0*/  STL [R1+0x6cc], R24 ;  /* 0x0006cc1801007387 */ /* 0x000fe20000100800 */
[----:B------:R-:W-:-:S03]  /*37ce0*/  IADD3 R16, P3, PT, R5, R16, RZ ;  /* 0x0000001005107210 */ /* 0x000fc60007f7e0ff */
[----:B------:R-:W-:Y:S04]  /*37cf0*/  STL [R1+0x6e0], R12 ;  /* 0x0006e00c01007387 */ /* 0x000fe80000100800 */
[----:B------:R-:W4:Y:S01]  /*37d00*/  LDL.LU R11, [R1+0x710] ;  /* 0x00071000010b7983 */ /* 0x000f220000300800 */
[----:B-1----:R-:W-:-:S03]  /*37d10*/  @!P1 IMAD.MOV.U32 R8, RZ, RZ, R12 ;  /* 0x000000ffff089224 */ /* 0x002fc600078e000c */
[----:B------:R-:W-:Y:S01]  /*37d20*/  STL [R1+0x6d4], R18 ;  /* 0x0006d41201007387 */ /* 0x000fe20000100800 */
[----:B------:R-:W-:-:S03]  /*37d30*/  @!P1 IMAD.MOV.U32 R9, RZ, RZ, R19 ;  /* 0x000000ffff099224 */ /* 0x000fc600078e0013 */
[----:B------:R-:W-:Y:S01]  /*37d40*/  STL [R1+0x28], R25 ;  /* 0x0000281901007387 */ /* 0x000fe20000100800 */
[----:B------:R-:W-:-:S03]  /*37d50*/  IMAD.X R23, R6, 0x1, R23, P3 ;  /* 0x0000000106177824 */ /* 0x000fc600018e0617 */
[----:B------:R0:W-:Y:S01]  /*37d60*/  STL [R1+0x1c], R20 ;  /* 0x00001c1401007387 */ /* 0x0001e20000100800 */
[----:B------:R-:W-:Y:S02]  /*37d70*/  IADD3 R17, P4, PT, R5, R17, RZ ;  /* 0x0000001105117210 */ /* 0x000fe40007f9e0ff */
[----:B------:R-:W-:Y:S01]  /*37d80*/  PRMT R22, RZ, 0x7610, R22 ;  /* 0x00007610ff167816 */ /* 0x000fe20000000016 */
[----:B------:R1:W4:Y:S04]  /*37d90*/  @!P1 LDG.E.U8 R0, desc[UR18][R8.64] ;  /* 0x0000001208009981 */ /* 0x000328000c1e1100 */
[----:B0-----:R-:W4:Y:S04]  /*37da0*/  LDL.LU R20, [R1+0x70c] ;  /* 0x00070c0001147983 */ /* 0x001f280000300800 */
[----:B------:R0:W-:Y:S04]  /*37db0*/  STL [R1+0x6dc], R19 ;  /* 0x0006dc1301007387 */ /* 0x0001e80000100800 */
[----:B------:R-:W4:Y:S01]  /*37dc0*/  LDL.LU R18, [R1+0x718] ;  /* 0x0007180001127983 */ /* 0x000f220000300800 */
[----:B-1----:R-:W-:-:S02]  /*37dd0*/  @!P1 IMAD.MOV.U32 R8, RZ, RZ, R16 ;  /* 0x000000ffff089224 */ /* 0x002fc400078e0010 */
[----:B------:R-:W-:Y:S01]  /*37de0*/  @!P1 IMAD.MOV.U32 R9, RZ, RZ, R23 ;  /* 0x000000ffff099224 */ /* 0x000fe200078e0017 */
[----:B------:R-:W4:Y:S01]  /*37df0*/  LDL.LU R10, [R1+0x720] ;  /* 0x00072000010a7983 */ /* 0x000f220000300800 */
[----:B------:R-:W-:-:S03]  /*37e00*/  PRMT R14, RZ, 0x7610, R14 ;  /* 0x00007610ff0e7816 */ /* 0x000fc6000000000e */
[----:B------:R1:W4:Y:S02]  /*37e10*/  @!P1 LDG.E.U8 R22, desc[UR18][R8.64] ;  /* 0x0000001208169981 */ /* 0x000324000c1e1100 */
[----:B-1----:R-:W-:Y:S02]  /*37e20*/  @!P1 IMAD.MOV.U32 R8, RZ, RZ, R17 ;  /* 0x000000ffff089224 */ /* 0x002fe400078e0011 */
[----:B--2---:R1:W-:Y:S04]  /*37e30*/  STL [R1+0x12d8], R3 ;  /* 0x0012d80301007387 */ /* 0x0043e80000100800 */
[----:B0-----:R-:W2:Y:S01]  /*37e40*/  LDL.LU R19, [R1+0x714] ;  /* 0x0007140001137983 */ /* 0x001ea20000300800 */
[----:B---3--:R-:W-:Y:S01]  /*37e50*/  IMAD.X R21, R6, 0x1, R21, P4 ;  /* 0x0000000106157824 */ /* 0x008fe200020e0615 */
[----:B------:R-:W-:-:S02]  /*37e60*/  IADD3 R13, P3, PT, R5, R13, RZ ;  /* 0x0000000d050d7210 */ /* 0x000fc40007f7e0ff */
[----:B------:R-:W3:Y:S01]  /*37e70*/  LDL.LU R12, [R1+0x71c] ;  /* 0x00071c00010c7983 */ /* 0x000ee20000300800 */
[----:B------:R-:W-:-:S05]  /*37e80*/  @!P1 IMAD.MOV.U32 R9, RZ, RZ, R21 ;  /* 0x000000ffff099224 */ /* 0x000fca00078e0015 */
[----:B------:R0:W3:Y:S01]  /*37e90*/  @!P1 LDG.E.U8 R14, desc[UR18][R8.64] ;  /* 0x00000012080e9981 */ /* 0x0000e2000c1e1100 */
[----:B-1----:R-:W-:Y:S01]  /*37ea0*/  PRMT R3, RZ, 0x7610, R3 ;  /* 0x00007610ff037816 */ /* 0x002fe20000000003 */
[----:B----4-:R-:W-:Y:S02]  /*37eb0*/  IMAD.X R15, R6, 0x1, R15, P3 ;  /* 0x00000001060f7824 */ /* 0x010fe400018e060f */
[----:B0-----:R-:W-:Y:S02]  /*37ec0*/  @!P1 IMAD.MOV.U32 R8, RZ, RZ, R13 ;  /* 0x000000ffff089224 */ /* 0x001fe400078e000d */
[----:B------:R-:W-:Y:S01]  /*37ed0*/  @!P1 IMAD.MOV.U32 R9, RZ, RZ, R15 ;  /* 0x000000ffff099224 */ /* 0x000fe200078e000f */
[----:B------:R-:W-:-:S04]  /*37ee0*/  PRMT R4, RZ, 0x7610, R4 ;  /* 0x00007610ff047816 */ /* 0x000fc80000000004 */
[----:B------:R0:W4:Y:S01]  /*37ef0*/  @!P1 LDG.E.U8 R3, desc[UR18][R8.64] ;  /* 0x0000001208039981 */ /* 0x000122000c1e1100 */
[----:B------:R-:W-:-:S03]  /*37f00*/  IADD3 R11, P3, PT, R5, R11, RZ ;  /* 0x0000000b050b7210 */ /* 0x000fc60007f7e0ff */
[----:B------:R1:W-:Y:S02]  /*37f10*/  STL [R1+0x6f8], R16 ;  /* 0x0006f81001007387 */ /* 0x0003e40000100800 */
[----:B0-----:R-:W-:Y:S01]  /*37f20*/  @!P1 IMAD.MOV.U32 R8, RZ, RZ, R11 ;  /* 0x000000ffff089224 */ /* 0x001fe200078e000b */
[----:B------:R-:W-:Y:S01]  /*37f30*/  PRMT R2, RZ, 0x7610, R2 ;  /* 0x00007610ff027816 */ /* 0x000fe20000000002 */
[----:B------:R-:W-:-:S04]  /*37f40*/  IMAD.X R20, R6, 0x1, R20, P3 ;  /* 0x0000000106147824 */ /* 0x000fc800018e0614 */
[----:B------:R-:W-:Y:S01]  /*37f50*/  @!P1 IMAD.MOV.U32 R9, RZ, RZ, R20 ;  /* 0x000000ffff099224 */ /* 0x000fe200078e0014 */
[----:B------:R-:W-:Y:S01]  /*37f60*/  IADD3 R18, P4, PT, R5, R18, RZ ;  /* 0x0000001205127210 */ /* 0x000fe20007f9e0ff */
[----:B------:R-:W-:Y:S04]  /*37f70*/  STL [R1+0x12dc], R0 ;  /* 0x0012dc0001007387 */ /* 0x000fe80000100800 */
[----:B------:R0:W4:Y:S04]  /*37f80*/  @!P1 LDG.E.U8 R4, desc[UR18][R8.64] ;  /* 0x0000001208049981 */ /* 0x000128000c1e1100 */
[----:B------:R-:W-:Y:S04]  /*37f90*/  STL [R1+0x700], R17 ;  /* 0x0007001101007387 */ /* 0x000fe80000100800 */
[----:B------:R-:W-:Y:S01]  /*37fa0*/  STL [R1+0x6f4], R23 ;  /* 0x0006f41701007387 */ /* 0x000fe20000100800 */
[----:B0-----:R-:W-:-:S03]  /*37fb0*/  @!P1 IMAD.MOV.U32 R8, RZ, RZ, R18 ;  /* 0x000000ffff089224 */ /* 0x001fc600078e0012 */
[----:B------:R-:W-:Y:S04]  /*37fc0*/  STL [R1+0x708], R13 ;  /* 0x0007080d01007387 */ /* 0x000fe80000100800 */
[----:B-1----:R-:W4:Y:S04]  /*37fd0*/  LDL.LU R16, [R1+0x738] ;  /* 0x0007380001107983 */ /* 0x002f280000300800 */
[----:B------:R-:W-:Y:S04]  /*37fe0*/  STL [R1+0x6fc], R21 ;  /* 0x0006fc1501007387 */ /* 0x000fe80000100800 */
[----:B------:R-:W-:Y:S01]  /*37ff0*/  STL [R1+0x704], R15 ;  /* 0x0007040f01007387 */ /* 0x000fe20000100800 */
[----:B--2---:R-:W-:-:S04]  /*38000*/  IMAD.X R19, R6, 0x1, R19, P4 ;  /* 0x0000000106137824 */ /* 0x004fc800020e0613 */
[----:B------:R-:W-:-:S05]  /*38010*/  @!P1 IMAD.MOV.U32 R9, RZ, RZ, R19 ;  /* 0x000000ffff099224 */ /* 0x000fca00078e0013 */
[----:B------:R0:W2:Y:S04]  /*38020*/  @!P1 LDG.E.U8 R2, desc[UR18][R8.64] ;  /* 0x0000001208029981 */ /* 0x0000a8000c1e1100 */
[----:B---3--:R1:W-:Y:S04]  /*38030*/  STL [R1+0xc], R14 ;  /* 0x00000c0e01007387 */ /* 0x0083e80000100800 */
[----:B-1----:R-:W3:Y:S04]  /*38040*/  LDL.LU R14, [R1+0x740] ;  /* 0x00074000010e7983 */ /* 0x002ee80000300800 */
[----:B------:R-:W3:Y:S04]  /*38050*/  LDL.LU R17, [R1+0x734] ;  /* 0x0007340001117983 */ /* 0x000ee80000300800 */
[----:B------:R-:W3:Y:S01]  /*38060*/  LDL.LU R15, [R1+0x73c] ;  /* 0x00073c00010f7983 */ /* 0x000ee20000300800 */
[----:B------:R-:W-:-:S03]  /*38070*/  IADD3 R10, P3, PT, R5, R10, RZ ;  /* 0x0000000a050a7210 */ /* 0x000fc60007f7e0ff */
[----:B------:R1:W-:Y:S04]  /*38080*/  STL [R1+0x710], R11 ;  /* 0x0007100b01007387 */ /* 0x0003e80000100800 */
[----:B------:R-:W3:Y:S04]  /*38090*/  LDL.LU R13, [R1+0x744] ;  /* 0x00074400010d7983 */ /* 0x000ee80000300800 */
[----:B------:R-:W3:Y:S04]  /*380a0*/  LDL.LU R0, [R1+0x748] ;  /* 0x0007480001007983 */ /* 0x000ee80000300800 */
[----:B----4-:R4:W-:Y:S01]  /*380b0*/  STL [R1+0x12e0], R3 ;  /* 0x0012e00301007387 */ /* 0x0109e20000100800 */
[----:B------:R-:W-:-:S03]  /*380c0*/  IMAD.X R12, R6, 0x1, R12, P3 ;  /* 0x00000001060c7824 */ /* 0x000fc600018e060c */
[----:B------:R-:W-:Y:S04]  /*380d0*/  STL [R1+0x718], R18 ;  /* 0x0007181201007387 */ /* 0x000fe80000100800 */
[----:B------:R-:W-:Y:S04]  /*380e0*/  STL [R1+0x70c], R20 ;  /* 0x00070c1401007387 */ /* 0x000fe80000100800 */
[----:B------:R-:W-:Y:S04]  /*380f0*/  STL [R1+0x720], R10 ;  /* 0x0007200a01007387 */ /* 0x000fe80000100800 */
[----:B-1----:R-:W3:Y:S04]  /*38100*/  LDL.LU R11, [R1+0x750] ;  /* 0x00075000010b7983 */ /* 0x002ee80000300800 */
[----:B------:R-:W-:Y:S04]  /*38110*/  STL [R1+0x714], R19 ;  /* 0x0007141301007387 */ /* 0x000fe80000100800 */
[----:B------:R-:W-:Y:S01]  /*38120*/  STL [R1+0x12e4], R4 ;  /* 0x0012e40401007387 */ /* 0x000fe20000100800 */
[----:B------:R-:W-:-:S03]  /*38130*/  PRMT R92, RZ, 0x7610, R92 ;  /* 0x00007610ff5c7816 */ /* 0x000fc6000000005c */
[----:B------:R-:W-:Y:S01]  /*38140*/  STL [R1+0x10], R22 ;  /* 0x0000101601007387 */ /* 0x000fe20000100800 */
[----:B0-----:R-:W-:-:S03]  /*38150*/  @!P1 IMAD.MOV.U32 R9, RZ, RZ, R12 ;  /* 0x000000ffff099224 */ /* 0x001fc600078e000c */
[----:B----4-:R-:W4:Y:S01]  /*38160*/  LDL.LU R3, [R1+0x758] ;  /* 0x0007580001037983 */ /* 0x010f220000300800 */
[----:B------:R-:W-:-:S03]  /*38170*/  @!P1 IMAD.MOV.U32 R8, RZ, RZ, R10 ;  /* 0x000000ffff089224 */ /* 0x000fc600078e000a */
[----:B------:R0:W-:Y:S01]  /*38180*/  STL [R1+0x71c], R12 ;  /* 0x00071c0c01007387 */ /* 0x0001e20000100800 */
[----:B------:R-:W-:-:S03]  /*38190*/  IADD3 R16, P3, PT, R5, R16, RZ ;  /* 0x0000001005107210 */ /* 0x000fc60007f7e0ff */
[----:B------:R1:W4:Y:S01]  /*381a0*/  @!P1 LDG.E.U8 R92, desc[UR18][R8.64] ;  /* 0x00000012085c9981 */ /* 0x000322000c1e1100 */
[----:B------:R-:W-:Y:S02]  /*381b0*/  PRMT R90, RZ, 0x7610, R90 ;  /* 0x00007610ff5a7816 */ /* 0x000fe4000000005a */
[----:B------:R-:W-:Y:S01]  /*381c0*/  PRMT R88, RZ, 0x7610, R88 ;  /* 0x00007610ff587816 */ /* 0x000fe20000000058 */
[----:B-1----:R-:W-:Y:S01]  /*381d0*/  @!P1 IMAD.MOV.U32 R8, RZ, RZ, R16 ;  /* 0x000000ffff089224 */ /* 0x002fe200078e0010 */
[----:B--2---:R1:W-:Y:S04]  /*381e0*/  STL [R1+0x12e8], R2 ;  /* 0x0012e80201007387 */ /* 0x0043e80000100800 */
[----:B0-----:R-:W2:Y:S04]  /*381f0*/  LDL.LU R12, [R1+0x74c] ;  /* 0x00074c00010c7983 */ /* 0x001ea80000300800 */
[----:B------:R-:W2:Y:S01]  /*38200*/  LDL.LU R10, [R1+0x754] ;  /* 0x00075400010a7983 */ /* 0x000ea20000300800 */
[----:B---3--:R-:W-:Y:S01]  /*38210*/  IADD3 R14, P4, PT, R5, R14, RZ ;  /* 0x0000000e050e7210 */ /* 0x008fe20007f9e0ff */
[----:B------:R-:W-:-:S04]  /*38220*/  IMAD.X R17, R6, 0x1, R17, P3 ;  /* 0x0000000106117824 */ /* 0x000fc800018e0611 */
[----:B------:R-:W-:Y:S02]  /*38230*/  @!P1 IMAD.MOV.U32 R9, RZ, RZ, R17 ;  /* 0x000000ffff099224 */ /* 0x000fe400078e0011 */
[----:B------:R-:W-:Y:S01]  /*38240*/  IMAD.X R15, R6, 0x1, R15, P4 ;  /* 0x00000001060f7824 */ /* 0x000fe200020e060f */
[----:B------:R-:W-:Y:S04]  /*38250*/  STL [R1+0x738], R16 ;  /* 0x0007381001007387 */ /* 0x000fe80000100800 */
[----:B------:R0:W3:Y:S04]  /*38260*/  @!P1 LDG.E.U8 R90, desc[UR18][R8.64] ;  /* 0x00000012085a9981 */ /* 0x0000e8000c1e1100 */
[----:B------:R-:W3:Y:S04]  /*38270*/  LDL.LU R4, [R1+0x75c] ;  /* 0x00075c0001047983 */ /* 0x000ee80000300800 */
[----:B-1----:R-:W3:Y:S01]  /*38280*/  LDL.LU R2, [R1+0x760] ;  /* 0x0007600001027983 */ /* 0x002ee20000300800 */
[----:B0-----:R-:W-:-:S02]  /*38290*/  @!P1 IMAD.MOV.U32 R8, RZ, RZ, R14 ;  /* 0x000000ffff089224 */ /* 0x001fc400078e000e */
[----:B------:R-:W-:-:S05]  /*382a0*/  @!P1 IMAD.MOV.U32 R9, RZ, RZ, R15 ;  /* 0x000000ffff099224 */ /* 0x000fca00078e000f */
[----:B------:R0:W3:Y:S01]  /*382b0*/  @!P1 LDG.E.U8 R88, desc[UR18][R8.64] ;  /* 0x0000001208589981 */ /* 0x0000e2000c1e1100 */
[----:B------:R-:W-:Y:S02]  /*382c0*/  IADD3 R0, P3, PT, R5, R0, RZ ;  /* 0x0000000005007210 */ /* 0x000fe40007f7e0ff */
[----:B------:R-:W-:-:S03]  /*382d0*/  PRMT R86, RZ, 0x7610, R86 ;  /* 0x00007610ff567816 */ /* 0x000fc60000000056 */
[----:B------:R-:W-:Y:S01]  /*382e0*/  IMAD.X R13, R6, 0x1, R13, P3 ;  /* 0x00000001060d7824 */ /* 0x000fe200018e060d */
[----:B------:R-:W-:Y:S01]  /*382f0*/  IADD3 R11, P3, PT, R5, R11, RZ ;  /* 0x0000000b050b7210 */ /* 0x000fe20007f7e0ff */
[----:B0-----:R-:W-:Y:S02]  /*38300*/  @!P1 IMAD.MOV.U32 R8, RZ, RZ, R0 ;  /* 0x000000ffff089224 */ /* 0x001fe400078e0000 */
[----:B------:R-:W-:Y:S01]  /*38310*/  @!P1 IMAD.MOV.U32 R9, RZ, RZ, R13 ;  /* 0x000000ffff099224 */ /* 0x000fe200078e000d */
[----:B------:R-:W-:-:S04]  /*38320*/  PRMT R84, RZ, 0x7610, R84 ;  /* 0x00007610ff547816 */ /* 0x000fc80000000054 */
[----:B------:R0:W3:Y:S01]  /*38330*/  @!P1 LDG.E.U8 R86, desc[UR18][R8.64] ;  /* 0x0000001208569981 */ /* 0x0000e2000c1e1100 */
[----:B----4-:R-:W-:Y:S01]  /*38340*/  IADD3 R3, P4, PT, R5, R3, RZ ;  /* 0x0000000305037210 */ /* 0x010fe20007f9e0ff */
[----:B0-----:R-:W-:Y:S01]  /*38350*/  @!P1 IMAD.MOV.U32 R8, RZ, RZ, R11 ;  /* 0x000000ffff089224 */ /* 0x001fe200078e000b */
[----:B------:R-:W-:Y:S01]  /*38360*/  PRMT R82, RZ, 0x7610, R82 ;  /* 0x00007610ff527816 */ /* 0x000fe20000000052 */
[----:B------:R-:W-:Y:S04]  /*38370*/  STL [R1+0x12ec], R92 ;  /* 0x0012ec5c01007387 */ /* 0x000fe80000100800 */
[----:B------:R-:W-:Y:S04]  /*38380*/  STL [R1+0x740], R14 ;  /* 0x0007400e01007387 */ /* 0x000fe80000100800 */
[----:B------:R0:W-:Y:S04]  /*38390*/  STL [R1+0x734], R17 ;  /* 0x0007341101007387 */ /* 0x0001e80000100800 */
[----:B------:R-:W-:Y:S04]  /*383a0*/  STL [R1+0x748], R0 ;  /* 0x0007480001007387 */ /* 0x000fe80000100800 */
[----:B0-----:R-:W4:Y:S04]  /*383b0*/  LDL.LU R17, [R1+0x778] ;  /* 0x0007780001117983 */ /* 0x001f280000300800 */
[----:B------:R0:W-:Y:S01]  /*383c0*/  STL [R1+0x73c], R15 ;  /* 0x00073c0f01007387 */ /* 0x0001e20000100800 */
[----:B------:R-:W-:Y:S01]  /*383d0*/  PRMT R80, RZ, 0x7610, R80 ;  /* 0x00007610ff507816 */ /* 0x000fe20000000050 */
[----:B--2---:R-:W-:-:S04]  /*383e0*/  IMAD.X R12, R6, 0x1, R12, P3 ;  /* 0x00000001060c7824 */ /* 0x004fc800018e060c */
[----:B------:R-:W-:Y:S02]  /*383f0*/  @!P1 IMAD.MOV.U32 R9, RZ, RZ, R12 ;  /* 0x000000ffff099224 */ /* 0x000fe400078e000c */
[----:B------:R-:W-:-:S03]  /*38400*/  IMAD.X R10, R6, 0x1, R10, P4 ;  /* 0x00000001060a7824 */ /* 0x000fc600020e060a */
[----:B------:R1:W2:Y:S02]  /*38410*/  @!P1 LDG.E.U8 R84, desc[UR18][R8.64] ;  /* 0x0000001208549981 */ /* 0x0002a4000c1e1100 */
[----:B-1----:R-:W-:Y:S02]  /*38420*/  @!P1 IMAD.MOV.U32 R8, RZ, RZ, R3 ;  /* 0x000000ffff089224 */ /* 0x002fe400078e0003 */
[----:B------:R-:W-:Y:S01]  /*38430*/  @!P1 IMAD.MOV.U32 R9, RZ, RZ, R10 ;  /* 0x000000ffff099224 */ /* 0x000fe200078e000a */
[----:B---3--:R-:W-:Y:S04]  /*38440*/  STL [R1+0x12f0], R90 ;  /* 0x0012f05a01007387 */ /* 0x008fe80000100800 */
[----:B------:R1:W-:Y:S01]  /*38450*/  STL [R1+0x744], R13 ;  /* 0x0007440d01007387 */ /* 0x0003e20000100800 */
[----:B------:R-:W-:-:S03]  /*38460*/  IADD3 R2, P3, PT, R5, R2, RZ ;  /* 0x0000000205027210 */ /* 0x000fc60007f7e0ff */
[----:B------:R3:W2:Y:S02]  /*38470*/  @!P1 LDG.E.U8 R82, desc[UR18][R8.64] ;  /* 0x0000001208529981 */ /* 0x0006a4000c1e1100 */
[----:B------:R-:W-:Y:S02]  /*38480*/  IMAD.X R4, R6, 0x1, R4, P3 ;  /* 0x0000000106047824 */ /* 0x000fe400018e0604 */
[----:B------:R-:W-:Y:S04]  /*38490*/  STL [R1+0x12f4], R88 ;  /* 0x0012f45801007387 */ /* 0x000fe80000100800 */
[----:B------:R-:W2:Y:S01]  /*384a0*/  LDL.LU R19, [R1+0x774] ;  /* 0x0007740001137983 */ /* 0x000ea20000300800 */
[----:B---3--:R-:W-:-:S03]  /*384b0*/  @!P1 IMAD.MOV.U32 R8, RZ, RZ, R2 ;  /* 0x000000ffff089224 */ /* 0x008fc600078e0002 */
[----:B0-----:R-:W3:Y:S01]  /*384c0*/  LDL.LU R15, [R1+0x77c] ;  /* 0x00077c00010f7983 */ /* 0x001ee20000300800 */
[----:B------:R-:W-:-:S03]  /*384d0*/  @!P1 IMAD.MOV.U32 R9, RZ, RZ, R4 ;  /* 0x000000ffff099224 */ /* 0x000fc600078e0004 */
[----:B------:R-:W-:Y:S04]  /*384e0*/  STL [R1+0x750], R11 ;  /* 0x0007500b01007387 */ /* 0x000fe80000100800 */
[----:B-1----:R-:W3:Y:S04]  /*384f0*/  LDL.LU R13, [R1+0x780] ;  /* 0x00078000010d7983 */ /* 0x002ee80000300800 */
[----:B------:R-:W3:Y:S04]  /*38500*/  LDL.LU R16, [R1+0x784] ;  /* 0x0007840001107983 */ /* 0x000ee80000300800 */
[----:B------:R-:W3:Y:S04]  /*38510*/  LDL.LU R0, [R1+0x788] ;  /* 0x0007880001007983 */ /* 0x000ee80000300800 */
[----:B------:R0:W3:Y:S04]  /*38520*/  @!P1 LDG.E.U8 R80, desc[UR18][R8.64] ;  /* 0x0000001208509981 */ /* 0x0000e8000c1e1100 */
[----:B------:R-:W-:Y:S04]  /*38530*/  STL [R1+0x12f8], R86 ;  /* 0x0012f85601007387 */ /* 0x000fe80000100800 */
[----:B------:R-:W-:Y:S04]  /*38540*/  STL [R1+0x758], R3 ;  /* 0x0007580301007387 */ /* 0x000fe80000100800 */
[----:B------:R1:W-:Y:S04]  /*38550*/  STL [R1+0x74c], R12 ;  /* 0x00074c0c01007387 */ /* 0x0003e80000100800 */
[----:B------:R-:W-:Y:S04]  /*38560*/  STL [R1+0x760], R2 ;  /* 0x0007600201007387 */ /* 0x000fe80000100800 */
[----:B-1----:R-:W3:Y:S04]  /*38570*/  LDL.LU R12, [R1+0x790] ;  /* 0x00079000010c7983 */ /* 0x002ee80000300800 */
[----:B------:R-:W-:Y:S01]  /*38580*/  STL [R1+0x754], R10 ;  /* 0x0007540a01007387 */ /* 0x000fe20000100800 */
[----:B----4-:R-:W-:-:S02]  /*38590*/  IADD3 R17, P3, PT, R5, R17, RZ ;  /* 0x0000001105117210 */ /* 0x010fc40007f7e0ff */
[----:B------:R-:W-:-:S03]  /*385a0*/  PRMT R78, RZ, 0x7610, R78 ;  /* 0x00007610ff4e7816 */ /* 0x000fc6000000004e */
[----:B0-----:R-:W-:Y:S01]  /*385b0*/  @!P1 IMAD.MOV.U32 R8, RZ, RZ, R17 ;  /* 0x000000ffff089224 */ /* 0x001fe200078e0011 */
[----:B--2---:R-:W-:Y:S04]  /*385c0*/  STL [R1+0x12fc], R84 ;  /* 0x0012fc5401007387 */ /* 0x004fe80000100800 */
[----:B------:R-:W2:Y:S04]  /*385d0*/  LDL.LU R18, [R1+0x78c] ;  /* 0x00078c0001127983 */ /* 0x000ea80000300800 */
[----:B------:R0:W-:Y:S04]  /*385e0*/  STL [R1+0x75c], R4 ;  /* 0x00075c0401007387 */ /* 0x0001e80000100800 */
[----:B------:R-:W4:Y:S04]  /*385f0*/  LDL.LU R11, [R1+0x798] ;  /* 0x00079800010b7983 */ /* 0x000f280000300800 */
[----:B------:R-:W4:Y:S04]  /*38600*/  LDL.LU R3, [R1+0x7a0] ;  /* 0x0007a00001037983 */ /* 0x000f280000300800 */
[----:B------:R-:W-:Y:S04]  /*38610*/  STL [R1+0x1300], R82 ;  /* 0x0013005201007387 */ /* 0x000fe80000100800 */
[----:B------:R-:W4:Y:S04]  /*38620*/  LDL.LU R14, [R1+0x794] ;  /* 0x00079400010e7983 */ /* 0x000f280000300800 */
[----:B0-----:R-:W4:Y:S01]  /*38630*/  LDL.LU R4, [R1+0x79c] ;  /* 0x00079c0001047983 */ /* 0x001f220000300800 */
[----:B------:R-:W-:-:S03]  /*38640*/  IMAD.X R19, R6, 0x1, R19, P3 ;  /* 0x0000000106137824 */ /* 0x000fc600018e0613 */
[----:B------:R0:W-:Y:S04]  /*38650*/  STL [R1+0x778], R17 ;  /* 0x0007781101007387 */ /* 0x0001e80000100800 */
[----:B------:R-:W4:Y:S01]  /*38660*/  LDL.LU R2, [R1+0x7b8] ;  /* 0x0007b80001027983 */ /* 0x000f220000300800 */
[----:B------:R-:W-:-:S03]  /*38670*/  @!P1 IMAD.MOV.U32 R9, RZ, RZ, R19 ;  /* 0x000000ffff099224 */ /* 0x000fc600078e0013 */
[----:B------:R-:W4:Y:S01]  /*38680*/  LDL.LU R10, [R1+0x7c0] ;  /* 0x0007c000010a7983 */ /* 0x000f220000300800 */
[----:B---3--:R-:W-:-:S03]  /*38690*/  IADD3 R13, P4, PT, R5, R13, RZ ;  /* 0x0000000d050d7210 */ /* 0x008fc60007f9e0ff */
[----:B------:R1:W3:Y:S02]  /*386a0*/  @!P1 LDG.E.U8 R78, desc[UR18][R8.64] ;  /* 0x00000012084e9981 */ /* 0x0002e4000c1e1100 */
[C---:B------:R-:W-:Y:S01]  /*386b0*/  IMAD.X R15, R6.reuse, 0x1, R15, P4 ;  /* 0x00000001060f7824 */ /* 0x040fe200020e060f */
[----:B------:R-:W-:Y:S01]  /*386c0*/  IADD3 R0, P3, PT, R5, R0, RZ ;  /* 0x0000000005007210 */ /* 0x000fe20007f7e0ff */
[----:B------:R-:W-:Y:S04]  /*386d0*/  STL [R1+0x1304], R80 ;  /* 0x0013045001007387 */ /* 0x000fe80000100800 */
[----:B------:R-:W-:Y:S01]  /*386e0*/  IMAD.X R16, R6, 0x1, R16, P3 ;  /* 0x0000000106107824 */ /* 0x000fe200018e0610 */
[----:B------:R0:W-:Y:S04]  /*386f0*/  STL [R1+0x780], R13 ;  /* 0x0007800d01007387 */ /* 0x0001e80000100800 */
[----:B------:R-:W-:Y:S01]  /*38700*/  STL [R1+0x774], R19 ;  /* 0x0007741301007387 */ /* 0x000fe20000100800 */
[----:B-1----:R-:W-:-:S03]  /*38710*/  @!P1 IMAD.MOV.U32 R8, RZ, RZ, R13 ;  /* 0x000000ffff089224 */ /* 0x002fc600078e000d */
[----:B------:R-:W-:Y:S04]  /*38720*/  STL [R1+0x788], R0 ;  /* 0x0007880001007387 */ /* 0x000fe80000100800 */
[----:B------:R1:W-:Y:S04]  /*38730*/  STL [R1+0x77c], R15 ;  /* 0x00077c0f01007387 */ /* 0x0003e80000100800 */
[----:B0-----:R-:W3:Y:S04]  /*38740*/  LDL.LU R17, [R1+0x7b4] ;  /* 0x0007b40001117983 */ /* 0x001ee80000300800 */
[----:B------:R0:W-:Y:S04]  /*38750*/  STL [R1+0x784], R16 ;  /* 0x0007841001007387 */ /* 0x0001e80000100800 */
[----:B------:R-:W3:Y:S01]  /*38760*/  LDL.LU R13, [R1+0x7bc] ;  /* 0x0007bc00010d7983 */ /* 0x000ee20000300800 */
[----:B------:R-:W-:-:S03]  /*38770*/  @!P1 IMAD.MOV.U32 R9, RZ, RZ, R15 ;  /* 0x000000ffff099224 */ /* 0x000fc600078e000f */
[----:B-1----:R-:W3:Y:S01]  /*38780*/  LDL.LU R15, [R1+0x7c8] ;  /* 0x0007c800010f7983 */ /* 0x002ee20000300800 */
[----:B------:R-:W-:Y:S02]  /*38790*/  PRMT R76, RZ, 0x7610, R76 ;  /* 0x00007610ff4c7816 */ /* 0x000fe4000000004c */
[----:B------:R-:W-:Y:S02]  /*387a0*/  IADD3 R12, P3, PT, R5, R12, RZ ;  /* 0x0000000c050c7210 */ /* 0x000fe40007f7e0ff */
[----:B------:R-:W-:Y:S02]  /*387b0*/  PRMT R74, RZ, 0x7610, R74 ;  /* 0x00007610ff4a7816 */ /* 0x000fe4000000004a */
[----:B------:R1:W3:Y:S01]  /*387c0*/  @!P1 LDG.E.U8 R76, desc[UR18][R8.64] ;  /* 0x00000012084c9981 */ /* 0x0002e2000c1e1100 */
[----:B------:R-:W-:Y:S01]  /*387d0*/  PRMT R72, RZ, 0x7610, R72 ;  /* 0x00007610ff487816 */ /* 0x000fe20000000048 */
[----:B-1----:R-:W-:Y:S02]  /*387e0*/  @!P1 IMAD.MOV.U32 R8, RZ, RZ, R0 ;  /* 0x000000ffff089224 */ /* 0x002fe400078e0000 */
[----:B------:R-:W-:-:S02]  /*387f0*/  @!P1 IMAD.MOV.U32 R9, RZ, RZ, R16 ;  /* 0x000000ffff099224 */ /* 0x000fc400078e0010 */
[----:B0-----:R-:W3:Y:S04]  /*38800*/  LDL.LU R16, [R1+0x7c4] ;  /* 0x0007c40001107983 */ /* 0x001ee80000300800 */
[----:B------:R0:W3:Y:S04]  /*38810*/  @!P1 LDG.E.U8 R74, desc[UR18][R8.64] ;  /* 0x00000012084a9981 */ /* 0x0000e8000c1e1100 */
[----:B------:R-:W3:Y:S01]  /*38820*/  LDL.LU R0, [R1+0x7d0] ;  /* 0x0007d00001007983 */ /* 0x000ee20000300800 */
[----:B------:R-:W-:-:S03]  /*38830*/  PRMT R70, RZ, 0x7610, R70 ;  /* 0x00007610ff467816 */ /* 0x000fc60000000046 */
[----:B------:R1:W-:Y:S01]  /*38840*/  STL [R1+0x790], R12 ;  /* 0x0007900c01007387 */ /* 0x0003e20000100800 */
[----:B0-----:R-:W-:Y:S01]  /*38850*/  @!P1 IMAD.MOV.U32 R8, RZ, RZ, R12 ;  /* 0x000000ffff089224 */ /* 0x001fe200078e000c */
[----:B------:R-:W-:Y:S02]  /*38860*/  PRMT R68, RZ, 0x7610, R68 ;  /* 0x00007610ff447816 */ /* 0x000fe40000000044 */
[----:B------:R-:W-:Y:S01]  /*38870*/  PRMT R66, RZ, 0x7610, R66 ;  /* 0x00007610ff427816 */ /* 0x000fe20000000042 */
[----:B--2---:R-:W-:-:S04]  /*38880*/  IMAD.X R18, R6, 0x1, R18, P3 ;  /* 0x0000000106127824 */ /* 0x004fc800018e0612 */
[----:B------:R-:W-:Y:S01]  /*38890*/  @!P1 IMAD.MOV.U32 R9, RZ, RZ, R18 ;  /* 0x000000ffff099224 */ /* 0x000fe200078e0012 */
[----:B----4-:R-:W-:-:S04]  /*388a0*/  IADD3 R11, P4, PT, R5, R11, RZ ;  /* 0x0000000b050b7210 */ /* 0x010fc80007f9e0ff */
[----:B------:R0:W2:Y:S01]  /*388b0*/  @!P1 LDG.E.U8 R72, desc[UR18][R8.64] ;  /* 0x0000001208489981 */ /* 0x0000a2000c1e1100 */
[----:B------:R-:W-:-:S03]  /*388c0*/  IADD3 R3, P3, PT, R5, R3, RZ ;  /* 0x0000000305037210 */ /* 0x000fc60007f7e0ff */
[----:B------:R-:W-:Y:S04]  /*388d0*/  STL [R1+0x798], R11 ;  /* 0x0007980b01007387 */ /* 0x000fe80000100800 */
[----:B------:R-:W-:Y:S01]  /*388e0*/  STL [R1+0x78c], R18 ;  /* 0x00078c1201007387 */ /* 0x000fe20000100800 */
[----:B0-----:R-:W-:-:S03]  /*388f0*/  @!P1 IMAD.MOV.U32 R8, RZ, RZ, R11 ;  /* 0x000000ffff089224 */ /* 0x001fc600078e000b */
[----:B------:R-:W-:Y:S01]  /*38900*/  STL [R1+0x7a0], R3 ;  /* 0x0007a00301007387 */ /* 0x000fe20000100800 */
[----:B------:R-:W-:-:S03]  /*38910*/  IMAD.X R14, R6, 0x1, R14, P4 ;  /* 0x00000001060e7824 */ /* 0x000fc600020e060e */
[----:B-1----:R-:W4:Y:S01]  /*38920*/  LDL.LU R12, [R1+0x7cc] ;  /* 0x0007cc00010c7983 */ /* 0x002f220000300800 */
[----:B------:R-:W-:-:S03]  /*38930*/  @!P1 IMAD.MOV.U32 R9, RZ, RZ, R14 ;  /* 0x000000ffff099224 */ /* 0x000fc600078e000e */
[----:B------:R0:W-:Y:S01]  /*38940*/  STL [R1+0x794], R14 ;  /* 0x0007940e01007387 */ /* 0x0001e20000100800 */
[----:B------:R-:W-:-:S03]  /*38950*/  IMAD.X R4, R6, 0x1, R4, P3 ;  /* 0x0000000106047824 */ /* 0x000fc600018e0604 */
[----:B------:R1:W2:Y:S01]  /*38960*/  @!P1 LDG.E.U8 R70, desc[UR18][R8.64] ;  /* 0x0000001208469981 */ /* 0x0002a2000c1e1100 */
[----:B------:R-:W-:-:S03]  /*38970*/  IADD3 R2, P4, PT, R5, R2, RZ ;  /* 0x0000000205027210 */ /* 0x000fc60007f9e0ff */
[----:B0-----:R-:W2:Y:S04]  /*38980*/  LDL.LU R14, [R1+0x7d4] ;  /* 0x0007d400010e7983 */ /* 0x001ea80000300800 */
[----:B------:R-:W2:Y:S01]  /*38990*/  LDL.LU R11, [R1+0x7d8] ;  /* 0x0007d800010b7983 */ /* 0x000ea20000300800 */
[----:B-1----:R-:W-:Y:S01]  /*389a0*/  @!P1 IMAD.MOV.U32 R9, RZ, RZ, R4 ;  /* 0x000000ffff099224 */ /* 0x002fe200078e0004 */
[----:B------:R-:W-:Y:S02]  /*389b0*/  IADD3 R10, P3, PT, R5, R10, RZ ;  /* 0x0000000a050a7210 */ /* 0x000fe40007f7e0ff */
[----:B------:R0:W-:Y:S01]  /*389c0*/  STL [R1+0x79c], R4 ;  /* 0x00079c0401007387 */ /* 0x0001e20000100800 */
[----:B------:R-:W-:-:S05]  /*389d0*/  @!P1 IMAD.MOV.U32 R8, RZ, RZ, R3 ;  /* 0x000000ffff089224 */ /* 0x000fca00078e0003 */
[----:B------:R1:W2:Y:S04]  /*389e0*/  @!P1 LDG.E.U8 R68, desc[UR18][R8.64] ;  /* 0x0000001208449981 */ /* 0x0002a8000c1e1100 */
[----:B0-----:R-:W2:Y:S04]  /*389f0*/  LDL.LU R4, [R1+0x7dc] ;  /* 0x0007dc0001047983 */ /* 0x001ea80000300800 */
[----:B------:R0:W-:Y:S04]  /*38a00*/  STL [R1+0x7b8], R2 ;  /* 0x0007b80201007387 */ /* 0x0001e80000100800 */
[----:B------:R-:W2:Y:S01]  /*38a10*/  LDL.LU R3, [R1+0x7e0] ;  /* 0x0007e00001037983 */ /* 0x000ea20000300800 */
[----:B-1----:R-:W-:-:S03]  /*38a20*/  @!P1 IMAD.MOV.U32 R8, RZ, RZ, R2 ;  /* 0x000000ffff089224 */ /* 0x002fc600078e0002 */
[----:B------:R1:W-:Y:S01]  /*38a30*/  STL [R1+0x7c0], R10 ;  /* 0x0007c00a01007387 */ /* 0x0003e20000100800 */
[----:B---3--:R-:W-:-:S04]  /*38a40*/  IMAD.X R17, R6, 0x1, R17, P4 ;  /* 0x0000000106117824 */ /* 0x008fc800020e0611 */
[----:B------:R-:W-:Y:S02]  /*38a50*/  @!P1 IMAD.MOV.U32 R9, RZ, RZ, R17 ;  /* 0x000000ffff099224 */ /* 0x000fe400078e0011 */
[----:B------:R-:W-:Y:S01]  /*38a60*/  IMAD.X R13, R6, 0x1, R13, P3 ;  /* 0x00000001060d7824 */ /* 0x000fe200018e060d */
[----:B------:R-:W-:Y:S01]  /*38a70*/  STL [R1+0x7b4], R17 ;  /* 0x0007b41101007387 */ /* 0x000fe20000100800 */
[----:B------:R-:W-:-:S03]  /*38a80*/  IADD3 R15, P3, PT, R5, R15, RZ ;  /* 0x0000000f050f7210 */ /* 0x000fc60007f7e0ff */
[----:B------:R3:W-:Y:S04]  /*38a90*/  STL [R1+0x7bc], R13 ;  /* 0x0007bc0d01007387 */ /* 0x0007e80000100800 */
[----:B0-----:R-:W2:Y:S04]  /*38aa0*/  LDL.LU R2, [R1+0x7f8] ;  /* 0x0007f80001027983 */ /* 0x001ea80000300800 */
[----:B------:R0:W2:Y:S04]  /*38ab0*/  @!P1 LDG.E.U8 R66, desc[UR18][R8.64] ;  /* 0x0000001208429981 */ /* 0x0000a8000c1e1100 */
[----:B------:R3:W-:Y:S01]  /*38ac0*/  STL [R1+0x7c8], R15 ;  /* 0x0007c80f01007387 */ /* 0x0007e20000100800 */
[----:B0-----:R-:W-:-:S03]  /*38ad0*/  @!P1 IMAD.MOV.U32 R8, RZ, RZ, R10 ;  /* 0x000000ffff089224 */ /* 0x001fc600078e000a */
[----:B-1----:R-:W2:Y:S01]  /*38ae0*/  LDL.LU R10, [R1+0x7f4] ;  /* 0x0007f400010a7983 */ /* 0x002ea20000300800 */
[----:B------:R-:W-:Y:S01]  /*38af0*/  PRMT R64, RZ, 0x7610, R64 ;  /* 0x00007610ff407816 */ /* 0x000fe20000000040 */
[----:B------:R-:W-:Y:S02]  /*38b00*/  @!P1 IMAD.MOV.U32 R9, RZ, RZ, R13 ;  /* 0x000000ffff099224 */ /* 0x000fe400078e000d */
[----:B------:R-:W-:Y:S01]  /*38b10*/  IMAD.X R16, R6, 0x1, R16, P3 ;  /* 0x0000000106107824 */ /* 0x000fe200018e0610 */
[----:B------:R-:W-:Y:S01]  /*38b20*/  PRMT R62, RZ, 0x7610, R62 ;  /* 0x00007610ff3e7816 */ /* 0x000fe2000000003e */
[----:B---3--:R-:W3:Y:S01]  /*38b30*/  LDL.LU R13, [R1+0x800] ;  /* 0x00080000010d7983 */ /* 0x008ee20000300800 */
[----:B------:R-:W-:-:S03]  /*38b40*/  IADD3 R0, P3, PT, R5, R0, RZ ;  /* 0x0000000005007210 */ /* 0x000fc60007f7e0ff */
[----:B------:R0:W3:Y:S01]  /*38b50*/  @!P1 LDG.E.U8 R64, desc[UR18][R8.64] ;  /* 0x0000001208409981 */ /* 0x0000e2000c1e1100 */
[----:B------:R-:W-:-:S03]  /*38b60*/  PRMT R60, RZ, 0x7610, R60 ;  /* 0x00007610ff3c7816 */ /* 0x000fc6000000003c */
[----:B------:R-:W-:Y:S01]  /*38b70*/  STL [R1+0x7c4], R16 ;  /* 0x0007c41001007387 */ /* 0x000fe20000100800 */
[----:B0-----:R-:W-:Y:S02]  /*38b80*/  @!P1 IMAD.MOV.U32 R8, RZ, RZ, R15 ;  /* 0x000000ffff089224 */ /* 0x001fe400078e000f */
[----:B------:R-:W-:Y:S01]  /*38b90*/  @!P1 IMAD.MOV.U32 R9, RZ, RZ, R16 ;  /* 0x000000ffff099224 */ /* 0x000fe200078e0010 */
[----:B------:R-:W3:Y:S04]  /*38ba0*/  LDL.LU R15, [R1+0x7fc] ;  /* 0x0007fc00010f7983 */ /* 0x000ee80000300800 */
[----:B------:R0:W3:Y:S04]  /*38bb0*/  @!P1 LDG.E.U8 R62, desc[UR18][R8.64] ;  /* 0x00000012083e9981 */ /* 0x0000e8000c1e1100 */
[----:B------:R-:W-:Y:S01]  /*38bc0*/  STL [R1+0x7d0], R0 ;  /* 0x0007d00001007387 */ /* 0x000fe20000100800 */
[----:B------:R-:W-:Y:S01]  /*38bd0*/  PRMT R58, RZ, 0x7610, R58 ;  /* 0x00007610ff3a7816 */ /* 0x000fe2000000003a */
[----:B0-----:R-:W-:Y:S01]  /*38be0*/  @!P1 IMAD.MOV.U32 R8, RZ, RZ, R0 ;  /* 0x000000ffff089224 */ /* 0x001fe200078e0000 */
[----:B------:R-:W-:Y:S01]  /*38bf0*/  PRMT R56, RZ, 0x7610, R56 ;  /* 0x00007610ff387816 */ /* 0x000fe20000000038 */
[----:B----4-:R-:W-:-:S04]  /*38c00*/  IMAD.X R12, R6, 0x1, R12, P3 ;  /* 0x00000001060c7824 */ /* 0x010fc800018e060c */
[----:B------:R-:W-:Y:S01]  /*38c10*/  @!P1 IMAD.MOV.U32 R9, RZ, RZ, R12 ;  /* 0x000000ffff099224 */ /* 0x000fe200078e000c */
[----:B------:R0:W-:Y:S04]  /*38c20*/  STL [R1+0x7cc], R12 ;  /* 0x0007cc0c01007387 */ /* 0x0001e80000100800 */
[----:B------:R1:W4:Y:S04]  /*38c30*/  @!P1 LDG.E.U8 R60, desc[UR18][R8.64] ;  /* 0x00000012083c9981 */ /* 0x000328000c1e1100 */
        /* <DEDUP_REMOVED lines=8> */
[----:B------:R1:W4:Y:S04]  /*38cc0*/  @!P1 LDG.E.U8 R58, desc[UR18][R8.64] ;  /* 0x00000012083a9981 */ /* 0x000328000c1e1100 */
[----:B0-----:R-:W4:Y:S01]  /*38cd0*/  LDL.LU R14, [R1+0x80c] ;  /* 0x00080c00010e7983 */ /* 0x001f220000300800 */
[----:B------:R-:W-:-:S03]  /*38ce0*/  IADD3 R3, P3, PT, R5, R3, RZ ;  /* 0x0000000305037210 */ /* 0x000fc60007f7e0ff */
[----:B------:R-:W4:Y:S02]  /*38cf0*/  LDL.LU R11, [R1+0x810] ;  /* 0x00081000010b7983 */ /* 0x000f240000300800 */
[----:B------:R-:W-:Y:S02]  /*38d00*/  IMAD.X R4, R6, 0x1, R4, P3 ;  /* 0x0000000106047824 */ /* 0x000fe400018e0604 */
[----:B------:R-:W-:Y:S01]  /*38d10*/  STL [R1+0x7e0], R3 ;  /* 0x0007e00301007387 */ /* 0x000fe20000100800 */
[----:B-1----:R-:W-:Y:S02]  /*38d20*/  @!P1 IMAD.MOV.U32 R8, RZ, RZ, R3 ;  /* 0x000000ffff089224 */ /* 0x002fe400078e0003 */
[----:B------:R-:W-:Y:S01]  /*38d30*/  @!P1 IMAD.MOV.U32 R9, RZ, RZ, R4 ;  /* 0x000000ffff099224 */ /* 0x000fe200078e0004 */
[----:B------:R0:W-:Y:S04]  /*38d40*/  STL [R1+0x7dc], R4 ;  /* 0x0007dc0401007387 */ /* 0x0001e80000100800 */
[----:B------:R1:W4:Y:S04]  /*38d50*/  @!P1 LDG.E.U8 R56, desc[UR18][R8.64] ;  /* 0x0000001208389981 */ /* 0x000328000c1e1100 */
[----:B0-----:R-:W4:Y:S04]  /*38d60*/  LDL.LU R4, [R1+0x814] ;  /* 0x0008140001047983 */ /* 0x001f280000300800 */
[----:B------:R-:W4:Y:S01]  /*38d70*/  LDL.LU R3, [R1+0x818] ;  /* 0x0008180001037983 */ /* 0x000f220000300800 */
[----:B------:R-:W-:-:S05]  /*38d80*/  IADD3 R2, P3, PT, R5, R2, RZ ;  /* 0x0000000205027210 */ /* 0x000fca0007f7e0ff */
[----:B------:R-:W-:Y:S01]  /*38d90*/  STL [R1+0x7f8], R2 ;  /* 0x0007f80201007387 */ /* 0x000fe20000100800 */
[----:B-1----:R-:W-:Y:S02]  /*38da0*/  @!P1 IMAD.MOV.U32 R8, RZ, RZ, R2 ;  /* 0x000000ffff089224 */ /* 0x002fe400078e0002 */
[----:B------:R-:W-:-:S04]  /*38db0*/  IMAD.X R10, R6, 0x1, R10, P3 ;  /* 0x00000001060a7824 */ /* 0x000fc800018e060a */
[----:B------:R-:W-:Y:S01]  /*38dc0*/  @!P1 IMAD.MOV.U32 R9, RZ, RZ, R10 ;  /* 0x000000ffff099224 */ /* 0x000fe200078e000a */
[----:B------:R0:W-:Y:S04]  /*38dd0*/  STL [R1+0x7f4], R10 ;  /* 0x0007f40a01007387 */ /* 0x0001e80000100800 */
[----:B0-----:R-:W4:Y:S04]  /*38de0*/  LDL.LU R10, [R1+0x81c] ;  /* 0x00081c00010a7983 */ /* 0x001f280000300800 */
[----:B------:R-:W4:Y:S01]  /*38df0*/  LDL.LU R2, [R1+0x820] ;  /* 0x0008200001027983 */ /* 0x000f220000300800 */
[----:B---3--:R-:W-:-:S02]  /*38e00*/  IADD3 R13, P3, PT, R5, R13, RZ ;  /* 0x0000000d050d7210 */ /* 0x008fc40007f7e0ff */
[----:B------:R-:W-:-:S03]  /*38e10*/  PRMT R54, RZ, 0x7610, R54 ;  /* 0x00007610ff367816 */ /* 0x000fc60000000036 */
[----:B------:R-:W-:Y:S01]  /*38e20*/  IMAD.X R15, R6, 0x1, R15, P3 ;  /* 0x00000001060f7824 */ /* 0x000fe200018e060f */
[----:B------:R-:W-:Y:S01]  /*38e30*/  PRMT R52, RZ, 0x7610, R52 ;  /* 0x00007610ff347816 */ /* 0x000fe20000000034 */
[----:B------:R0:W-:Y:S04]  /*38e40*/  STL [R1+0x800], R13 ;  /* 0x0008000d01007387 */ /* 0x0001e80000100800 */
[----:B------:R1:W3:Y:S04]  /*38e50*/  @!P1 LDG.E.U8 R54, desc[UR18][R8.64] ;  /* 0x0000001208369981 */ /* 0x0002e8000c1e1100 */
[----:B------:R-:W-:Y:S04]  /*38e60*/  STL [R1+0x7fc], R15 ;  /* 0x0007fc0f01007387 */ /* 0x000fe80000100800 */
[----:B------:R-:W3:Y:S01]  /*38e70*/  LDL.LU R16, [R1+0x834] ;  /* 0x0008340001107983 */ /* 0x000ee20000300800 */
[----:B-1----:R-:W-:-:S02]  /*38e80*/  @!P1 IMAD.MOV.U32 R8, RZ, RZ, R13 ;  /* 0x000000ffff089224 */ /* 0x002fc400078e000d */
[----:B------:R-:W-:Y:S01]  /*38e90*/  @!P1 IMAD.MOV.U32 R9, RZ, RZ, R15 ;  /* 0x000000ffff099224 */ /* 0x000fe200078e000f */
[----:B0-----:R-:W3:Y:S01]  /*38ea0*/  LDL.LU R13, [R1+0x838] ;  /* 0x00083800010d7983 */ /* 0x001ee20000300800 */
[----:B------:R-:W-:-:S03]  /*38eb0*/  PRMT R50, RZ, 0x7610, R50 ;  /* 0x00007610ff327816 */ /* 0x000fc60000000032 */
[----:B------:R0:W3:Y:S01]  /*38ec0*/  @!P1 LDG.E.U8 R52, desc[UR18][R8.64] ;  /* 0x0000001208349981 */ /* 0x0000e2000c1e1100 */
[----:B------:R-:W-:Y:S02]  /*38ed0*/  PRMT R48, RZ, 0x7610, R48 ;  /* 0x00007610ff307816 */ /* 0x000fe40000000030 */
        /* <DEDUP_REMOVED lines=8> */
[----:B------:R-:W-:-:S03]  /*38f60*/  IADD3 R11, P3, PT, R5, R11, RZ ;  /* 0x0000000b050b7210 */ /* 0x000fc60007f7e0ff */
[----:B------:R-:W2:Y:S02]  /*38f70*/  LDL.LU R0, [R1+0x840] ;  /* 0x0008400001007983 */ /* 0x000ea40000300800 */
[----:B------:R-:W-:Y:S02]  /*38f80*/  IMAD.X R14, R6, 0x1, R14, P3 ;  /* 0x00000001060e7824 */ /* 0x000fe400018e060e */
[----:B------:R-:W-:Y:S01]  /*38f90*/  STL [R1+0x810], R11 ;  /* 0x0008100b01007387 */ /* 0x000fe20000100800 */
[----:B-1----:R-:W-:Y:S02]  /*38fa0*/  @!P1 IMAD.MOV.U32 R8, RZ, RZ, R11 ;  /* 0x000000ffff089224 */ /* 0x002fe400078e000b */
[----:B------:R-:W-:Y:S01]  /*38fb0*/  @!P1 IMAD.MOV.U32 R9, RZ, RZ, R14 ;  /* 0x000000ffff099224 */ /* 0x000fe200078e000e */
[----:B------:R0:W-:Y:S04]  /*38fc0*/  STL [R1+0x80c], R14 ;  /* 0x00080c0e01007387 */ /* 0x0001e80000100800 */
[----:B------:R-:W4:Y:S04]  /*38fd0*/  LDL.LU R15, [R1+0x844] ;  /* 0x00084400010f7983 */ /* 0x000f280000300800 */
[----:B------:R1:W4:Y:S01]  /*38fe0*/  @!P1 LDG.E.U8 R48, desc[UR18][R8.64] ;  /* 0x0000001208309981 */ /* 0x000322000c1e1100 */
[----:B------:R-:W-:-:S03]  /*38ff0*/  IADD3 R3, P3, PT, R5, R3, RZ ;  /* 0x0000000305037210 */ /* 0x000fc60007f7e0ff */
[----:B0-----:R-:W4:Y:S02]  /*39000*/  LDL.LU R14, [R1+0x848] ;  /* 0x00084800010e7983 */ /* 0x001f240000300800 */
[----:B------:R-:W-:Y:S02]  /*39010*/  IMAD.X R4, R6, 0x1, R4, P3 ;  /* 0x0000000106047824 */ /* 0x000fe400018e0604 */
[----:B------:R-:W-:Y:S01]  /*39020*/  STL [R1+0x818], R3 ;  /* 0x0008180301007387 */ /* 0x000fe20000100800 */
[----:B-1----:R-:W-:Y:S02]  /*39030*/  @!P1 IMAD.MOV.U32 R8, RZ, RZ, R3 ;  /* 0x000000ffff089224 */ /* 0x002fe400078e0003 */
[----:B------:R-:W-:Y:S01]  /*39040*/  @!P1 IMAD.MOV.U32 R9, RZ, RZ, R4 ;  /* 0x000000ffff099224 */ /* 0x000fe200078e0004 */
[----:B------:R0:W-:Y:S04]  /*39050*/  STL [R1+0x814], R4 ;  /* 0x0008140401007387 */ /* 0x0001e80000100800 */
[----:B0-----:R-:W4:Y:S04]  /*39060*/  LDL.LU R4, [R1+0x84c] ;  /* 0x00084c0001047983 */ /* 0x001f280000300800 */
[----:B------:R-:W4:Y:S01]  /*39070*/  LDL.LU R3, [R1+0x850] ;  /* 0x0008500001037983 */ /* 0x000f220000300800 */
[----:B------:R-:W-:-:S05]  /*39080*/  IADD3 R2, P3, PT, R5, R2, RZ ;  /* 0x0000000205027210 */ /* 0x000fca0007f7e0ff */
[----:B------:R-:W-:Y:S01]  /*39090*/  IMAD.X R10, R6, 0x1, R10, P3 ;  /* 0x00000001060a7824 */ /* 0x000fe200018e060a */
[----:B------:R-:W-:Y:S03]  /*390a0*/  STL [R1+0x820], R2 ;  /* 0x0008200201007387 */ /* 0x000fe60000100800 */
[----:B------:R-:W-:Y:S01]  /*390b0*/  @!P1 IMAD.MOV.U32 R11, RZ, RZ, R10 ;  /* 0x000000ffff0b9224 */ /* 0x000fe200078e000a */
[----:B------:R0:W-:Y:S04]  /*390c0*/  STL [R1+0x81c], R10 ;  /* 0x00081c0a01007387 */ /* 0x0001e80000100800 */
[----:B------:R-:W4:Y:S01]  /*390d0*/  LDL.LU R20, [R1+0x854] ;  /* 0x0008540001147983 */ /* 0x000f220000300800 */
[----:B0-----:R-:W-:-:S03]  /*390e0*/  @!P1 IMAD.MOV.U32 R10, RZ, RZ, R2 ;  /* 0x000000ffff0a9224 */ /* 0x001fc600078e0002 */
[----:B------:R-:W4:Y:S01]  /*390f0*/  LDL.LU R2, [R1+0x858] ;  /* 0x0008580001027983 */ /* 0x000f220000300800 */
[----:B------:R-:W-:Y:S02]  /*39100*/  PRMT R7, RZ, 0x7610, R7 ;  /* 0x00007610ff077816 */ /* 0x000fe40000000007 */
[----:B---3--:R-:W-:-:S04]  /*39110*/  IADD3 R13, P3, PT, R5, R13, RZ ;  /* 0x0000000d050d7210 */ /* 0x008fc80007f7e0ff */
[----:B------:R0:W3:Y:S01]  /*39120*/  @!P1 LDG.E.U8 R7, desc[UR18][R8.64] ;  /* 0x0000001208079981 */ /* 0x0000e2000c1e1100 */
[----:B------:R-:W-:-:S03]  /*39130*/  IMAD.X R16, R6, 0x1, R16, P3 ;  /* 0x0000000106107824 */ /* 0x000fc600018e0610 */
[----:B------:R-:W-:Y:S01]  /*39140*/  STL [R1+0x838], R13 ;  /* 0x0008380d01007387 */ /* 0x000fe20000100800 */
[----:B0-----:R-:W-:-:S03]  /*39150*/  PRMT R8, RZ, 0x7610, R8 ;  /* 0x00007610ff087816 */ /* 0x001fc60000000008 */
[----:B------:R0:W-:Y:S01]  /*39160*/  STL [R1+0x834], R16 ;  /* 0x0008341001007387 */ /* 0x0001e20000100800 */
[----:B------:R-:W-:-:S03]  /*39170*/  PRMT R9, RZ, 0x7610, R9 ;  /* 0x00007610ff097816 */ /* 0x000fc60000000009 */
[----:B------:R-:W3:Y:S04]  /*39180*/  LDL.LU R17, [R1+0x85c] ;  /* 0x00085c0001117983 */ /* 0x000ee80000300800 */
[----:B------:R1:W3:Y:S02]  /*39190*/  @!P1 LDG.E.U8 R8, desc[UR18][R10.64] ;  /* 0x000000120a089981 */ /* 0x0002e4000c1e1100 */
[----:B-1----:R-:W-:Y:S02]  /*391a0*/  @!P1 IMAD.MOV.U32 R11, RZ, RZ, R16 ;  /* 0x000000ffff0b9224 */ /* 0x002fe400078e0010 */
[----:B------:R-:W-:Y:S01]  /*391b0*/  @!P1 IMAD.MOV.U32 R10, RZ, RZ, R13 ;  /* 0x000000ffff0a9224 */ /* 0x000fe200078e000d */
[----:B0-----:R-:W3:Y:S04]  /*391c0*/  LDL.LU R16, [R1+0x860] ;  /* 0x0008600001107983 */ /* 0x001ee80000300800 */
[----:B------:R0:W3:Y:S02]  /*391d0*/  @!P1 LDG.E.U8 R9, desc[UR18][R10.64] ;  /* 0x000000120a099981 */ /* 0x0000e4000c1e1100 */
[----:B0-----:R-:W-:-:S02]  /*391e0*/  PRMT R10, RZ, 0x7610, R10 ;  /* 0x00007610ff0a7816 */ /* 0x001fc4000000000a */
[----:B------:R-:W-:Y:S02]  /*391f0*/  PRMT R11, RZ, 0x7610, R11 ;  /* 0x00007610ff0b7816 */ /* 0x000fe4000000000b */
[----:B--2---:R-:W-:-:S05]  /*39200*/  IADD3 R0, P3, PT, R5, R0, RZ ;  /* 0x0000000005007210 */ /* 0x004fca0007f7e0ff */
[----:B----4-:R-:W-:Y:S01]  /*39210*/  IMAD.X R12, R6, 0x1, R12, P3 ;  /* 0x00000001060c7824 */ /* 0x010fe200018e060c */
[----:B------:R-:W-:Y:S03]  /*39220*/  STL [R1+0x840], R0 ;  /* 0x0008400001007387 */ /* 0x000fe60000100800 */
[----:B------:R-:W-:Y:S01]  /*39230*/  @!P1 IMAD.MOV.U32 R13, RZ, RZ, R12 ;  /* 0x000000ffff0d9224 */ /* 0x000fe200078e000c */
[----:B------:R0:W-:Y:S04]  /*39240*/  STL [R1+0x83c], R12 ;  /* 0x00083c0c01007387 */ /* 0x0001e80000100800 */
[----:B------:R-:W2:Y:S01]  /*39250*/  LDL.LU R21, [R1+0x874] ;  /* 0x0008740001157983 */ /* 0x000ea20000300800 */
[----:B------:R-:W-:Y:S01]  /*39260*/  IADD3 R14, P3, PT, R5, R14, RZ ;  /* 0x0000000e050e7210 */ /* 0x000fe20007f7e0ff */
[----:B0-----:R-:W-:-:S02]  /*39270*/  @!P1 IMAD.MOV.U32 R12, RZ, RZ, R0 ;  /* 0x000000ffff0c9224 */ /* 0x001fc400078e0000 */
[----:B------:R-:W4:Y:S02]  /*39280*/  LDL.LU R0, [R1+0x878] ;  /* 0x0008780001007983 */ /* 0x000f240000300800 */
[----:B------:R-:W-:Y:S02]  /*39290*/  IMAD.X R15, R6, 0x1, R15, P3 ;  /* 0x00000001060f7824 */ /* 0x000fe400018e060f */
[----:B------:R-:W-:Y:S04]  /*392a0*/  STL [R1+0x848], R14 ;  /* 0x0008480e01007387 */ /* 0x000fe80000100800 */
[----:B------:R0:W-:Y:S04]  /*392b0*/  STL [R1+0x844], R15 ;  /* 0x0008440f01007387 */ /* 0x0001e80000100800 */
[----:B------:R-:W2:Y:S04]  /*392c0*/  LDL.LU R19, [R1+0x87c] ;  /* 0x00087c0001137983 */ /* 0x000ea80000300800 */
[----:B------:R1:W2:Y:S01]  /*392d0*/  @!P1 LDG.E.U8 R10, desc[UR18][R12.64] ;  /* 0x000000120c0a9981 */ /* 0x0002a2000c1e1100 */
[----:B------:R-:W-:-:S03]  /*392e0*/  IADD3 R3, P3, PT, R5, R3, RZ ;  /* 0x0000000305037210 */ /* 0x000fc60007f7e0ff */
[----:B------:R-:W2:Y:S02]  /*392f0*/  LDL.LU R18, [R1+0x880] ;  /* 0x0008800001127983 */ /* 0x000ea40000300800 */
[----:B------:R-:W-:Y:S02]  /*39300*/  IMAD.X R4, R6, 0x1, R4, P3 ;  /* 0x0000000106047824 */ /* 0x000fe400018e0604 */
[----:B-1----:R-:W-:Y:S02]  /*39310*/  @!P1 IMAD.MOV.U32 R12, RZ, RZ, R14 ;  /* 0x000000ffff0c9224 */ /* 0x002fe400078e000e */
[----:B------:R-:W-:Y:S01]  /*39320*/  @!P1 IMAD.MOV.U32 R13, RZ, RZ, R15 ;  /* 0x000000ffff0d9224 */ /* 0x000fe200078e000f */
[----:B------:R-:W-:Y:S01]  /*39330*/  STL [R1+0x850], R3 ;  /* 0x0008500301007387 */ /* 0x000fe20000100800 */
[----:B0-----:R-:W-:Y:S02]  /*39340*/  @!P1 IMAD.MOV.U32 R15, RZ, RZ, R4 ;  /* 0x000000ffff0f9224 */ /* 0x001fe400078e0004 */
[----:B------:R-:W-:Y:S01]  /*39350*/  @!P1 IMAD.MOV.U32 R14, RZ, RZ, R3 ;  /* 0x000000ffff0e9224 */ /* 0x000fe200078e0003 */
[----:B------:R0:W-:Y:S04]  /*39360*/  STL [R1+0x84c], R4 ;  /* 0x00084c0401007387 */ /* 0x0001e80000100800 */
[----:B------:R1:W2:Y:S04]  /*39370*/  @!P1 LDG.E.U8 R11, desc[UR18][R12.64] ;  /* 0x000000120c0b9981 */ /* 0x0002a8000c1e1100 */
[----:B0-----:R-:W2:Y:S04]  /*39380*/  LDL.LU R4, [R1+0x884] ;  /* 0x0008840001047983 */ /* 0x001ea80000300800 */
[----:B------:R-:W2:Y:S01]  /*39390*/  LDL.LU R3, [R1+0x888] ;  /* 0x0008880001037983 */ /* 0x000ea20000300800 */
[----:B-1----:R-:W-:-:S06]  /*393a0*/  PRMT R12, RZ, 0x7610, R12 ;  /* 0x00007610ff0c7816 */ /* 0x002fcc000000000c */
[----:B------:R0:W2:Y:S01]  /*393b0*/  @!P1 LDG.E.U8 R12, desc[UR18][R14.64] ;  /* 0x000000120e0c9981 */ /* 0x0000a2000c1e1100 */
[----:B------:R-:W-:-:S05]  /*393c0*/  IADD3 R2, P3, PT, R5, R2, RZ ;  /* 0x0000000205027210 */ /* 0x000fca0007f7e0ff */
[----:B------:R-:W-:Y:S01]  /*393d0*/  IMAD.X R20, R6, 0x1, R20, P3 ;  /* 0x0000000106147824 */ /* 0x000fe200018e0614 */
[----:B------:R-:W-:Y:S01]  /*393e0*/  STL [R1+0x858], R2 ;  /* 0x0008580201007387 */ /* 0x000fe20000100800 */
[----:B0-----:R-:W-:-:S03]  /*393f0*/  @!P1 IMAD.MOV.U32 R14, RZ, RZ, R2 ;  /* 0x000000ffff0e9224 */ /* 0x001fc600078e0002 */
[----:B------:R0:W-:Y:S01]  /*39400*/  STL [R1+0x854], R20 ;  /* 0x0008541401007387 */ /* 0x0001e20000100800 */
[----:B------:R-:W-:-:S03]  /*39410*/  @!P1 IMAD.MOV.U32 R15, RZ, RZ, R20 ;  /* 0x000000ffff0f9224 */ /* 0x000fc600078e0014 */
[----:B0-----:R-:W2:Y:S04]  /*39420*/  LDL.LU R20, [R1+0x88c] ;  /* 0x00088c0001147983 */ /* 0x001ea80000300800 */
[----:B------:R-:W2:Y:S01]  /*39430*/  LDL.LU R2, [R1+0x890] ;  /* 0x0008900001027983 */ /* 0x000ea20000300800 */
[----:B------:R-:W-:-:S06]  /*39440*/  PRMT R13, RZ, 0x7610, R13 ;  /* 0x00007610ff0d7816 */ /* 0x000fcc000000000d */
[----:B------:R0:W2:Y:S01]  /*39450*/  @!P1 LDG.E.U8 R13, desc[UR18][R14.64] ;  /* 0x000000120e0d9981 */ /* 0x0000a2000c1e1100 */
[----:B---3--:R-:W-:Y:S02]  /*39460*/  IADD3 R16, P3, PT, R5, R16, RZ ;  /* 0x0000001005107210 */ /* 0x008fe40007f7e0ff */
[----:B0-----:R-:W-:-:S03]  /*39470*/  PRMT R14, RZ, 0x7610, R14 ;  /* 0x00007610ff0e7816 */ /* 0x001fc6000000000e */
[----:B------:R-:W-:Y:S01]  /*39480*/  IMAD.X R17, R6, 0x1, R17, P3 ;  /* 0x0000000106117824 */ /* 0x000fe200018e0611 */
[----:B------:R0:W-:Y:S04]  /*39490*/  STL [R1+0x860], R16 ;  /* 0x0008601001007387 */ /* 0x0001e80000100800 */
[----:B------:R1:W-:Y:S01]  /*394a0*/  STL [R1+0x85c], R17 ;  /* 0x00085c1101007387 */ /* 0x0003e20000100800 */
[----:B------:R-:W-:-:S03]  /*394b0*/  PRMT R15, RZ, 0x7610, R15 ;  /* 0x00007610ff0f7816 */ /* 0x000fc6000000000f */
[----:B------:R-:W3:Y:S04]  /*394c0*/  LDL.LU R26, [R1+0x894] ;  /* 0x00089400011a7983 */ /* 0x000ee80000300800 */
[----:B------:R-:W3:Y:S04]  /*394d0*/  LDL.LU R23, [R1+0x898] ;  /* 0x0008980001177983 */ /* 0x000ee80000300800 */
[----:B------:R0:W3:Y:S01]  /*394e0*/  @!P1 LDG.E.U8 R14, desc[UR18][R16.64] ;  /* 0x00000012100e9981 */ /* 0x0000e2000c1e1100 */
[----:B----4-:R-:W-:-:S05]  /*394f0*/  IADD3 R0, P3, PT, R5, R0, RZ ;  /* 0x0000000005007210 */ /* 0x010fca0007f7e0ff */
[----:B--2---:R-:W-:Y:S01]  /*39500*/  IMAD.X R21, R6, 0x1, R21, P3 ;  /* 0x0000000106157824 */ /* 0x004fe200018e0615 */
[----:B------:R2:W-:Y:S01]  /*39510*/  STL [R1+0x878], R0 ;  /* 0x0008780001007387 */ /* 0x0005e20000100800 */
[----:B0-----:R-:W-:Y:S02]  /*39520*/  @!P1 IMAD.MOV.U32 R16, RZ, RZ, R0 ;  /* 0x000000ffff109224 */ /* 0x001fe400078e0000 */
[----:B-1----:R-:W-:Y:S01]  /*39530*/  @!P1 IMAD.MOV.U32 R17, RZ, RZ, R21 ;  /* 0x000000ffff119224 */ /* 0x002fe200078e0015 */
[----:B------:R-:W-:Y:S04]  /*39540*/  STL [R1+0x874], R21 ;  /* 0x0008741501007387 */ /* 0x000fe80000100800 */
[----:B------:R-:W4:Y:S04]  /*39550*/  LDL.LU R22, [R1+0x89c] ;  /* 0x00089c0001167983 */ /* 0x000f280000300800 */
[----:B--2---:R-:W2:Y:S01]  /*39560*/  LDL.LU R0, [R1+0x8a0] ;  /* 0x0008a00001007983 */ /* 0x004ea20000300800 */
[----:B------:R-:W-:-:S03]  /*39570*/  IADD3 R18, P3, PT, R5, R18, RZ ;  /* 0x0000001205127210 */ /* 0x000fc60007f7e0ff */
[----:B------:R0:W4:Y:S02]  /*39580*/  @!P1 LDG.E.U8 R15, desc[UR18][R16.64] ;  /* 0x00000012100f9981 */ /* 0x000124000c1e1100 */
[----:B------:R-:W-:Y:S02]  /*39590*/  IMAD.X R19, R6, 0x1, R19, P3 ;  /* 0x0000000106137824 */ /* 0x000fe400018e0613 */
[----:B------:R1:W-:Y:S04]  /*395a0*/  STL [R1+0x880], R18 ;  /* 0x0008801201007387 */ /* 0x0003e80000100800 */
[----:B------:R1:W-:Y:S01]  /*395b0*/  STL [R1+0x87c], R19 ;  /* 0x00087c1301007387 */ /* 0x0003e20000100800 */
[----:B0-----:R-:W-:-:S03]  /*395c0*/  PRMT R16, RZ, 0x7610, R16 ;  /* 0x00007610ff107816 */ /* 0x001fc60000000010 */
[----:B------:R-:W4:Y:S04]  /*395d0*/  LDL.LU R25, [R1+0x8b4] ;  /* 0x0008b40001197983 */ /* 0x000f280000300800 */
[----:B------:R-:W4:Y:S04]  /*395e0*/  LDL.LU R24, [R1+0x8b8] ;  /* 0x0008b80001187983 */ /* 0x000f280000300800 */
[----:B------:R1:W4:Y:S01]  /*395f0*/  @!P1 LDG.E.U8 R16, desc[UR18][R18.64] ;  /* 0x0000001212109981 */ /* 0x000322000c1e1100 */
[----:B------:R-:W-:-:S05]  /*39600*/  IADD3 R3, P3, PT, R5, R3, RZ ;  /* 0x0000000305037210 */ /* 0x000fca0007f7e0ff */
[----:B------:R-:W-:Y:S01]  /*39610*/  IMAD.X R4, R6, 0x1, R4, P3 ;  /* 0x0000000106047824 */ /* 0x000fe200018e0604 */
        /* <DEDUP_REMOVED lines=14> */
[----:B------:R-:W-:-:S06]  /*39700*/  PRMT R17, RZ, 0x7610, R17 ;  /* 0x00007610ff117816 */ /* 0x000fcc0000000011 */
[----:B------:R0:W4:Y:S01]  /*39710*/  @!P1 LDG.E.U8 R17, desc[UR18][R18.64] ;  /* 0x0000001212119981 */ /* 0x000122000c1e1100 */
[----:B---3--:R-:W-:-:S05]  /*39720*/  IADD3 R23, P3, PT, R5, R23, RZ ;  /* 0x0000001705177210 */ /* 0x008fca0007f7e0ff */
[----:B------:R-:W-:Y:S01]  /*39730*/  IMAD.X R26, R6, 0x1, R26, P3 ;  /* 0x00000001061a7824 */ /* 0x000fe200018e061a */
[----:B0-----:R-:W-:Y:S01]  /*39740*/  PRMT R18, RZ, 0x7610, R18 ;  /* 0x00007610ff127816 */ /* 0x001fe20000000012 */
[----:B------:R-:W-:Y:S01]  /*39750*/  STL [R1+0x898], R23 ;  /* 0x0008981701007387 */ /* 0x000fe20000100800 */
[----:B------:R-:W-:-:S03]  /*39760*/  PRMT R19, RZ, 0x7610, R19 ;  /* 0x00007610ff137816 */ /* 0x000fc60000000013 */
[----:B------:R0:W-:Y:S04]  /*39770*/  STL [R1+0x894], R26 ;  /* 0x0008941a01007387 */ /* 0x0001e80000100800 */
[----:B------:R1:W3:Y:S04]  /*39780*/  @!P1 LDG.E.U8 R18, desc[UR18][R20.64] ;  /* 0x0000001214129981 */ /* 0x0002e8000c1e1100 */
[----:B------:R-:W3:Y:S01]  /*39790*/  LDL.LU R27, [R1+0x8cc] ;  /* 0x0008cc00011b7983 */ /* 0x000ee20000300800 */
        /* <DEDUP_REMOVED lines=16> */
[----:B------:R0:W-:Y:S04]  /*398a0*/  STL [R1+0x8b8], R24 ;  /* 0x0008b81801007387 */ /* 0x0001e80000100800 */
[----:B------:R1:W-:Y:S04]  /*398b0*/  STL [R1+0x8b4], R25 ;  /* 0x0008b41901007387 */ /* 0x0003e80000100800 */
[----:B------:R-:W2:Y:S04]  /*398c0*/  LDL.LU R29, [R1+0x8dc] ;  /* 0x0008dc00011d7983 */ /* 0x000ea80000300800 */
[----:B------:R0:W2:Y:S04]  /*398d0*/  @!P1 LDG.E.U8 R20, desc[UR18][R22.64] ;  /* 0x0000001216149981 */ /* 0x0000a8000c1e1100 */
[----:B------:R-:W2:Y:S01]  /*398e0*/  LDL.LU R28, [R1+0x8e0] ;  /* 0x0008e000011c7983 */ /* 0x000ea20000300800 */
[----:B------:R-:W-:Y:S01]  /*398f0*/  IADD3 R3, P3, PT, R5, R3, RZ ;  /* 0x0000000305037210 */ /* 0x000fe20007f7e0ff */
[----:B0-----:R-:W-:-:S02]  /*39900*/  @!P1 IMAD.MOV.U32 R22, RZ, RZ, R24 ;  /* 0x000000ffff169224 */ /* 0x001fc400078e0018 */
[----:B------:R-:W-:Y:S02]  /*39910*/  @!P1 IMAD.MOV.U32 R23, RZ, RZ, R25 ;  /* 0x000000ffff179224 */ /* 0x000fe400078e0019 */
[----:B------:R-:W-:Y:S01]  /*39920*/  IMAD.X R4, R6, 0x1, R4, P3 ;  /* 0x0000000106047824 */ /* 0x000fe200018e0604 */
[----:B------:R-:W-:Y:S01]  /*39930*/  STL [R1+0x8c0], R3 ;  /* 0x0008c00301007387 */ /* 0x000fe20000100800 */
[----:B------:R-:W-:Y:S02]  /*39940*/  @!P1 IMAD.MOV.U32 R24, RZ, RZ, R3 ;  /* 0x000000ffff189224 */ /* 0x000fe400078e0003 */
[----:B-1----:R-:W-:Y:S01]  /*39950*/  @!P1 IMAD.MOV.U32 R25, RZ, RZ, R4 ;  /* 0x000000ffff199224 */ /* 0x002fe200078e0004 */
[----:B------:R0:W-:Y:S04]  /*39960*/  STL [R1+0x8bc], R4 ;  /* 0x0008bc0401007387 */ /* 0x0001e80000100800 */
[----:B------:R1:W2:Y:S04]  /*39970*/  @!P1 LDG.E.U8 R21, desc[UR18][R22.64] ;  /* 0x0000001216159981 */ /* 0x0002a8000c1e1100 */
[----:B0-----:R-:W2:Y:S04]  /*39980*/  LDL.LU R4, [R1+0x8f4] ;  /* 0x0008f40001047983 */ /* 0x001ea80000300800 */
[----:B------:R-:W2:Y:S01]  /*39990*/  LDL.LU R3, [R1+0x8f8] ;  /* 0x0008f80001037983 */ /* 0x000ea20000300800 */
[----:B-1----:R-:W-:-:S02]  /*399a0*/  PRMT R22, RZ, 0x7610, R22 ;  /* 0x00007610ff167816 */ /* 0x002fc40000000016 */
[----:B------:R-:W-:-:S04]  /*399b0*/  IADD3 R2, P3, PT, R5, R2, RZ ;  /* 0x0000000205027210 */ /* 0x000fc80007f7e0ff */
[----:B------:R0:W2:Y:S01]  /*399c0*/  @!P1 LDG.E.U8 R22, desc[UR18][R24.64] ;  /* 0x0000001218169981 */ /* 0x0000a2000c1e1100 */
[----:B------:R-:W-:-:S03]  /*399d0*/  IMAD.X R30, R6, 0x1, R30, P3 ;  /* 0x00000001061e7824 */ /* 0x000fc600018e061e */
[----:B------:R-:W-:Y:S04]  /*399e0*/  STL [R1+0x8c8], R2 ;  /* 0x0008c80201007387 */ /* 0x000fe80000100800 */
[----:B------:R1:W-:Y:S01]  /*399f0*/  STL [R1+0x8c4], R30 ;  /* 0x0008c41e01007387 */ /* 0x0003e20000100800 */
[----:B0-----:R-:W-:Y:S02]  /*39a00*/  @!P1 IMAD.MOV.U32 R25, RZ, RZ, R30 ;  /* 0x000000ffff199224 */ /* 0x001fe400078e001e */
[----:B------:R-:W-:Y:S01]  /*39a10*/  @!P1 IMAD.MOV.U32 R24, RZ, RZ, R2 ;  /* 0x000000ffff189224 */ /* 0x000fe200078e0002 */
[----:B-1----:R-:W2:Y:S04]  /*39a20*/  LDL.LU R30, [R1+0x8fc] ;  /* 0x0008fc00011e7983 */ /* 0x002ea80000300800 */
[----:B------:R-:W2:Y:S01]  /*39a30*/  LDL.LU R2, [R1+0x900] ;  /* 0x0009000001027983 */ /* 0x000ea20000300800 */
[----:B------:R-:W-:-:S06]  /*39a40*/  PRMT R23, RZ, 0x7610, R23 ;  /* 0x00007610ff177816 */ /* 0x000fcc0000000017 */
[----:B------:R0:W2:Y:S01]  /*39a50*/  @!P1 LDG.E.U8 R23, desc[UR18][R24.64] ;  /* 0x0000001218179981 */ /* 0x0000a2000c1e1100 */
[----:B---3--:R-:W-:Y:S02]  /*39a60*/  IADD3 R26, P3, PT, R5, R26, RZ ;  /* 0x0000001a051a7210 */ /* 0x008fe40007f7e0ff */
[----:B0-----:R-:W-:-:S03]  /*39a70*/  PRMT R24, RZ, 0x7610, R24 ;  /* 0x00007610ff187816 */ /* 0x001fc60000000018 */
[----:B------:R-:W-:Y:S01]  /*39a80*/  IMAD.X R27, R6, 0x1, R27, P3 ;  /* 0x00000001061b7824 */ /* 0x000fe200018e061b */
[----:B------:R0:W-:Y:S01]  /*39a90*/  STL [R1+0x8d0], R26 ;  /* 0x0008d01a01007387 */ /* 0x0001e20000100800 */
[----:B------:R-:W-:-:S03]  /*39aa0*/  PRMT R25, RZ, 0x7610, R25 ;  /* 0x00007610ff197816 */ /* 0x000fc60000000019 */
[----:B------:R1:W-:Y:S04]  /*39ab0*/  STL [R1+0x8cc], R27 ;  /* 0x0008cc1b01007387 */ /* 0x0003e80000100800 */
[----:B------:R0:W3:Y:S04]  /*39ac0*/  @!P1 LDG.E.U8 R24, desc[UR18][R26.64] ;  /* 0x000000121a189981 */ /* 0x0000e8000c1e1100 */
[----:B------:R-:W3:Y:S04]  /*39ad0*/  LDL.LU R35, [R1+0x904] ;  /* 0x0009040001237983 */ /* 0x000ee80000300800 */
[----:B------:R-:W3:Y:S01]  /*39ae0*/  LDL.LU R33, [R1+0x908] ;  /* 0x0009080001217983 */ /* 0x000ee20000300800 */
[----:B----4-:R-:W-:-:S05]  /*39af0*/  IADD3 R0, P3, PT, R5, R0, RZ ;  /* 0x0000000005007210 */ /* 0x010fca0007f7e0ff */
[----:B--2---:R-:W-:Y:S02]  /*39b00*/  IMAD.X R31, R6, 0x1, R31, P3 ;  /* 0x00000001061f7824 */ /* 0x004fe400018e061f */
[----:B0-----:R-:W-:Y:S02]  /*39b10*/  @!P1 IMAD.MOV.U32 R26, RZ, RZ, R0 ;  /* 0x000000ffff1a9224 */ /* 0x001fe400078e0000 */
[----:B-1----:R-:W-:Y:S01]  /*39b20*/  @!P1 IMAD.MOV.U32 R27, RZ, RZ, R31 ;  /* 0x000000ffff1b9224 */ /* 0x002fe200078e001f */
[----:B------:R0:W-:Y:S01]  /*39b30*/  STL [R1+0x8d8], R0 ;  /* 0x0008d80001007387 */ /* 0x0001e20000100800 */
[----:B------:R-:W-:-:S03]  /*39b40*/  IADD3 R28, P3, PT, R5, R28, RZ ;  /* 0x0000001c051c7210 */ /* 0x000fc60007f7e0ff */
[----:B------:R-:W-:Y:S02]  /*39b50*/  STL [R1+0x8d4], R31 ;  /* 0x0008d41f01007387 */ /* 0x000fe40000100800 */
[----:B------:R-:W-:Y:S02]  /*39b60*/  IMAD.X R29, R6, 0x1, R29, P3 ;  /* 0x00000001061d7824 */ /* 0x000fe400018e061d */
[----:B------:R1:W2:Y:S04]  /*39b70*/  @!P1 LDG.E.U8 R25, desc[UR18][R26.64] ;  /* 0x000000121a199981 */ /* 0x0002a8000c1e1100 */
[----:B------:R-:W4:Y:S04]  /*39b80*/  LDL.LU R32, [R1+0x90c] ;  /* 0x00090c0001207983 */ /* 0x000f280000300800 */
[----:B0-----:R-:W2:Y:S01]  /*39b90*/  LDL.LU R0, [R1+0x910] ;  /* 0x0009100001007983 */ /* 0x001ea20000300800 */
[----:B-1----:R-:W-:-:S03]  /*39ba0*/  PRMT R26, RZ, 0x7610, R26 ;  /* 0x00007610ff1a7816 */ /* 0x002fc6000000001a */
[----:B------:R-:W-:Y:S04]  /*39bb0*/  STL [R1+0x8e0], R28 ;  /* 0x0008e01c01007387 */ /* 0x000fe80000100800 */
[----:B------:R0:W-:Y:S04]  /*39bc0*/  STL [R1+0x8dc], R29 ;  /* 0x0008dc1d01007387 */ /* 0x0001e80000100800 */
[----:B------:R-:W4:Y:S04]  /*39bd0*/  LDL.LU R34, [R1+0x914] ;  /* 0x0009140001227983 */ /* 0x000f280000300800 */
[----:B------:R0:W4:Y:S01]  /*39be0*/  @!P1 LDG.E.U8 R26, desc[UR18][R28.64] ;  /* 0x000000121c1a9981 */ /* 0x000122000c1e1100 */
[----:B------:R-:W-:-:S05]  /*39bf0*/  IADD3 R3, P3, PT, R5, R3, RZ ;  /* 0x0000000305037210 */ /* 0x000fca0007f7e0ff */
[----:B------:R-:W-:Y:S01]  /*39c00*/  IMAD.X R4, R6, 0x1, R4, P3 ;  /* 0x0000000106047824 */ /* 0x000fe200018e0604 */
[----:B------:R-:W-:Y:S03]  /*39c10*/  STL [R1+0x8f8], R3 ;  /* 0x0008f80301007387 */ /* 0x000fe60000100800 */
[----:B0-----:R-:W-:Y:S01]  /*39c20*/  @!P1 IMAD.MOV.U32 R29, RZ, RZ, R4 ;  /* 0x000000ffff1d9224 */ /* 0x001fe200078e0004 */
[----:B------:R0:W-:Y:S01]  /*39c30*/  STL [R1+0x8f4], R4 ;  /* 0x0008f40401007387 */ /* 0x0001e20000100800 */
[----:B------:R-:W-:-:S03]  /*39c40*/  @!P1 IMAD.MOV.U32 R28, RZ, RZ, R3 ;  /* 0x000000ffff1c9224 */ /* 0x000fc600078e0003 */
[----:B0-----:R-:W4:Y:S04]  /*39c50*/  LDL.LU R4, [R1+0x918] ;  /* 0x0009180001047983 */ /* 0x001f280000300800 */
[----:B------:R-:W4:Y:S01]  /*39c60*/  LDL.LU R3, [R1+0x91c] ;  /* 0x00091c0001037983 */ /* 0x000f220000300800 */
[----:B------:R-:W-:-:S05]  /*39c70*/  IADD3 R2, P3, PT, R5, R2, RZ ;  /* 0x0000000205027210 */ /* 0x000fca0007f7e0ff */
[----:B------:R-:W-:Y:S01]  /*39c80*/  IMAD.X R30, R6, 0x1, R30, P3 ;  /* 0x00000001061e7824 */ /* 0x000fe200018e061e */
[----:B------:R-:W-:Y:S03]  /*39c90*/  STL [R1+0x900], R2 ;  /* 0x0009000201007387 */ /* 0x000fe60000100800 */
[----:B------:R-:W-:Y:S01]  /*39ca0*/  @!P1 IMAD.MOV.U32 R31, RZ, RZ, R30 ;  /* 0x000000ffff1f9224 */ /* 0x000fe200078e001e */
[----:B------:R0:W-:Y:S02]  /*39cb0*/  STL [R1+0x8fc], R30 ;  /* 0x0008fc1e01007387 */ /* 0x0001e40000100800 */
[----:B0-----:R-:W-:Y:S02]  /*39cc0*/  @!P1 IMAD.MOV.U32 R30, RZ, RZ, R2 ;  /* 0x000000ffff1e9224 */ /* 0x001fe400078e0002 */
[----:B------:R-:W4:Y:S01]  /*39cd0*/  LDL.LU R2, [R1+0x920] ;  /* 0x0009200001027983 */ /* 0x000f220000300800 */
[----:B------:R-:W-:-:S06]  /*39ce0*/  PRMT R27, RZ, 0x7610, R27 ;  /* 0x00007610ff1b7816 */ /* 0x000fcc000000001b */
[----:B------:R0:W4:Y:S01]  /*39cf0*/  @!P1 LDG.E.U8 R27, desc[UR18][R28.64] ;  /* 0x000000121c1b9981 */ /* 0x000122000c1e1100 */
[----:B---3--:R-:W-:Y:S02]  /*39d00*/  IADD3 R33, P3, PT, R5, R33, RZ ;  /* 0x0000002105217210 */ /* 0x008fe40007f7e0ff */
[----:B0-----:R-:W-:-:S03]  /*39d10*/  PRMT R28, RZ, 0x7610, R28 ;  /* 0x00007610ff1c7816 */ /* 0x001fc6000000001c */
[----:B------:R-:W-:Y:S01]  /*39d20*/  IMAD.X R35, R6, 0x1, R35, P3 ;  /* 0x0000000106237824 */ /* 0x000fe200018e0623 */
[----:B------:R0:W-:Y:S01]  /*39d30*/  STL [R1+0x908], R33 ;  /* 0x0009082101007387 */ /* 0x0001e20000100800 */
[----:B------:R-:W-:-:S03]  /*39d40*/  PRMT R29, RZ, 0x7610, R29 ;  /* 0x00007610ff1d7816 */ /* 0x000fc6000000001d */
[----:B------:R1:W3:Y:S04]  /*39d50*/  @!P1 LDG.E.U8 R28, desc[UR18][R30.64] ;  /* 0x000000121e1c9981 */ /* 0x0002e8000c1e1100 */
[----:B------:R-:W-:Y:S04]  /*39d60*/  STL [R1+0x904], R35 ;  /* 0x0009042301007387 */ /* 0x000fe80000100800 */
[----:B------:R-:W3:Y:S01]  /*39d70*/  LDL.LU R39, [R1+0x934] ;  /* 0x0009340001277983 */ /* 0x000ee20000300800 */
[----:B-1----:R-:W-:Y:S02]  /*39d80*/  @!P1 IMAD.MOV.U32 R30, RZ, RZ, R33 ;  /* 0x000000ffff1e9224 */ /* 0x002fe400078e0021 */
[----:B------:R-:W-:Y:S01]  /*39d90*/  @!P1 IMAD.MOV.U32 R31, RZ, RZ, R35 ;  /* 0x000000ffff1f9224 */ /* 0x000fe200078e0023 */
[----:B------:R-:W3:Y:S04]  /*39da0*/  LDL.LU R37, [R1+0x938] ;  /* 0x0009380001257983 */ /* 0x000ee80000300800 */
[----:B------:R1:W3:Y:S02]  /*39db0*/  @!P1 LDG.E.U8 R29, desc[UR18][R30.64] ;  /* 0x000000121e1d9981 */ /* 0x0002e4000c1e1100 */
[----:B-1----:R-:W-:-:S02]  /*39dc0*/  PRMT R30, RZ, 0x7610, R30 ;  /* 0x00007610ff1e7816 */ /* 0x002fc4000000001e */
[----:B--2---:R-:W-:-:S05]  /*39dd0*/  IADD3 R0, P3, PT, R5, R0, RZ ;  /* 0x0000000005007210 */ /* 0x004fca0007f7e0ff */
[----:B----4-:R-:W-:Y:S01]  /*39de0*/  IMAD.X R32, R6, 0x1, R32, P3 ;  /* 0x0000000106207824 */ /* 0x010fe200018e0620 */
[----:B------:R-:W-:Y:S03]  /*39df0*/  STL [R1+0x910], R0 ;  /* 0x0009100001007387 */ /* 0x000fe60000100800 */
[----:B0-----:R-:W-:Y:S01]  /*39e00*/  @!P1 IMAD.MOV.U32 R33, RZ, RZ, R32 ;  /* 0x000000ffff219224 */ /* 0x001fe200078e0020 */
[----:B------:R0:W-:Y:S04]  /*39e10*/  STL [R1+0x90c], R32 ;  /* 0x00090c2001007387 */ /* 0x0001e80000100800 */
[----:B------:R-:W2:Y:S01]  /*39e20*/  LDL.LU R36, [R1+0x93c] ;  /* 0x00093c0001247983 */ /* 0x000ea20000300800 */
[----:B0-----:R-:W-:-:S03]  /*39e30*/  @!P1 IMAD.MOV.U32 R32, RZ, RZ, R0 ;  /* 0x000000ffff209224 */ /* 0x001fc600078e0000 */
[----:B------:R-:W4:Y:S04]  /*39e40*/  LDL.LU R0, [R1+0x940] ;  /* 0x0009400001007983 */ /* 0x000f280000300800 */
[----:B------:R0:W2:Y:S01]  /*39e50*/  @!P1 LDG.E.U8 R30, desc[UR18][R32.64] ;  /* 0x00000012201e9981 */ /* 0x0000a2000c1e1100 */
[----:B------:R-:W-:-:S05]  /*39e60*/  IADD3 R4, P3, PT, R5, R4, RZ ;  /* 0x0000000405047210 */ /* 0x000fca0007f7e0ff */
[----:B------:R-:W-:Y:S01]  /*39e70*/  IMAD.X R34, R6, 0x1, R34, P3 ;  /* 0x0000000106227824 */ /* 0x000fe200018e0622 */
[----:B------:R1:W-:Y:S01]  /*39e80*/  STL [R1+0x918], R4 ;  /* 0x0009180401007387 */ /* 0x0003e20000100800 */
[----:B0-----:R-:W-:-:S03]  /*39e90*/  @!P1 IMAD.MOV.U32 R32, RZ, RZ, R4 ;  /* 0x000000ffff209224 */ /* 0x001fc600078e0004 */
[----:B------:R0:W-:Y:S04]  /*39ea0*/  STL [R1+0x914], R34 ;  /* 0x0009142201007387 */ /* 0x0001e80000100800 */
[----:B------:R-:W2:Y:S04]  /*39eb0*/  LDL.LU R38, [R1+0x944] ;  /* 0x0009440001267983 */ /* 0x000ea80000300800 */
[----:B-1----:R-:W2:Y:S01]  /*39ec0*/  LDL.LU R4, [R1+0x948] ;  /* 0x0009480001047983 */ /* 0x002ea20000300800 */
[----:B------:R-:W-:Y:S01]  /*39ed0*/  @!P1 IMAD.MOV.U32 R33, RZ, RZ, R34 ;  /* 0x000000ffff219224 */ /* 0x000fe200078e0022 */
[----:B------:R-:W-:-:S05]  /*39ee0*/  IADD3 R2, P3, PT, R5, R2, RZ ;  /* 0x0000000205027210 */ /* 0x000fca0007f7e0ff */
[----:B------:R-:W-:Y:S01]  /*39ef0*/  IMAD.X R3, R6, 0x1, R3, P3 ;  /* 0x0000000106037824 */ /* 0x000fe200018e0603 */
[----:B------:R-:W-:Y:S01]  /*39f00*/  STL [R1+0x920], R2 ;  /* 0x0009200201007387 */ /* 0x000fe20000100800 */
[----:B0-----:R-:W-:Y:S02]  /*39f10*/  @!P1 IMAD.MOV.U32 R34, RZ, RZ, R2 ;  /* 0x000000ffff229224 */ /* 0x001fe400078e0002 */
[----:B------:R-:W-:Y:S01]  /*39f20*/  @!P1 IMAD.MOV.U32 R35, RZ, RZ, R3 ;  /* 0x000000ffff239224 */ /* 0x000fe200078e0003 */
[----:B------:R0:W-:Y:S04]  /*39f30*/  STL [R1+0x91c], R3 ;  /* 0x00091c0301007387 */ /* 0x0001e80000100800 */
[----:B0-----:R-:W2:Y:S04]  /*39f40*/  LDL.LU R3, [R1+0x94c] ;  /* 0x00094c0001037983 */ /* 0x001ea80000300800 */
[----:B------:R-:W2:Y:S01]  /*39f50*/  LDL.LU R2, [R1+0x950] ;  /* 0x0009500001027983 */ /* 0x000ea20000300800 */
[----:B------:R-:W-:-:S06]  /*39f60*/  PRMT R31, RZ, 0x7610, R31 ;  /* 0x00007610ff1f7816 */ /* 0x000fcc000000001f */
[----:B------:R0:W2:Y:S01]  /*39f70*/  @!P1 LDG.E.U8 R31, desc[UR18][R32.64] ;  /* 0x00000012201f9981 */ /* 0x0000a2000c1e1100 */
[----:B---3--:R-:W-:Y:S02]  /*39f80*/  IADD3 R37, P3, PT, R5, R37, RZ ;  /* 0x0000002505257210 */ /* 0x008fe40007f7e0ff */
[----:B0-----:R-:W-:-:S03]  /*39f90*/  PRMT R32, RZ, 0x7610, R32 ;  /* 0x00007610ff207816 */ /* 0x001fc60000000020 */
[----:B------:R-:W-:Y:S01]  /*39fa0*/  IMAD.X R39, R6, 0x1, R39, P3 ;  /* 0x0000000106277824 */ /* 0x000fe200018e0627 */
[----:B------:R-:W-:Y:S02]  /*39fb0*/  PRMT R33, RZ, 0x7610, R33 ;  /* 0x00007610ff217816 */ /* 0x000fe40000000021 */
[----:B------:R0:W3:Y:S04]  /*39fc0*/  @!P1 LDG.E.U8 R32, desc[UR18][R34.64] ;  /* 0x0000001222209981 */ /* 0x0000e8000c1e1100 */
[----:B------:R1:W-:Y:S01]  /*39fd0*/  STL [R1+0x938], R37 ;  /* 0x0009382501007387 */ /* 0x0003e20000100800 */
[----:B0-----:R-:W-:Y:S02]  /*39fe0*/  @!P1 IMAD.MOV.U32 R34, RZ, RZ, R37 ;  /* 0x000000ffff229224 */ /* 0x001fe400078e0025 */
[----:B------:R-:W-:Y:S01]  /*39ff0*/  @!P1 IMAD.MOV.U32 R35, RZ, RZ, R39 ;  /* 0x000000ffff239224 */ /* 0x000fe200078e0027 */
[----:B------:R-:W-:Y:S04]  /*3a000*/  STL [R1+0x934], R39 ;  /* 0x0009342701007387 */ /* 0x000fe80000100800 */
[----:B------:R-:W3:Y:S04]  /*3a010*/  LDL.LU R41, [R1+0x954] ;  /* 0x0009540001297983 */ /* 0x000ee80000300800 */
[----:B------:R0:W3:Y:S02]  /*3a020*/  @!P1 LDG.E.U8 R33, desc[UR18][R34.64] ;  /* 0x0000001222219981 */ /* 0x0000e4000c1e1100 */
[----:B0-----:R-:W-:-:S02]  /*3a030*/  PRMT R34, RZ, 0x7610, R34 ;  /* 0x00007610ff227816 */ /* 0x001fc40000000022 */
[----:B----4-:R-:W-:-:S05]  /*3a040*/  IADD3 R0, P3, PT, R5, R0, RZ ;  /* 0x0000000005007210 */ /* 0x010fca0007f7e0ff */
[----:B--2---:R-:W-:Y:S01]  /*3a050*/  IMAD.X R36, R6, 0x1, R36, P3 ;  /* 0x0000000106247824 */ /* 0x004fe200018e0624 */
[----:B------:R-:W-:Y:S03]  /*3a060*/  STL [R1+0x940], R0 ;  /* 0x0009400001007387 */ /* 0x000fe60000100800 */
[----:B-1----:R-:W-:Y:S01]  /*3a070*/  @!P1 IMAD.MOV.U32 R37, RZ, RZ, R36 ;  /* 0x000000ffff259224 */ /* 0x002fe200078e0024 */
[----:B------:R0:W-:Y:S02]  /*3a080*/  STL [R1+0x93c], R36 ;  /* 0x00093c2401007387 */ /* 0x0001e40000100800 */
[----:B0-----:R-:W-:Y:S02]  /*3a090*/  @!P1 IMAD.MOV.U32 R36, RZ, RZ, R0 ;  /* 0x000000ffff249224 */ /* 0x001fe400078e0000 */
[----:B------:R-:W2:Y:S04]  /*3a0a0*/  LDL.LU R0, [R1+0x958] ;  /* 0x0009580001007983 */ /* 0x000ea80000300800 */
[----:B------:R-:W4:Y:S04]  /*3a0b0*/  LDL.LU R40, [R1+0x95c] ;  /* 0x00095c0001287983 */ /* 0x000f280000300800 */
[----:B------:R0:W4:Y:S01]  /*3a0c0*/  @!P1 LDG.E.U8 R34, desc[UR18][R36.64] ;  /* 0x0000001224229981 */ /* 0x000122000c1e1100 */
[----:B------:R-:W-:-:S05]  /*3a0d0*/  IADD3 R4, P3, PT, R5, R4, RZ ;  /* 0x0000000405047210 */ /* 0x000fca0007f7e0ff */
[----:B------:R-:W-:Y:S01]  /*3a0e0*/  IMAD.X R38, R6, 0x1, R38, P3 ;  /* 0x0000000106267824 */ /* 0x000fe200018e0626 */
[----:B------:R1:W-:Y:S01]  /*3a0f0*/  STL [R1+0x948], R4 ;  /* 0x0009480401007387 */ /* 0x0003e20000100800 */
[----:B0-----:R-:W-:-:S03]  /*3a100*/  @!P1 IMAD.MOV.U32 R36, RZ, RZ, R4 ;  /* 0x000000ffff249224 */ /* 0x001fc600078e0004 */
[----:B------:R0:W-:Y:S04]  /*3a110*/  STL [R1+0x944], R38 ;  /* 0x0009442601007387 */ /* 0x0001e80000100800 */
[----:B-1----:R-:W4:Y:S01]  /*3a120*/  LDL.LU R4, [R1+0x960] ;  /* 0x0009600001047983 */ /* 0x002f220000300800 */
[----:B------:R-:W-:Y:S01]  /*3a130*/  @!P1 IMAD.MOV.U32 R37, RZ, RZ, R38 ;  /* 0x000000ffff259224 */ /* 0x000fe200078e0026 */
[----:B------:R-:W-:-:S05]  /*3a140*/  IADD3 R2, P3, PT, R5, R2, RZ ;  /* 0x0000000205027210 */ /* 0x000fca0007f7e0ff */
[----:B------:R-:W-:Y:S01]  /*3a150*/  IMAD.X R3, R6, 0x1, R3, P3 ;  /* 0x0000000106037824 */ /* 0x000fe200018e0603 */
[----:B------:R-:W-:Y:S01]  /*3a160*/  STL [R1+0x950], R2 ;  /* 0x0009500201007387 */ /* 0x000fe20000100800 */
[----:B0-----:R-:W-:Y:S02]  /*3a170*/  @!P1 IMAD.MOV.U32 R38, RZ, RZ, R2 ;  /* 0x000000ffff269224 */ /* 0x001fe400078e0002 */
[----:B------:R-:W-:Y:S01]  /*3a180*/  @!P1 IMAD.MOV.U32 R39, RZ, RZ, R3 ;  /* 0x000000ffff279224 */ /* 0x000fe200078e0003 */
[----:B------:R0:W-:Y:S04]  /*3a190*/  STL [R1+0x94c], R3 ;  /* 0x00094c0301007387 */ /* 0x0001e80000100800 */
[----:B0-----:R-:W4:Y:S04]  /*3a1a0*/  LDL.LU R3, [R1+0x974] ;  /* 0x0009740001037983 */ /* 0x001f280000300800 */
[----:B------:R-:W4:Y:S01]  /*3a1b0*/  LDL.LU R2, [R1+0x978] ;  /* 0x0009780001027983 */ /* 0x000f220000300800 */
[----:B------:R-:W-:-:S06]  /*3a1c0*/  PRMT R35, RZ, 0x7610, R35 ;  /* 0x00007610ff237816 */ /* 0x000fcc0000000023 */
[----:B------:R0:W4:Y:S02]  /*3a1d0*/  @!P1 LDG.E.U8 R35, desc[UR18][R36.64] ;  /* 0x0000001224239981 */ /* 0x000124000c1e1100 */
[----:B0-----:R-:W-:Y:S02]  /*3a1e0*/  PRMT R36, RZ, 0x7610, R36 ;  /* 0x00007610ff247816 */ /* 0x001fe40000000024 */
[----:B------:R-:W-:-:S04]  /*3a1f0*/  PRMT R37, RZ, 0x7610, R37 ;  /* 0x00007610ff257816 */ /* 0x000fc80000000025 */
[----:B------:R0:W4:Y:S01]  /*3a200*/  @!P1 LDG.E.U8 R36, desc[UR18][R38.64] ;  /* 0x0000001226249981 */ /* 0x000122000c1e1100 */
[----:B--2---:R-:W-:-:S05]  /*3a210*/  IADD3 R0, P3, PT, R5, R0, RZ ;  /* 0x0000000005007210 */ /* 0x004fca0007f7e0ff */
[----:B---3--:R-:W-:Y:S01]  /*3a220*/  IMAD.X R41, R6, 0x1, R41, P3 ;  /* 0x0000000106297824 */ /* 0x008fe200018e0629 */
[----:B------:R1:W-:Y:S01]  /*3a230*/  STL [R1+0x958], R0 ;  /* 0x0009580001007387 */ /* 0x0003e20000100800 */
[----:B0-----:R-:W-:-:S03]  /*3a240*/  @!P1 IMAD.MOV.U32 R38, RZ, RZ, R0 ;  /* 0x000000ffff269224 */ /* 0x001fc600078e0000 */
[----:B------:R0:W-:Y:S04]  /*3a250*/  STL [R1+0x954], R41 ;  /* 0x0009542901007387 */ /* 0x0001e80000100800 */
[----:B------:R-:W2:Y:S01]  /*3a260*/  LDL.LU R42, [R1+0x97c] ;  /* 0x00097c00012a7983 */ /* 0x000ea20000300800 */
[----:B------:R-:W-:-:S03]  /*3a270*/  @!P1 IMAD.MOV.U32 R39, RZ, RZ, R41 ;  /* 0x000000ffff279224 */ /* 0x000fc600078e0029 */
[----:B-1----:R-:W3:Y:S04]  /*3a280*/  LDL.LU R0, [R1+0x980] ;  /* 0x0009800001007983 */ /* 0x002ee80000300800 */
[----:B------:R1:W2:Y:S01]  /*3a290*/  @!P1 LDG.E.U8 R37, desc[UR18][R38.64] ;  /* 0x0000001226259981 */ /* 0x0002a2000c1e1100 */
[----:B----4-:R-:W-:-:S05]  /*3a2a0*/  IADD3 R4, P3, PT, R5, R4, RZ ;  /* 0x0000000405047210 */ /* 0x010fca0007f7e0ff */
[----:B------:R-:W-:Y:S01]  /*3a2b0*/  IMAD.X R40, R6, 0x1, R40, P3 ;  /* 0x0000000106287824 */ /* 0x000fe200018e0628 */
[----:B------:R-:W-:Y:S03]  /*3a2c0*/  STL [R1+0x960], R4 ;  /* 0x0009600401007387 */ /* 0x000fe60000100800 */
[----:B0-----:R-:W-:Y:S01]  /*3a2d0*/  @!P1 IMAD.MOV.U32 R41, RZ, RZ, R40 ;  /* 0x000000ffff299224 */ /* 0x001fe200078e0028 */
[----:B------:R0:W-:Y:S04]  /*3a2e0*/  STL [R1+0x95c], R40 ;  /* 0x00095c2801007387 */ /* 0x0001e80000100800 */
[----:B------:R-:W4:Y:S01]  /*3a2f0*/  LDL.LU R44, [R1+0x984] ;  /* 0x00098400012c7983 */ /* 0x000f220000300800 */
[----:B-1----:R-:W-:Y:S01]  /*3a300*/  PRMT R38, RZ, 0x7610, R38 ;  /* 0x00007610ff267816 */ /* 0x002fe20000000026 */
[----:B0-----:R-:W-:-:S02]  /*3a310*/  @!P1 IMAD.MOV.U32 R40, RZ, RZ, R4 ;  /* 0x000000ffff289224 */ /* 0x001fc400078e0004 */
[----:B------:R-:W4:Y:S04]  /*3a320*/  LDL.LU R4, [R1+0x988] ;  /* 0x0009880001047983 */ /* 0x000f280000300800 */
[----:B------:R0:W4:Y:S01]  /*3a330*/  @!P1 LDG.E.U8 R38, desc[UR18][R40.64] ;  /* 0x0000001228269981 */ /* 0x000122000c1e1100 */
        /* <DEDUP_REMOVED lines=11> */
[----:B---3--:R-:W-:-:S05]  /*3a3f0*/  IADD3 R0, P3, PT, R5, R0, RZ ;  /* 0x0000000005007210 */ /* 0x008fca0007f7e0ff */
[----:B--2---:R-:W-:Y:S01]  /*3a400*/  IMAD.X R42, R6, 0x1, R42, P3 ;  /* 0x00000001062a7824 */ /* 0x004fe200018e062a */
[----:B------:R-:W-:Y:S03]  /*3a410*/  STL [R1+0x980], R0 ;  /* 0x0009800001007387 */ /* 0x000fe60000100800 */
[----:B------:R-:W-:Y:S01]  /*3a420*/  @!P1 IMAD.MOV.U32 R43, RZ, RZ, R42 ;  /* 0x000000ffff2b9224 */ /* 0x000fe200078e002a */
[----:B------:R0:W-:Y:S04]  /*3a430*/  STL [R1+0x97c], R42 ;  /* 0x00097c2a01007387 */ /* 0x0001e80000100800 */
[----:B------:R-:W2:Y:S04]  /*3a440*/  LDL.LU R80, [R1+0x994] ;  /* 0x0009940001507983 */ /* 0x000ea80000300800 */
[----:B------:R-:W3:Y:S01]  /*3a450*/  LDL.LU R47, [R1+0x998] ;  /* 0x00099800012f7983 */ /* 0x000ee20000300800 */
[----:B0-----:R-:W-:-:S05]  /*3a460*/  @!P1 IMAD.MOV.U32 R42, RZ, RZ, R0 ;  /* 0x000000ffff2a9224 */ /* 0x001fca00078e0000 */
[----:B------:R0:W2:Y:S01]  /*3a470*/  @!P1 LDG.E.U8 R40, desc[UR18][R42.64] ;  /* 0x000000122a289981 */ /* 0x0000a2000c1e1100 */
[----:B----4-:R-:W-:-:S05]  /*3a480*/  IADD3 R4, P3, PT, R5, R4, RZ ;  /* 0x0000000405047210 */ /* 0x010fca0007f7e0ff */
[----:B------:R-:W-:Y:S01]  /*3a490*/  IMAD.X R44, R6, 0x1, R44, P3 ;  /* 0x00000001062c7824 */ /* 0x000fe200018e062c */
[----:B------:R1:W-:Y:S01]  /*3a4a0*/  STL [R1+0x988], R4 ;  /* 0x0009880401007387 */ /* 0x0003e20000100800 */
[----:B0-----:R-:W-:-:S03]  /*3a4b0*/  @!P1 IMAD.MOV.U32 R42, RZ, RZ, R4 ;  /* 0x000000ffff2a9224 */ /* 0x001fc600078e0004 */
[----:B------:R0:W-:Y:S04]  /*3a4c0*/  STL [R1+0x984], R44 ;  /* 0x0009842c01007387 */ /* 0x0001e80000100800 */
[----:B------:R-:W4:Y:S04]  /*3a4d0*/  LDL.LU R46, [R1+0x99c] ;  /* 0x00099c00012e7983 */ /* 0x000f280000300800 */
[----:B-1----:R-:W4:Y:S01]  /*3a4e0*/  LDL.LU R4, [R1+0x9a0] ;  /* 0x0009a00001047983 */ /* 0x002f220000300800 */
[----:B------:R-:W-:Y:S02]  /*3a4f0*/  IMAD.MOV.U32 R0, RZ, RZ, R45 ;  /* 0x000000ffff007224 */ /* 0x000fe400078e002d */
        /* <DEDUP_REMOVED lines=14> */
[----:B---3--:R-:W-:-:S05]  /*3a5e0*/  IADD3 R47, P3, PT, R5, R47, RZ ;  /* 0x0000002f052f7210 */ /* 0x008fca0007f7e0ff */
[----:B--2---:R-:W-:Y:S01]  /*3a5f0*/  IMAD.X R80, R6, 0x1, R80, P3 ;  /* 0x0000000106507824 */ /* 0x004fe200018e0650 */
[----:B------:R1:W-:Y:S04]  /*3a600*/  STL [R1+0x998], R47 ;  /* 0x0009982f01007387 */ /* 0x0003e80000100800 */
[----:B------:R2:W-:Y:S04]  /*3a610*/  STL [R1+0x994], R80 ;  /* 0x0009945001007387 */ /* 0x0005e80000100800 */
[----:B------:R-:W3:Y:S01]  /*3a620*/  LDL.LU R84, [R1+0x9bc] ;  /* 0x0009bc0001547983 */ /* 0x000ee20000300800 */
[----:B0-----:R-:W-:-:S03]  /*3a630*/  @!P1 IMAD.MOV.U32 R44, RZ, RZ, R47 ;  /* 0x000000ffff2c9224 */ /* 0x001fc600078e002f */
[----:B------:R-:W3:Y:S01]  /*3a640*/  LDL.LU R82, [R1+0x9c0] ;  /* 0x0009c00001527983 */ /* 0x000ee20000300800 */
[----:B------:R-:W-:-:S05]  /*3a650*/  @!P1 IMAD.MOV.U32 R45, RZ, RZ, R80 ;  /* 0x000000ffff2d9224 */ /* 0x000fca00078e0050 */
[----:B------:R0:W3:Y:S01]  /*3a660*/  @!P1 LDG.E.U8 R43, desc[UR18][R44.64] ;  /* 0x000000122c2b9981 */ /* 0x0000e2000c1e1100 */
[----:B----4-:R-:W-:-:S05]  /*3a670*/  IADD3 R4, P3, PT, R5, R4, RZ ;  /* 0x0000000405047210 */ /* 0x010fca0007f7e0ff */
[----:B------:R-:W-:Y:S01]  /*3a680*/  IMAD.X R46, R6, 0x1, R46, P3 ;  /* 0x00000001062e7824 */ /* 0x000fe200018e062e */
[----:B------:R-:W-:Y:S03]  /*3a690*/  STL [R1+0x9a0], R4 ;  /* 0x0009a00401007387 */ /* 0x000fe60000100800 */
[----:B-1----:R-:W-:Y:S01]  /*3a6a0*/  @!P1 IMAD.MOV.U32 R47, RZ, RZ, R46 ;  /* 0x000000ffff2f9224 */ /* 0x002fe200078e002e */
[----:B------:R1:W-:Y:S04]  /*3a6b0*/  STL [R1+0x99c], R46 ;  /* 0x00099c2e01007387 */ /* 0x0003e80000100800 */
[----:B--2---:R-:W2:Y:S01]  /*3a6c0*/  LDL.LU R80, [R1+0x9c4] ;  /* 0x0009c40001507983 */ /* 0x004ea20000300800 */
[----:B0-----:R-:W-:Y:S01]  /*3a6d0*/  PRMT R44, RZ, 0x7610, R44 ;  /* 0x00007610ff2c7816 */ /* 0x001fe2000000002c */
[----:B-1----:R-:W-:-:S02]  /*3a6e0*/  @!P1 IMAD.MOV.U32 R46, RZ, RZ, R4 ;  /* 0x000000ffff2e9224 */ /* 0x002fc400078e0004 */
[----:B------:R-:W4:Y:S04]  /*3a6f0*/  LDL.LU R4, [R1+0x9c8] ;  /* 0x0009c80001047983 */ /* 0x000f280000300800 */
[----:B------:R0:W2:Y:S01]  /*3a700*/  @!P1 LDG.E.U8 R44, desc[UR18][R46.64] ;  /* 0x000000122e2c9981 */ /* 0x0000a2000c1e1100 */
        /* <DEDUP_REMOVED lines=8> */
[----:B------:R-:W-:-:S02]  /*3a790*/  PRMT R45, RZ, 0x7610, R45 ;  /* 0x00007610ff2d7816 */ /* 0x000fc4000000002d */
[----:B------:R-:W-:-:S04]  /*3a7a0*/  PRMT R49, RZ, 0x7610, R49 ;  /* 0x00007610ff317816 */ /* 0x000fc80000000031 */
[----:B------:R0:W2:Y:S01]  /*3a7b0*/  @!P1 LDG.E.U8 R45, desc[UR18][R46.64] ;  /* 0x000000122e2d9981 */ /* 0x0000a2000c1e1100 */
[----:B------:R-:W-:Y:S02]  /*3a7c0*/  PRMT R51, RZ, 0x7610, R51 ;  /* 0x00007610ff337816 */ /* 0x000fe40000000033 */
[----:B---3--:R-:W-:-:S05]  /*3a7d0*/  IADD3 R82, P3, PT, R5, R82, RZ ;  /* 0x0000005205527210 */ /* 0x008fca0007f7e0ff */
[----:B------:R-:W-:Y:S01]  /*3a7e0*/  IMAD.X R84, R6, 0x1, R84, P3 ;  /* 0x0000000106547824 */ /* 0x000fe200018e0654 */
[----:B------:R-:W-:Y:S01]  /*3a7f0*/  STL [R1+0x9c0], R82 ;  /* 0x0009c05201007387 */ /* 0x000fe20000100800 */
[----:B0-----:R-:W-:Y:S02]  /*3a800*/  @!P1 IMAD.MOV.U32 R46, RZ, RZ, R82 ;  /* 0x000000ffff2e9224 */ /* 0x001fe400078e0052 */
[----:B------:R-:W-:Y:S01]  /*3a810*/  @!P1 IMAD.MOV.U32 R47, RZ, RZ, R84 ;  /* 0x000000ffff2f9224 */ /* 0x000fe200078e0054 */
[----:B------:R0:W-:Y:S04]  /*3a820*/  STL [R1+0x9bc], R84 ;  /* 0x0009bc5401007387 */ /* 0x0001e80000100800 */
[----:B------:R1:W3:Y:S04]  /*3a830*/  @!P1 LDG.E.U8 R49, desc[UR18][R46.64] ;  /* 0x000000122e319981 */ /* 0x0002e8000c1e1100 */
[----:B0-----:R-:W3:Y:S04]  /*3a840*/  LDL.LU R84, [R1+0x9d4] ;  /* 0x0009d40001547983 */ /* 0x001ee80000300800 */
[----:B------:R-:W3:Y:S01]  /*3a850*/  LDL.LU R82, [R1+0x9d8] ;  /* 0x0009d80001527983 */ /* 0x000ee20000300800 */
[----:B----4-:R-:W-:-:S05]  /*3a860*/  IADD3 R4, P3, PT, R5, R4, RZ ;  /* 0x0000000405047210 */ /* 0x010fca0007f7e0ff */
[----:B--2---:R-:W-:Y:S01]  /*3a870*/  IMAD.X R80, R6, 0x1, R80, P3 ;  /* 0x0000000106507824 */ /* 0x004fe200018e0650 */
[----:B------:R-:W-:Y:S01]  /*3a880*/  STL [R1+0x9c8], R4 ;  /* 0x0009c80401007387 */ /* 0x000fe20000100800 */
[----:B-1----:R-:W-:Y:S02]  /*3a890*/  @!P1 IMAD.MOV.U32 R46, RZ, RZ, R4 ;  /* 0x000000ffff2e9224 */ /* 0x002fe400078e0004 */
[----:B------:R-:W-:Y:S01]  /*3a8a0*/  @!P1 IMAD.MOV.U32 R47, RZ, RZ, R80 ;  /* 0x000000ffff2f9224 */ /* 0x000fe200078e0050 */
[----:B------:R0:W-:Y:S04]  /*3a8b0*/  STL [R1+0x9c4], R80 ;  /* 0x0009c45001007387 */ /* 0x0001e80000100800 */
[----:B------:R1:W2:Y:S04]  /*3a8c0*/  @!P1 LDG.E.U8 R51, desc[UR18][R46.64] ;  /* 0x000000122e339981 */ /* 0x0002a8000c1e1100 */
[----:B0-----:R-:W4:Y:S04]  /*3a8d0*/  LDL.LU R80, [R1+0x9dc] ;  /* 0x0009dc0001507983 */ /* 0x001f280000300800 */
[----:B------:R-:W2:Y:S01]  /*3a8e0*/  LDL.LU R4, [R1+0x9e0] ;  /* 0x0009e00001047983 */ /* 0x000ea20000300800 */
        /* <DEDUP_REMOVED lines=8> */
[----:B------:R-:W-:-:S02]  /*3a970*/  PRMT R53, RZ, 0x7610, R53 ;  /* 0x00007610ff357816 */ /* 0x000fc40000000035 */
[----:B------:R-:W-:-:S04]  /*3a980*/  PRMT R55, RZ, 0x7610, R55 ;  /* 0x00007610ff377816 */ /* 0x000fc80000000037 */
[----:B------:R0:W4:Y:S01]  /*3a990*/  @!P1 LDG.E.U8 R53, desc[UR18][R46.64] ;  /* 0x000000122e359981 */ /* 0x000122000c1e1100 */
        /* <DEDUP_REMOVED lines=10> */
[----:B--2---:R-:W-:-:S05]  /*3aa40*/  IADD3 R4, P3, PT, R5, R4, RZ ;  /* 0x0000000405047210 */ /* 0x004fca0007f7e0ff */
[----:B----4-:R-:W-:Y:S01]  /*3aa50*/  IMAD.X R80, R6, 0x1, R80, P3 ;  /* 0x0000000106507824 */ /* 0x010fe200018e0650 */
        /* <DEDUP_REMOVED lines=81> */
[----:B------:R-:W-:Y:S04]  /*3af70*/  STL [R1+0xa40], R82 ;  /* 0x000a405201007387 */ /* 0x000fe80000100800 */
[----:B------:R1:W-:Y:S04]  /*3af80*/  STL [R1+0xa3c], R84 ;  /* 0x000a3c5401007387 */ /* 0x0003e80000100800 */
[----:B------:R-:W3:Y:S04]  /*3af90*/  LDL.LU R88, [R1+0xa44] ;  /* 0x000a440001587983 */ /* 0x000ee80000300800 */
[----:B------:R-:W3:Y:S01]  /*3afa0*/  LDL.LU R86, [R1+0xa48] ;  /* 0x000a480001567983 */ /* 0x000ee20000300800 */
[----:B0-----:R-:W-:-:S02]  /*3afb0*/  @!P1 IMAD.MOV.U32 R46, RZ, RZ, R82 ;  /* 0x000000ffff2e9224 */ /* 0x001fc400078e0052 */
[----:B------:R-:W-:-:S05]  /*3afc0*/  @!P1 IMAD.MOV.U32 R47, RZ, RZ, R84 ;  /* 0x000000ffff2f9224 */ /* 0x000fca00078e0054 */
[----:B------:R0:W3:Y:S01]  /*3afd0*/  @!P1 LDG.E.U8 R73, desc[UR18][R46.64] ;  /* 0x000000122e499981 */ /* 0x0000e2000c1e1100 */
[----:B--2---:R-:W-:-:S05]  /*3afe0*/  IADD3 R4, P3, PT, R5, R4, RZ ;  /* 0x0000000405047210 */ /* 0x004fca0007f7e0ff */
[----:B----4-:R-:W-:Y:S01]  /*3aff0*/  IMAD.X R80, R6, 0x1, R80, P3 ;  /* 0x0000000106507824 */ /* 0x010fe200018e0650 */
[----:B------:R-:W-:Y:S04]  /*3b000*/  STL [R1+0xa78], R4 ;  /* 0x000a780401007387 */ /* 0x000fe80000100800 */
[----:B------:R2:W-:Y:S04]  /*3b010*/  STL [R1+0xa74], R80 ;  /* 0x000a745001007387 */ /* 0x0005e80000100800 */
[----:B-1----:R-:W4:Y:S04]  /*3b020*/  LDL.LU R84, [R1+0xa7c] ;  /* 0x000a7c0001547983 */ /* 0x002f280000300800 */
[----:B------:R-:W4:Y:S01]  /*3b030*/  LDL.LU R82, [R1+0xa80] ;  /* 0x000a800001527983 */ /* 0x000f220000300800 */
[----:B0-----:R-:W-:-:S02]  /*3b040*/  @!P1 IMAD.MOV.U32 R46, RZ, RZ, R4 ;  /* 0x000000ffff2e9224 */ /* 0x001fc400078e0004 */
[----:B------:R-:W-:Y:S02]  /*3b050*/  @!P1 IMAD.MOV.U32 R47, RZ, RZ, R80 ;  /* 0x000000ffff2f9224 */ /* 0x000fe400078e0050 */
[----:B--2---:R-:W2:Y:S04]  /*3b060*/  LDL.LU R80, [R1+0xa14] ;  /* 0x000a140001507983 */ /* 0x004ea80000300800 */
[----:B------:R-:W2:Y:S04]  /*3b070*/  LDL.LU R4, [R1+0xa18] ;  /* 0x000a180001047983 */ /* 0x000ea80000300800 */
        /* <DEDUP_REMOVED lines=13> */
[----:B------:R-:W-:Y:S02]  /*3b150*/  PRMT R83, RZ, 0x7610, R83 ;  /* 0x00007610ff537816 */ /* 0x000fe40000000053 */
[----:B------:R-:W-:Y:S02]  /*3b160*/  PRMT R85, RZ, 0x7610, R85 ;  /* 0x00007610ff557816 */ /* 0x000fe40000000055 */
[----:B---3--:R-:W-:-:S05]  /*3b170*/  IADD3 R86, P3, PT, R5, R86, RZ ;  /* 0x0000005605567210 */ /* 0x008fca0007f7e0ff */
[----:B------:R-:W-:Y:S02]  /*3b180*/  IMAD.X R88, R6, 0x1, R88, P3 ;  /* 0x0000000106587824 */ /* 0x000fe400018e0658 */
[----:B0-----:R-:W-:Y:S02]  /*3b190*/  @!P1 IMAD.MOV.U32 R46, RZ, RZ, R86 ;  /* 0x000000ffff2e9224 */ /* 0x001fe400078e0056 */
[----:B------:R-:W-:-:S05]  /*3b1a0*/  @!P1 IMAD.MOV.U32 R47, RZ, RZ, R88 ;  /* 0x000000ffff2f9224 */ /* 0x000fca00078e0058 */
[----:B------:R0:W3:Y:S04]  /*3b1b0*/  @!P1 LDG.E.U8 R79, desc[UR18][R46.64] ;  /* 0x000000122e4f9981 */ /* 0x0000e8000c1e1100 */
[----:B------:R-:W-:Y:S04]  /*3b1c0*/  STL [R1+0xa48], R86 ;  /* 0x000a485601007387 */ /* 0x000fe80000100800 */
[----:B------:R-:W-:Y:S01]  /*3b1d0*/  STL [R1+0xa44], R88 ;  /* 0x000a445801007387 */ /* 0x000fe20000100800 */
[----:B----4-:R-:W-:-:S05]  /*3b1e0*/  IADD3 R82, P3, PT, R5, R82, RZ ;  /* 0x0000005205527210 */ /* 0x010fca0007f7e0ff */
[C---:B------:R-:W-:Y:S01]  /*3b1f0*/  IMAD.X R84, R6.reuse, 0x1, R84, P3 ;  /* 0x0000000106547824 */ /* 0x040fe200018e0654 */
[----:B--2---:R-:W-:Y:S01]  /*3b200*/  IADD3 R4, P3, PT, R5, R4, RZ ;  /* 0x0000000405047210 */ /* 0x004fe20007f7e0ff */
[----:B0-----:R-:W-:Y:S02]  /*3b210*/  @!P1 IMAD.MOV.U32 R46, RZ, RZ, R82 ;  /* 0x000000ffff2e9224 */ /* 0x001fe400078e0052 */
[----:B------:R-:W-:Y:S02]  /*3b220*/  @!P1 IMAD.MOV.U32 R47, RZ, RZ, R84 ;  /* 0x000000ffff2f9224 */ /* 0x000fe400078e0054 */
[----:B------:R-:W-:Y:S01]  /*3b230*/  IMAD.X R80, R6, 0x1, R80, P3 ;  /* 0x0000000106507824 */ /* 0x000fe200018e0650 */
[----:B------:R-:W-:Y:S04]  /*3b240*/  STL [R1+0xa80], R82 ;  /* 0x000a805201007387 */ /* 0x000fe80000100800 */
[----:B------:R0:W2:Y:S04]  /*3b250*/  @!P1 LDG.E.U8 R81, desc[UR18][R46.64] ;  /* 0x000000122e519981 */ /* 0x0000a8000c1e1100 */
[----:B------:R-:W-:Y:S01]  /*3b260*/  STL [R1+0xa7c], R84 ;  /* 0x000a7c5401007387 */ /* 0x000fe20000100800 */
[----:B0-----:R-:W-:-:S02]  /*3b270*/  @!P1 IMAD.MOV.U32 R46, RZ, RZ, R4 ;  /* 0x000000ffff2e9224 */ /* 0x001fc400078e0004 */
[----:B------:R-:W-:Y:S01]  /*3b280*/  @!P1 IMAD.MOV.U32 R47, RZ, RZ, R80 ;  /* 0x000000ffff2f9224 */ /* 0x000fe200078e0050 */
[----:B------:R-:W-:Y:S04]  /*3b290*/  STL [R1+0xa18], R4 ;  /* 0x000a180401007387 */ /* 0x000fe80000100800 */
[----:B------:R0:W-:Y:S04]  /*3b2a0*/  STL [R1+0xa14], R80 ;  /* 0x000a145001007387 */ /* 0x0001e80000100800 */
[----:B------:R1:W4:Y:S01]  /*3b2b0*/  @!P1 LDG.E.U8 R83, desc[UR18][R46.64] ;  /* 0x000000122e539981 */ /* 0x000322000c1e1100 */
[----:B0-----:R-:W-:Y:S01]  /*3b2c0*/  IMAD.MOV.U32 R80, RZ, RZ, R0 ;  /* 0x000000ffff507224 */ /* 0x001fe200078e0000 */
[----:B------:R-:W-:-:S05]  /*3b2d0*/  IADD3 R2, P3, PT, R5, R2, RZ ;  /* 0x0000000205027210 */ /* 0x000fca0007f7e0ff */
[----:B------:R-:W-:Y:S01]  /*3b2e0*/  IMAD.X R3, R6, 0x1, R3, P3 ;  /* 0x0000000106037824 */ /* 0x000fe200018e0603 */
[----:B------:R0:W-:Y:S01]  /*3b2f0*/  STL [R1+0xa50], R2 ;  /* 0x000a500201007387 */ /* 0x0001e20000100800 */
[----:B-1----:R-:W-:-:S03]  /*3b300*/  @!P1 IMAD.MOV.U32 R46, RZ, RZ, R2 ;  /* 0x000000ffff2e9224 */ /* 0x002fc600078e0002 */
[----:B------:R1:W-:Y:S01]  /*3b310*/  STL [R1+0xa4c], R3 ;  /* 0x000a4c0301007387 */ /* 0x0003e20000100800 */
[----:B------:R-:W-:-:S03]  /*3b320*/  @!P1 IMAD.MOV.U32 R47, RZ, RZ, R3 ;  /* 0x000000ffff2f9224 */ /* 0x000fc600078e0003 */
        /* <DEDUP_REMOVED lines=9> */
[----:B-1----:R-:W2:Y:S04]  /*3b3c0*/  LDL.LU R3, [R1+0x10] ;  /* 0x0000100001037983 */ /* 0x002ea80000300800 */
[----:B------:R0:W2:Y:S04]  /*3b3d0*/  @!P1 LDG.E.U8 R85, desc[UR18][R46.64] ;  /* 0x000000122e559981 */ /* 0x0000a8000c1e1100 */
[----:B------:R-:W2:Y:S04]  /*3b3e0*/  LDL.LU R46, [R1+0x31c] ;  /* 0x00031c00012e7983 */ /* 0x000ea80000300800 */
[----:B------:R-:W0:Y:S01]  /*3b3f0*/  LDL.LU R47, [R1+0x320] ;  /* 0x00032000012f7983 */ /* 0x000e220000300800 */
[----:B------:R-:W-:-:S02]  /*3b400*/  PRMT R87, RZ, 0x7610, R87 ;  /* 0x00007610ff577816 */ /* 0x000fc40000000057 */
[----:B0-----:R-:W-:-:S05]  /*3b410*/  IADD3 R47, P3, PT, R5, R47, RZ ;  /* 0x0000002f052f7210 */ /* 0x001fca0007f7e0ff */
[----:B--2---:R-:W-:Y:S01]  /*3b420*/  IMAD.X R46, R6, 0x1, R46, P3 ;  /* 0x00000001062e7824 */ /* 0x004fe200018e062e */
[----:B------:R0:W-:Y:S04]  /*3b430*/  STL [R1+0x320], R47 ;  /* 0x0003202f01007387 */ /* 0x0001e80000100800 */
[----:B------:R1:W-:Y:S01]  /*3b440*/  STL [R1+0x31c], R46 ;  /* 0x00031c2e01007387 */ /* 0x0003e20000100800 */
[----:B0-----:R-:W-:-:S04]  /*3b450*/  @!P1 LOP3.LUT R47, R47, R46, RZ, 0x3c, !PT ;  /* 0x0000002e2f2f9212 */ /* 0x001fc800078e3cff */
[----:B-1----:R-:W-:-:S04]  /*3b460*/  @!P1 LOP3.LUT R46, R47, R46, RZ, 0x3c, !PT ;  /* 0x0000002e2f2e9212 */ /* 0x002fc800078e3cff */
[----:B------:R-:W-:-:S05]  /*3b470*/  @!P1 LOP3.LUT R47, R47, R46, RZ, 0x3c, !PT ;  /* 0x0000002e2f2f9212 */ /* 0x000fca00078e3cff */
[----:B------:R0:W2:Y:S04]  /*3b480*/  @!P1 LDG.E.U8 R87, desc[UR18][R46.64] ;  /* 0x000000122e579981 */ /* 0x0000a8000c1e1100 */
[----:B------:R-:W2:Y:S04]  /*3b490*/  LDL.LU R46, [R1+0x304] ;  /* 0x00030400012e7983 */ /* 0x000ea80000300800 */
[----:B------:R-:W0:Y:S01]  /*3b4a0*/  LDL.LU R47, [R1+0x308] ;  /* 0x00030800012f7983 */ /* 0x000e220000300800 */
[----:B------:R-:W-:Y:S02]  /*3b4b0*/  PRMT R89, RZ, 0x7610, R89 ;  /* 0x00007610ff597816 */ /* 0x000fe40000000059 */
[----:B------:R-:W-:-:S02]  /*3b4c0*/  PRMT R91, RZ, 0x7610, R91 ;  /* 0x00007610ff5b7816 */ /* 0x000fc4000000005b */
[----:B0-----:R-:W-:-:S05]  /*3b4d0*/  IADD3 R47, P3, PT, R5, R47, RZ ;  /* 0x0000002f052f7210 */ /* 0x001fca0007f7e0ff */
[----:B--2---:R-:W-:Y:S01]  /*3b4e0*/  IMAD.X R46, R6, 0x1, R46, P3 ;  /* 0x00000001062e7824 */ /* 0x004fe200018e062e */
[----:B------:R0:W-:Y:S01]  /*3b4f0*/  STL [R1+0x308], R47 ;  /* 0x0003082f01007387 */ /* 0x0001e20000100800 */
[----:B------:R-:W-:-:S03]  /*3b500*/  IADD3 R0, P3, PT, R5, R0, RZ ;  /* 0x0000000005007210 */ /* 0x000fc60007f7e0ff */
[----:B------:R1:W-:Y:S01]  /*3b510*/  STL [R1+0x304], R46 ;  /* 0x0003042e01007387 */ /* 0x0003e20000100800 */
[----:B0-----:R-:W-:-:S04]  /*3b520*/  @!P1 LOP3.LUT R47, R47, R46, RZ, 0x3c, !PT ;  /* 0x0000002e2f2f9212 */ /* 0x001fc800078e3cff */
[----:B-1----:R-:W-:Y:S01]  /*3b530*/  @!P1 LOP3.LUT R46, R47, R46, RZ, 0x3c, !PT ;  /* 0x0000002e2f2e9212 */ /* 0x002fe200078e3cff */
[----:B------:R-:W-:-:S03]  /*3b540*/  IMAD.X R2, R6, 0x1, R2, P3 ;  /* 0x0000000106027824 */ /* 0x000fc600018e0602 */
[----:B------:R-:W-:-:S05]  /*3b550*/  @!P1 LOP3.LUT R47, R47, R46, RZ, 0x3c, !PT ;  /* 0x0000002e2f2f9212 */ /* 0x000fca00078e3cff */
[----:B------:R0:W2:Y:S04]  /*3b560*/  @!P1 LDG.E.U8 R89, desc[UR18][R46.64] ;  /* 0x000000122e599981 */ /* 0x0000a8000c1e1100 */
[----:B------:R1:W-:Y:S01]  /*3b570*/  STL [R1+0x318], R0 ;  /* 0x0003180001007387 */ /* 0x0003e20000100800 */
[----:B0-----:R-:W-:Y:S02]  /*3b580*/  @!P1 IMAD.MOV.U32 R46, RZ, RZ, R0 ;  /* 0x000000ffff2e9224 */ /* 0x001fe400078e0000 */
[----:B------:R-:W-:Y:S01]  /*3b590*/  @!P1 IMAD.MOV.U32 R47, RZ, RZ, R2 ;  /* 0x000000ffff2f9224 */ /* 0x000fe200078e0002 */
[----:B------:R0:W-:Y:S04]  /*3b5a0*/  STL [R1+0x314], R2 ;  /* 0x0003140201007387 */ /* 0x0001e80000100800 */
[----:B------:R0:W2:Y:S04]  /*3b5b0*/  @!P1 LDG.E.U8 R91, desc[UR18][R46.64] ;  /* 0x000000122e5b9981 */ /* 0x0000a8000c1e1100 */
[----:B------:R-:W2:Y:S04]  /*3b5c0*/  LDL.LU R46, [R1+0x30c] ;  /* 0x00030c00012e7983 */ /* 0x000ea80000300800 */
[----:B------:R-:W2:Y:S01]  /*3b5d0*/  LDL.LU R47, [R1+0x310] ;  /* 0x00031000012f7983 */ /* 0x000ea20000300800 */
[----:B-1----:R-:W1:Y:S01]  /*3b5e0*/  S2R R0, SR_TID.X ;  /* 0x0000000000007919 */ /* 0x002e620000002100 */
[----:B------:R-:W-:-:S02]  /*3b5f0*/  PRMT R93, RZ, 0x7610, R93 ;  /* 0x00007610ff5d7816 */ /* 0x000fc4000000005d */
[----:B-1----:R-:W-:-:S04]  /*3b600*/  LOP3.LUT R0, R0, 0x7f, RZ, 0xc0, !PT ;  /* 0x0000007f00007812 */ /* 0x002fc800078ec0ff */
[----:B0-----:R-:W-:-:S05]  /*3b610*/  LOP3.LUT R2, R0, 0x20, RZ, 0x3c, !PT ;  /* 0x0000002000027812 */ /* 0x001fca00078e3cff */
[----:B------:R-:W-:Y:S04]  /*3b620*/  STS.U8 [R2+UR9+0x9d00], R80 ;  /* 0x009d005002007988 */ /* 0x000fe80008000009 */
[----:B------:R-:W-:Y:S04]  /*3b630*/  STS.U8 [R2+UR9+0xa100], R82 ;  /* 0x00a1005202007988 */ /* 0x000fe80008000009 */
[----:B------:R-:W-:Y:S04]  /*3b640*/  STS.U8 [R2+UR9+0xa500], R84 ;  /* 0x00a5005402007988 */ /* 0x000fe80008000009 */
[----:B------:R-:W-:Y:S04]  /*3b650*/  STS.U8 [R2+UR9+0xa900], R86 ;  /* 0x00a9005602007988 */ /* 0x000fe80008000009 */
[----:B------:R-:W-:Y:S04]  /*3b660*/  STS.U8 [R2+UR9+0xad00], R88 ;  /* 0x00ad005802007988 */ /* 0x000fe80008000009 */
[----:B------:R-:W-:Y:S01]  /*3b670*/  STS.U8 [R2+UR9+0xb100], R90 ;  /* 0x00b1005a02007988 */ /* 0x000fe20008000009 */
[----:B--2---:R-:W-:-:S05]  /*3b680*/  IADD3 R47, P3, PT, R5, R47, RZ ;  /* 0x0000002f052f7210 */ /* 0x004fca0007f7e0ff */
[----:B------:R-:W-:Y:S01]  /*3b690*/  IMAD.X R46, R6, 0x1, R46, P3 ;  /* 0x00000001062e7824 */ /* 0x000fe200018e062e */
[----:B------:R0:W-:Y:S04]  /*3b6a0*/  STL [R1+0x310], R47 ;  /* 0x0003102f01007387 */ /* 0x0001e80000100800 */
[----:B------:R1:W-:Y:S01]  /*3b6b0*/  STL [R1+0x30c], R46 ;  /* 0x00030c2e01007387 */ /* 0x0003e20000100800 */
[----:B0-----:R-:W-:-:S04]  /*3b6c0*/  @!P1 LOP3.LUT R47, R47, R46, RZ, 0x3c, !PT ;  /* 0x0000002e2f2f9212 */ /* 0x001fc800078e3cff */
[----:B-1----:R-:W-:-:S04]  /*3b6d0*/  @!P1 LOP3.LUT R46, R47, R46, RZ, 0x3c, !PT ;  /* 0x0000002e2f2e9212 */ /* 0x002fc800078e3cff */
[----:B------:R-:W-:-:S05]  /*3b6e0*/  @!P1 LOP3.LUT R47, R47, R46, RZ, 0x3c, !PT ;  /* 0x0000002e2f2f9212 */ /* 0x000fca00078e3cff */
[----:B------:R0:W2:Y:S04]  /*3b6f0*/  @!P1 LDG.E.U8 R93, desc[UR18][R46.64] ;  /* 0x000000122e5d9981 */ /* 0x0000a8000c1e1100 */
[----:B------:R-:W2:Y:S04]  /*3b700*/  LDL.LU R46, [R1+0x58] ;  /* 0x00005800012e7983 */ /* 0x000ea80000300800 */
[----:B------:R-:W3:Y:S04]  /*3b710*/  LDL.LU R47, [R1+0x40] ;  /* 0x00004000012f7983 */ /* 0x000ee80000300800 */
[----:B------:R-:W4:Y:S04]  /*3b720*/  LDL.LU R80, [R1+0x1304] ;  /* 0x0013040001507983 */ /* 0x000f280000300800 */
[----:B------:R-:W4:Y:S04]  /*3b730*/  LDL.LU R82, [R1+0x1300] ;  /* 0x0013000001527983 */ /* 0x000f280000300800 */
[----:B------:R-:W4:Y:S04]  /*3b740*/  LDL.LU R84, [R1+0x12fc] ;  /* 0x0012fc0001547983 */ /* 0x000f280000300800 */
[----:B------:R-:W4:Y:S04]  /*3b750*/  LDL.LU R86, [R1+0x12f8] ;  /* 0x0012f80001567983 */ /* 0x000f280000300800 */
[----:B------:R-:W4:Y:S04]  /*3b760*/  LDL.LU R88, [R1+0x12f4] ;  /* 0x0012f40001587983 */ /* 0x000f280000300800 */
[----:B------:R-:W4:Y:S04]  /*3b770*/  LDL.LU R90, [R1+0x12f0] ;  /* 0x0012f000015a7983 */ /* 0x000f280000300800 */
[----:B------:R1:W-:Y:S04]  /*3b780*/  STS.U8 [R2+UR9+0xb500], R92 ;  /* 0x00b5005c02007988 */ /* 0x0003e80008000009 */
[----:B-1----:R-:W4:Y:S04]  /*3b790*/  LDL.LU R92, [R1+0x12ec] ;  /* 0x0012ec00015c7983 */ /* 0x002f280000300800 */
[----:B--2---:R-:W-:Y:S04]  /*3b7a0*/  STS.U8 [R2+UR9+0xb900], R46 ;  /* 0x00b9002e02007988 */ /* 0x004fe80008000009 */
[----:B---3--:R-:W-:Y:S04]  /*3b7b0*/  STS.U8 [R2+UR9+0xbd00], R47 ;  /* 0x00bd002f02007988 */ /* 0x008fe80008000009 */
[----:B------:R1:W-:Y:S04]  /*3b7c0*/  STS.U8 [R2+UR9+0xc100], R4 ;  /* 0x00c1000402007988 */ /* 0x0003e80008000009 */
[----:B------:R2:W-:Y:S04]  /*3b7d0*/  STS.U8 [R2+UR9+0xc500], R3 ;  /* 0x00c5000302007988 */ /* 0x0005e80008000009 */
[----:B-1----:R-:W3:Y:S04]  /*3b7e0*/  LDL.LU R4, [R1+0x18c] ;  /* 0x00018c0001047983 */ /* 0x002ee80000300800 */
[----:B--2---:R-:W2:Y:S04]  /*3b7f0*/  LDL.LU R3, [R1+0x178] ;  /* 0x0001780001037983 */ /* 0x004ea80000300800 */
[----:B------:R-:W2:Y:S04]  /*3b800*/  LDL.LU R46, [R1+0x24] ;  /* 0x00002400012e7983 */ /* 0x000ea80000300800 */
[----:B------:R-:W2:Y:S04]  /*3b810*/  LDL.LU R47, [R1+0xc] ;  /* 0x00000c00012f7983 */ /* 0x000ea80000300800 */
[----:B----4-:R1:W-:Y:S04]  /*3b820*/  STS.U8 [R2+UR9+0xc900], R90 ;  /* 0x00c9005a02007988 */ /* 0x0103e80008000009 */
[----:B------:R4:W-:Y:S04]  /*3b830*/  STS.U8 [R2+UR9+0xcd00], R78 ;  /* 0x00cd004e02007988 */ /* 0x0009e80008000009 */
[----:B------:R0:W-:Y:S04]  /*3b840*/  STS.U8 [R2+UR9+0xd100], R66 ;  /* 0x00d1004202007988 */ /* 0x0001e80008000009 */
[----:B-1----:R-:W2:Y:S04]  /*3b850*/  LDL.LU R90, [R1+0x3c] ;  /* 0x00003c00015a7983 */ /* 0x002ea80000300800 */
[----:B----4-:R-:W4:Y:S04]  /*3b860*/  LDL.LU R78, [R1+0x54] ;  /* 0x00005400014e7983 */ /* 0x010f280000300800 */
[----:B0-----:R-:W4:Y:S04]  /*3b870*/  LDL.LU R66, [R1+0x6c] ;  /* 0x00006c0001427983 */ /* 0x001f280000300800 */
[----:B------:R0:W-:Y:S04]  /*3b880*/  STS.U8 [R2+UR9+0xd500], R54 ;  /* 0x00d5003602007988 */ /* 0x0001e80008000009 */
[----:B------:R1:W-:Y:S04]  /*3b890*/  STS.U8 [R2+UR9+0xd900], R9 ;  /* 0x00d9000902007988 */ /* 0x0003e80008000009 */
[----:B------:R1:W-:Y:S04]  /*3b8a0*/  STS.U8 [R2+UR9+0xdd00], R15 ;  /* 0x00dd000f02007988 */ /* 0x0003e80008000009 */
[----:B0-----:R-:W4:Y:S04]  /*3b8b0*/  LDL.LU R54, [R1+0x84] ;  /* 0x0000840001367983 */ /* 0x001f280000300800 */
[----:B-1----:R-:W4:Y:S04]  /*3b8c0*/  LDL.LU R9, [R1+0x9c] ;  /* 0x00009c0001097983 */ /* 0x002f280000300800 */
[----:B------:R-:W4:Y:S04]  /*3b8d0*/  LDL.LU R15, [R1+0xb4] ;  /* 0x0000b400010f7983 */ /* 0x000f280000300800 */
        /* <DEDUP_REMOVED lines=14> */
[----:B0-----:R-:W4:Y:S04]  /*3b9c0*/  LDL.LU R61, [R1+0x150] ;  /* 0x00015000013d7983 */ /* 0x001f280000300800 */
[----:B-1----:R-:W4:Y:S04]  /*3b9d0*/  LDL.LU R2, [R1+0x12e8] ;  /* 0x0012e80001027983 */ /* 0x002f280000300800 */
[----:B------:R-:W4:Y:S01]  /*3b9e0*/  LDL.LU R63, [R1+0x164] ;  /* 0x00016400013f7983 */ /* 0x000f220000300800 */
[----:B------:R-:W-:-:S05]  /*3b9f0*/  LOP3.LUT R0, R0, 0x30, RZ, 0x3c, !PT ;  /* 0x0000003000007812 */ /* 0x000fca00078e3cff */
[----:B---3--:R0:W-:Y:S04]  /*3ba00*/  STS.U8 [R0+UR9+0x8180], R4 ;  /* 0x0081800400007988 */ /* 0x0081e80008000009 */
[----:B--2---:R1:W-:Y:S04]  /*3ba10*/  STS.U8 [R0+UR9+0x8580], R3 ;  /* 0x0085800300007988 */ /* 0x0043e80008000009 */
[----:B0-----:R-:W2:Y:S04]  /*3ba20*/  LDL.LU R4, [R1+0x12e4] ;  /* 0x0012e40001047983 */ /* 0x001ea80000300800 */
[----:B-1----:R-:W3:Y:S04]  /*3ba30*/  LDL.LU R3, [R1+0x12e0] ;  /* 0x0012e00001037983 */ /* 0x002ee80000300800 */
[----:B----4-:R0:W-:Y:S04]  /*3ba40*/  STS.U8 [R0+UR9+0x8980], R63 ;  /* 0x0089803f00007988 */ /* 0x0101e80008000009 */
[----:B------:R1:W-:Y:S04]  /*3ba50*/  STS.U8 [R0+UR9+0x8d80], R61 ;  /* 0x008d803d00007988 */ /* 0x0003e80008000009 */
[----:B------:R4:W-:Y:S04]  /*3ba60*/  STS.U8 [R0+UR9+0x9180], R59 ;  /* 0x0091803b00007988 */ /* 0x0009e80008000009 */
[----:B0-----:R-:W2:Y:S04]  /*3ba70*/  LDL.LU R63, [R1+0x174] ;  /* 0x00017400013f7983 */ /* 0x001ea80000300800 */
[----:B-1----:R-:W2:Y:S04]  /*3ba80*/  LDL.LU R61, [R1+0x160] ;  /* 0x00016000013d7983 */ /* 0x002ea80000300800 */
[----:B------:R0:W-:Y:S04]  /*3ba90*/  STS.U8 [R0+UR9+0x9580], R45 ;  /* 0x0095802d00007988 */ /* 0x0001e80008000009 */
[----:B----4-:R-:W4:Y:S04]  /*3baa0*/  LDL.LU R59, [R1+0x14c] ;  /* 0x00014c00013b7983 */ /* 0x010f280000300800 */
        /* <DEDUP_REMOVED lines=28> */
[----:B------:R0:W-:Y:S02]  /*3bc70*/  STS.U8 [R0+UR9+0xd180], R64 ;  /* 0x00d1804000007988 */ /* 0x0001e40008000009 */
[----:B0-----:R-:W0:Y:S01]  /*3bc80*/  S2R R64, SR_TID.X ;  /* 0x0000000000407919 */ /* 0x001e220000002100 */
[----:B------:R-:W1:Y:S01]  /*3bc90*/  S2R R76, SR_TID.X ;  /* 0x00000000004c7919 */ /* 0x000e620000002100 */
[----:B------:R-:W3:Y:S01]  /*3bca0*/  LDL.LU R0, [R1+0x12dc] ;  /* 0x0012dc0001007983 */ /* 0x000ee20000300800 */
[----:B0-----:R-:W-:-:S04]  /*3bcb0*/  LOP3.LUT R64, R64, 0x7f, RZ, 0xc0, !PT ;  /* 0x0000007f40407812 */ /* 0x001fc800078ec0ff */
[----:B------:R-:W-:-:S05]  /*3bcc0*/  LOP3.LUT R64, R64, 0x30, RZ, 0x3c, !PT ;  /* 0x0000003040407812 */ /* 0x000fca00078e3cff */
[----:B------:R0:W-:Y:S02]  /*3bcd0*/  STS.U8 [R64+UR9+0xd580], R52 ;  /* 0x00d5803440007988 */ /* 0x0001e40008000009 */
[----:B0-----:R-:W0:Y:S01]  /*3bce0*/  S2R R64, SR_TID.X ;  /* 0x0000000000407919 */ /* 0x001e220000002100 */
[----:B-1----:R-:W-:-:S04]  /*3bcf0*/  LOP3.LUT R76, R76, 0x7f, RZ, 0xc0, !PT ;  /* 0x0000007f4c4c7812 */ /* 0x002fc800078ec0ff */
[----:B------:R-:W-:-:S05]  /*3bd00*/  LOP3.LUT R52, R76, 0x30, RZ, 0x3c, !PT ;  /* 0x000000304c347812 */ /* 0x000fca00078e3cff */
        /* <DEDUP_REMOVED lines=12> */
[----:B--2---:R-:W-:Y:S04]  /*3bdd0*/  STS.U8 [R76+UR9+0x8200], R88 ;  /* 0x008200584c007988 */ /* 0x004fe80008000009 */
[----:B------:R-:W-:Y:S04]  /*3bde0*/  STS.U8 [R76+UR9+0x8600], R63 ;  /* 0x0086003f4c007988 */ /* 0x000fe80008000009 */
[----:B------:R-:W-:Y:S04]  /*3bdf0*/  STS.U8 [R76+UR9+0x8a00], R61 ;  /* 0x008a003d4c007988 */ /* 0x000fe80008000009 */
[----:B----4-:R-:W-:Y:S04]  /*3be00*/  STS.U8 [R76+UR9+0x8e00], R59 ;  /* 0x008e003b4c007988 */ /* 0x010fe80008000009 */
        /* <DEDUP_REMOVED lines=13> */
[----:B---3--:R0:W-:Y:S04]  /*3bee0*/  STS.U8 [R76+UR9+0xc600], R3 ;  /* 0x00c600034c007988 */ /* 0x0081e80008000009 */
        /* <DEDUP_REMOVED lines=91> */
[----:B------:R0:W-:Y:S04]  /*3c4a0*/  STS.U8 [R61+UR9+0x9700], R33 ;  /* 0x009700213d007988 */ /* 0x0001e80008000009 */
        /* <DEDUP_REMOVED lines=8> */
[----:B------:R-:W2:Y:S04]  /*3c530*/  LDL.LU R21, [R1+0x118] ;  /* 0x0001180001157983 */ /* 0x000ea80000300800 */
        /* <DEDUP_REMOVED lines=10> */
[----:B------:R-:W2:Y:S04]  /*3c5e0*/  LDL.LU R90, [R1+0x8c] ;  /* 0x00008c00015a7983 */ /* 0x000ea80000300800 */
[----:B------:R-:W-:Y:S04]  /*3c5f0*/  STS.U8 [R61+UR9+0xbf00], R63 ;  /* 0x00bf003f3d007988 */ /* 0x000fe80008000009 */
[----:B0-----:R-:W2:Y:S04]  /*3c600*/  LDL.LU R46, [R1+0x74] ;  /* 0x00007400012e7983 */ /* 0x001ea80000300800 */
[----:B------:R0:W-:Y:S04]  /*3c610*/  STS.U8 [R61+UR9+0xc300], R3 ;  /* 0x00c300033d007988 */ /* 0x0001e80008000009 */
[----:B------:R1:W-:Y:S04]  /*3c620*/  STS.U8 [R61+UR9+0xc700], R2 ;  /* 0x00c700023d007988 */ /* 0x0003e80008000009 */
[----:B0-----:R-:W2:Y:S04]  /*3c630*/  LDL.LU R3, [R1+0x12d0] ;  /* 0x0012d00001037983 */ /* 0x001ea80000300800 */
[----:B-1----:R-:W2:Y:S04]  /*3c640*/  LDL.LU R2, [R1+0x12cc] ;  /* 0x0012cc0001027983 */ /* 0x002ea80000300800 */
        /* <DEDUP_REMOVED lines=29> */
[----:B------:R1:W-:Y:S04]  /*3c820*/  STS.U8 [R47+UR9+0xbb80], R3 ;  /* 0x00bb80032f007988 */ /* 0x0003e80008000009 */
[----:B------:R2:W-:Y:S04]  /*3c830*/  STS.U8 [R47+UR9+0xbf80], R4 ;  /* 0x00bf80042f007988 */ /* 0x0005e80008000009 */
[----:B0-----:R0:W5:Y:S04]  /*3c840*/  LDL.LU R2, [R1+0x12c8] ;  /* 0x0012c80001027983 */ /* 0x0011680000300800 */
[----:B-1----:R0:W5:Y:S04]  /*3c850*/  LDL.LU R3, [R1+0x12c4] ;  /* 0x0012c40001037983 */ /* 0x0021680000300800 */
[----:B--2---:R0:W5:Y:S04]  /*3c860*/  LDL.LU R4, [R1+0x12c0] ;  /* 0x0012c00001047983 */ /* 0x0041680000300800 */
[----:B------:R1:W-:Y:S04]  /*3c870*/  STS.U8 [R47+UR9+0xc380], R0 ;  /* 0x00c380002f007988 */ /* 0x0003e80008000009 */
[----:B-1----:R0:W5:Y:S04]  /*3c880*/  LDL.LU R0, [R1+0x12bc] ;  /* 0x0012bc0001007983 */ /* 0x0021680000300800 */
        /* <DEDUP_REMOVED lines=16> */
[----:B-1----:R-:W1:Y:S01]  /*3c990*/  FENCE.VIEW.ASYNC.S ;  /* 0x00000000000073c6 */ /* 0x002e620000000000 */
[----:B------:R-:W-:Y:S01]  /*3c9a0*/  ULEA UR6, UR11, UR9, 0x3 ;  /* 0x000000090b067291 */ /* 0x000fe2000f8e18ff */
[----:B------:R-:W-:-:S03]  /*3c9b0*/  UMOV UR4, UR5 ;  /* 0x0000000500047c82 */ /* 0x000fc60008000000 */
[----:B------:R-:W-:Y:S01]  /*3c9c0*/  UIADD3 UR6, UPT, UPT, UR6, 0x18000, URZ ;  /* 0x0001800006067890 */ /* 0x000fe2000fffe0ff */
[----:B-1----:R-:W-:Y:S06]  /*3c9d0*/  BAR.SYNC.DEFER_BLOCKING 0x0 ;  /* 0x0000000000007b1d */ /* 0x002fec0000010000 */
[----:B0-----:R-:W-:Y:S05]  /*3c9e0*/  @P0 BRA `(.L_x_9) ;  /* 0x0000000000480947 */ /* 0x001fea0003800000 */
[----:B------:R-:W-:Y:S01]  /*3c9f0*/  UMOV UR13, 0x40004040 ;  /* 0x40004040000d7882 */ /* 0x000fe20000000000 */
[----:B------:R-:W-:Y:S01]  /*3ca00*/  UMOV UR15, 0x40004040 ;  /* 0x40004040000f7882 */ /* 0x000fe20000000000 */
[----:B------:R-:W-:Y:S01]  /*3ca10*/  UMOV UR16, 0x0 ;  /* 0x0000000000107882 */ /* 0x000fe20000000000 */
[----:B------:R-:W-:Y:S01]  /*3ca20*/  UMOV UR17, 0x8408490 ;  /* 0x0840849000117882 */ /* 0x000fe20000000000 */
[----:B------:R-:W-:Y:S01]  /*3ca30*/  UMOV UR32, 0x0 ;  /* 0x0000000000207882 */ /* 0x000fe20000000000 */
[----:B------:R-:W-:Y:S01]  /*3ca40*/  UMOV UR33, 0x8408490 ;  /* 0x0840849000217882 */ /* 0x000fe20000000000 */
[----:B------:R-:W-:Y:S01]  /*3ca50*/  UMOV UR34, 0x0 ;  /* 0x0000000000227882 */ /* 0x000fe20000000000 */
[----:B------:R-:W-:Y:S01]  /*3ca60*/  UMOV UR35, 0x8408490 ;  /* 0x0840849000237882 */ /* 0x000fe20000000000 */
[----:B------:R-:W-:Y:S01]  /*3ca70*/  UMOV UR7, URZ ;  /* 0x000000ff00077c82 */ /* 0x000fe20008000000 */
[----:B------:R0:W-:Y:S01]  /*3ca80*/  UTCQMMA gdesc[UR12], gdesc[UR14], tmem[UR8], tmem[UR16], idesc[UR17], UPT ;  /* 0x00ff100e0c0075ea */ /* 0x0001e2000b800308 */
        /* <DEDUP_REMOVED lines=8> */
.L_x_9:
[----:B------:R-:W2:Y:S04]  /*3cb10*/  LDL R8, [R1+0xdd4] ;  /* 0x000dd40001087983 */ /* 0x000ea80000100800 */
[----:B------:R-:W2:Y:S01]  /*3cb20*/  LDL.LU R7, [R1+0xdcc] ;  /* 0x000dcc0001077983 */ /* 0x000ea20000300800 */
[----:B------:R-:W-:-:S04]  /*3cb30*/  UIADD3 UR11, UPT, UPT, UR11, 0x1, URZ ;  /* 0x000000010b0b7890 */ /* 0x000fc8000fffe0ff */
[----:B------:R-:W-:-:S04]  /*3cb40*/  UISETP.GT.AND UP1, UPT, UR11, 0x1, UPT ;  /* 0x000000010b00788c */ /* 0x000fc8000bf24270 */
[----:B0-----:R-:W-:Y:S02]  /*3cb50*/  USEL UR5, URZ, 0x1, !UP1 ;  /* 0x00000001ff057887 */ /* 0x001fe4000c800000 */
[----:B------:R-:W-:Y:S02]  /*3cb60*/  USEL UR11, UR11, URZ, !UP1 ;  /* 0x000000ff0b0b7287 */ /* 0x000fe4000c800000 */
[----:B------:R-:W-:Y:S01]  /*3cb70*/  ULOP3.LUT UR5, UR4, UR5, URZ, 0x3c, !UPT ;  /* 0x0000000504057292 */ /* 0x000fe2000f8e3cff */
[----:B--2---:R-:W-:Y:S02]  /*3cb80*/  ISETP.NE.U32.AND P1, PT, R7, R8, PT ;  /* 0x000000080700720c */ /* 0x004fe40003f25070 */
[----:B------:R-:W2:Y:S01]  /*3cb90*/  LDL.LU R8, [R1+0xdd0] ;  /* 0x000dd00001087983 */ /* 0x000ea20000300800 */
[----:B------:R-:W-:-:S03]  /*3cba0*/  IMAD.U32 R7, RZ, RZ, UR4 ;  /* 0x00000004ff077e24 */ /* 0x000fc6000f8e00ff */
[----:B--2---:R0:W-:Y:S07]  /*3cbb0*/  STL [R1+0xdcc], R8 ;  /* 0x000dcc0801007387 */ /* 0x0041ee0000100800 */
[----:B------:R-:W-:Y:S05]  /*3cbc0*/  @P1 BRA `(.L_x_10) ;  /* 0xfffffeac00081947 */ /* 0x000fea000383ffff */
.L_x_7:
[----:B------:R-:W2:Y:S01]  /*3cbd0*/  LDL.LU R9, [R1+0xf04] ;  /* 0x000f040001097983 */ /* 0x000ea20000300800 */
[----:B------:R-:W1:Y:S01]  /*3cbe0*/  LDCU UR5, c[0x0][0x3b8] ;  /* 0x00007700ff0577ac */ /* 0x000e620008000800 */
[----:B------:R-:W3:Y:S02]  /*3cbf0*/  LDC R12, c[0x0][0x3a0] ;  /* 0x0000e800ff0c7b82 */ /* 0x000ee40000000800 */
[----:B------:R-:W4:Y:S01]  /*3cc00*/  LDL.LU R11, [R1+0xdd8] ;  /* 0x000dd800010b7983 */ /* 0x000f220000300800 */
[----:B------:R-:W2:Y:S03]  /*3cc10*/  LDCU.128 UR12, c[0x0][0x390] ;  /* 0x00007200ff0c77ac */ /* 0x000ea60008000c00 */
[----:B------:R-:W4:Y:S01]  /*3cc20*/  LDL.LU R10, [R1+0xf44] ;  /* 0x000f4400010a7983 */ /* 0x000f220000300800 */
[----:B------:R-:W4:Y:S01]  /*3cc30*/  LDCU UR20, c[0x0][0x39c] ;  /* 0x00007380ff1477ac */ /* 0x000f220008000800 */
[----:B------:R-:W0:Y:S01]  /*3cc40*/  LDCU UR11, c[0x0][0x39c] ;  /* 0x00007380ff0b77ac */ /* 0x000e220008000800 */
[----:B------:R-:W0:Y:S02]  /*3cc50*/  LDCU UR7, c[0x0][0x3b4] ;  /* 0x00007680ff0777ac */ /* 0x000e240008000800 */
[----:B01---5:R-:W-:Y:S01]  /*3cc60*/  IMAD R8, R0, UR5, RZ ;  /* 0x0000000500087c24 */ /* 0x023fe2000f8e02ff */
[----:B------:R-:W0:Y:S03]  /*3cc70*/  LDCU UR16, c[0x0][0x39c] ;  /* 0x00007380ff1077ac */ /* 0x000e260008000800 */
[----:B------:R-:W-:Y:S01]  /*3cc80*/  VIADD R7, R8, UR5 ;  /* 0x0000000508077c36 */ /* 0x000fe20008000000 */
[----:B------:R-:W1:Y:S01]  /*3cc90*/  LDCU UR17, c[0x0][0x39c] ;  /* 0x00007380ff1177ac */ /* 0x000e620008000800 */
[----:B---3--:R-:W-:-:S02]  /*3cca0*/  VIADD R12, R12, 0x7f ;  /* 0x0000007f0c0c7836 */ /* 0x008fc40000000000 */
[----:B------:R-:W-:-:S03]  /*3ccb0*/  VIADD R6, R7, UR5 ;  /* 0x0000000507067c36 */ /* 0x000fc60008000000 */
[----:B------:R-:W-:Y:S01]  /*3ccc0*/  ISETP.GE.AND P4, PT, R12, 0x80, PT ;  /* 0x000000800c00780c */ /* 0x000fe20003f86270 */
[----:B------:R-:W-:-:S04]  /*3ccd0*/  VIADD R5, R6, UR5 ;  /* 0x0000000506057c36 */ /* 0x000fc80008000000 */
[----:B------:R-:W-:-:S04]  /*3cce0*/  VIADD R4, R5, UR5 ;  /* 0x0000000505047c36 */ /* 0x000fc80008000000 */
[----:B------:R-:W-:-:S04]  /*3ccf0*/  VIADD R79, R4, UR5 ;  /* 0x00000005044f7c36 */ /* 0x000fc80008000000 */
[----:B------:R-:W-:-:S04]  /*3cd00*/  VIADD R81, R79, UR5 ;  /* 0x000000054f517c36 */ /* 0x000fc80008000000 */
[----:B------:R-:W-:-:S04]  /*3cd10*/  VIADD R3, R81, UR5 ;  /* 0x0000000551037c36 */ /* 0x000fc80008000000 */
[----:B------:R-:W-:-:S04]  /*3cd20*/  VIADD R88, R3, UR5 ;  /* 0x0000000503587c36 */ /* 0x000fc80008000000 */
[----:B------:R-:W-:-:S04]  /*3cd30*/  VIADD R91, R88, UR5 ;  /* 0x00000005585b7c36 */ /* 0x000fc80008000000 */
[----:B------:R-:W-:Y:S01]  /*3cd40*/  VIADD R84, R91, UR5 ;  /* 0x000000055b547c36 */ /* 0x000fe20008000000 */
[C---:B--2---:R-:W-:Y:S01]  /*3cd50*/  ISETP.GE.AND P1, PT, R9.reuse, UR14, PT ;  /* 0x0000000e09007c0c */ /* 0x044fe2000bf26270 */
[----:B------:R-:W-:Y:S01]  /*3cd60*/  IMAD R9, R9, UR7, RZ ;  /* 0x0000000709097c24 */ /* 0x000fe2000f8e02ff */
[----:B------:R-:W2:Y:S02]  /*3cd70*/  LDCU UR14, c[0x0][0x39c] ;  /* 0x00007380ff0e77ac */ /* 0x000ea40008000800 */
[----:B----4-:R-:W-:Y:S02]  /*3cd80*/  ISETP.LT.AND P6, PT, R11, UR20, !P1 ;  /* 0x000000140b007c0c */ /* 0x010fe4000cfc1270 */
[----:B------:R-:W-:Y:S02]  /*3cd90*/  IADD3 R2, P0, PT, R9, UR12, RZ ;  /* 0x0000000c09027c10 */ /* 0x000fe4000ff1e0ff */
[----:B------:R-:W-:Y:S02]  /*3cda0*/  ISETP.LT.AND P5, PT, R10, UR11, !P1 ;  /* 0x0000000b0a007c0c */ /* 0x000fe4000cfa1270 */
[----:B------:R-:W-:-:S02]  /*3cdb0*/  P2R R10, PR, RZ, 0x40 ;  /* 0x00000040ff0a7803 */ /* 0x000fc40000000000 */
[----:B------:R-:W-:Y:S02]  /*3cdc0*/  ISETP.LT.AND P3, PT, R0, UR15, !P1 ;  /* 0x0000000f00007c0c */ /* 0x000fe4000cf61270 */
[----:B------:R-:W-:Y:S01]  /*3cdd0*/  LEA.HI.X.SX32 R0, R9, UR13, 0x1, P0 ;  /* 0x0000000d09007c11 */ /* 0x000fe200080f0eff */
[----:B------:R3:W-:Y:S01]  /*3cde0*/  STL [R1+0x350], R10 ;  /* 0x0003500a01007387 */ /* 0x0007e20000100800 */
[----:B01----:R-:W-:Y:S09]  /*3cdf0*/  @!P4 BRA `(.L_x_11) ;  /* 0x000000000010c947 */ /* 0x003ff20003800000 */
[----:B------:R-:W-:-:S06]  /*3ce00*/  USHF.L.U32 UR4, UR4, 0x1f, URZ ;  /* 0x0000001f04047899 */ /* 0x000fcc00080006ff */
[----:B------:R-:W-:-:S04]  /*3ce10*/  IMAD.U32 R9, RZ, RZ, UR4 ;  /* 0x00000004ff097e24 */ /* 0x000fc8000f8e00ff */
[----:B------:R-:W0:Y:S02]  /*3ce20*/  SYNCS.PHASECHK.TRANS64.TRYWAIT P0, [UR6], R9 ;  /* 0x00000009ff0075a7 */ /* 0x000e240008001106 */
[----:B0-----:R-:W-:Y:S05]  /*3ce30*/  @!P0 BRA `(.L_x_12) ;  /* 0x000000a000c48947 */ /* 0x001fea0003800000 */
.L_x_11:
[----:B------:R-:W-:Y:S01]  /*3ce40*/  BAR.SYNC.DEFER_BLOCKING 0x0 ;  /* 0x0000000000007b1d */ /* 0x000fe20000010000 */
[CC--:B------:R-:W-:Y:S01]  /*3ce50*/  IADD3 R70, P0, PT, R7.reuse, R2.reuse, RZ ;  /* 0x0000000207467210 */ /* 0x0c0fe20007f1e0ff */
[----:B------:R-:W-:Y:S01]  /*3ce60*/  VIADD R90, R84, UR5 ;  /* 0x00000005545a7c36 */ /* 0x000fe20008000000 */
[----:B------:R-:W-:Y:S02]  /*3ce70*/  IADD3 R68, P4, PT, R8, R2, RZ ;  /* 0x0000000208447210 */ /* 0x000fe40007f9e0ff */
[----:B------:R-:W-:Y:S01]  /*3ce80*/  LEA.HI.X.SX32 R71, R7, R0, 0x1, P0 ;  /* 0x0000000007477211 */ /* 0x000fe200000f0eff */
[----:B------:R-:W-:Y:S01]  /*3ce90*/  VIADD R87, R90, UR5 ;  /* 0x000000055a577c36 */ /* 0x000fe20008000000 */
[----:B------:R-:W-:Y:S01]  /*3cea0*/  IADD3 R74, P0, PT, R5, R2, RZ ;  /* 0x00000002054a7210 */ /* 0x000fe20007f1e0ff */
[----:B------:R-:W-:Y:S01]  /*3ceb0*/  IMAD.MOV.U32 R93, RZ, RZ, R91 ;  /* 0x000000ffff5d7224 */ /* 0x000fe200078e005b */
[-C--:B------:R-:W-:Y:S01]  /*3cec0*/  LEA.HI.X.SX32 R69, R8, R0.reuse, 0x1, P4 ;  /* 0x0000000008457211 */ /* 0x080fe200020f0eff */
[----:B------:R-:W-:Y:S01]  /*3ced0*/  VIADD R82, R87, UR5 ;  /* 0x0000000557527c36 */ /* 0x000fe20008000000 */
[----:B------:R-:W-:Y:S01]  /*3cee0*/  LEA.HI.X.SX32 R75, R5, R0, 0x1, P0 ;  /* 0x00000000054b7211 */ /* 0x000fe200000f0eff */
[----:B------:R-:W0:Y:S01]  /*3cef0*/  LDCU UR4, c[0x0][0x39c] ;  /* 0x00007380ff0477ac */ /* 0x000e220008000800 */
[CC--:B------:R-:W-:Y:S01]  /*3cf00*/  IADD3 R78, P0, PT, R79.reuse, R2.reuse, RZ ;  /* 0x000000024f4e7210 */ /* 0x0c0fe20007f1e0ff */
[----:B------:R-:W-:Y:S01]  /*3cf10*/  STL.64 [R1+0x13a8], R68 ;  /* 0x0013a84401007387 */ /* 0x000fe20000100a00 */
[----:B------:R-:W-:Y:S01]  /*3cf20*/  VIADD R86, R82, UR5 ;  /* 0x0000000552567c36 */ /* 0x000fe20008000000 */
[----:B------:R-:W-:Y:S01]  /*3cf30*/  IADD3 R72, P4, PT, R6, R2, RZ ;  /* 0x0000000206487210 */ /* 0x000fe20007f9e0ff */
[----:B------:R-:W1:Y:S01]  /*3cf40*/  LDCU UR6, c[0x0][0x39c] ;  /* 0x00007380ff0677ac */ /* 0x000e620008000800 */
[----:B------:R4:W-:Y:S01]  /*3cf50*/  STL.64 [R1+0x13b0], R70 ;  /* 0x0013b04601007387 */ /* 0x0009e20000100a00 */
[-C--:B------:R-:W-:Y:S01]  /*3cf60*/  LEA.HI.X.SX32 R79, R79, R0.reuse, 0x1, P0 ;  /* 0x000000004f4f7211 */ /* 0x080fe200000f0eff */
[----:B------:R-:W-:Y:S01]  /*3cf70*/  VIADD R89, R86, UR5 ;  /* 0x0000000556597c36 */ /* 0x000fe20008000000 */
[----:B------:R-:W-:Y:S01]  /*3cf80*/  LEA.HI.X.SX32 R73, R6, R0, 0x1, P4 ;  /* 0x0000000006497211 */ /* 0x000fe200020f0eff */
[----:B------:R-:W5:Y:S01]  /*3cf90*/  LDCU UR7, c[0x0][0x39c] ;  /* 0x00007380ff0777ac */ /* 0x000f620008000800 */
[C---:B------:R-:W-:Y:S01]  /*3cfa0*/  IADD3 R76, P4, PT, R4.reuse, R2, RZ ;  /* 0x00000002044c7210 */ /* 0x040fe20007f9e0ff */
[----:B------:R-:W3:Y:S02]  /*3cfb0*/  @!P2 SYNCS.CCTL.IV [UR9+0x18000] ;  /* 0x01800000ff00a9b1 */ /* 0x000ee40008000009 */
[----:B---3--:R-:W-:Y:S01]  /*3cfc0*/  BAR.SYNC.DEFER_BLOCKING 0x0 ;  /* 0x0000000000007b1d */ /* 0x008fe20000010000 */
[----:B------:R-:W-:Y:S01]  /*3cfd0*/  VIADD R83, R89, UR5 ;  /* 0x0000000559537c36 */ /* 0x000fe20008000000 */
[----:B------:R-:W-:-:S02]  /*3cfe0*/  LEA.HI.X.SX32 R77, R4, R0, 0x1, P4 ;  /* 0x00000000044d7211 */ /* 0x000fc400020f0eff */
[----:B----4-:R-:W-:Y:S01]  /*3cff0*/  IADD3 R70, P0, PT, R3, R2, RZ ;  /* 0x0000000203467210 */ /* 0x010fe20007f1e0ff */
[----:B------:R-:W-:Y:S01]  /*3d000*/  VIADD R85, R83, UR5 ;  /* 0x0000000553557c36 */ /* 0x000fe20008000000 */
[----:B------:R-:W3:Y:S02]  /*3d010*/  LDTM.x64 R4, tmem[UR10] ;  /* 0x0000000a000479ee */ /* 0x000ee40008340000 */
[----:B------:R-:W-:Y:S01]  /*3d020*/  LEA.HI.X.SX32 R71, R3, R0, 0x1, P0 ;  /* 0x0000000003477211 */ /* 0x000fe200000f0eff */
[----:B------:R-:W-:-:S04]  /*3d030*/  VIADD R92, R85, UR5 ;  /* 0x00000005555c7c36 */ /* 0x000fc80008000000 */
[----:B------:R4:W-:Y:S01]  /*3d040*/  STL.64 [R1+0x200], R70 ;  /* 0x0002004601007387 */ /* 0x0009e20000100a00 */
[----:B------:R-:W-:Y:S01]  /*3d050*/  VIADD R3, R92, UR5 ;  /* 0x000000055c037c36 */ /* 0x000fe20008000000 */
[----:B------:R-:W2:Y:S01]  /*3d060*/  @!P2 SYNCS.CCTL.IV [UR9+0x18008] ;  /* 0x01800800ff00a9b1 */ /* 0x000ea20008000009 */
[-C--:B------:R-:W-:Y:S01]  /*3d070*/  IADD3 R80, P2, PT, R81, R2.reuse, RZ ;  /* 0x0000000251507210 */ /* 0x080fe20007f5e0ff */
[----:B------:R-:W0:Y:S01]  /*3d080*/  LDCU UR9, c[0x0][0x39c] ;  /* 0x00007380ff0977ac */ /* 0x000e220008000800 */
[----:B----4-:R-:W-:Y:S02]  /*3d090*/  IADD3 R70, P0, PT, R91, R2, RZ ;  /* 0x000000025b467210 */ /* 0x010fe40007f1e0ff */
[----:B------:R-:W-:Y:S02]  /*3d0a0*/  LEA.HI.X.SX32 R81, R81, R0, 0x1, P2 ;  /* 0x0000000051517211 */ /* 0x000fe400010f0eff */
[----:B------:R-:W-:Y:S02]  /*3d0b0*/  IADD3 R68, P2, PT, R88, R2, RZ ;  /* 0x0000000258447210 */ /* 0x000fe40007f5e0ff */
[----:B------:R-:W-:-:S02]  /*3d0c0*/  LEA.HI.X.SX32 R71, R91, R0, 0x1, P0 ;  /* 0x000000005b477211 */ /* 0x000fc400000f0eff */
[----:B------:R-:W-:Y:S01]  /*3d0d0*/  LEA.HI.X.SX32 R69, R88, R0, 0x1, P2 ;  /* 0x0000000058457211 */ /* 0x000fe200010f0eff */
[----:B------:R-:W-:-:S04]  /*3d0e0*/  VIADD R88, R3, UR5 ;  /* 0x0000000503587c36 */ /* 0x000fc80008000000 */
[----:B------:R4:W-:Y:S04]  /*3d0f0*/  STL.64 [R1+0x208], R68 ;  /* 0x0002084401007387 */ /* 0x0009e80000100a00 */
[----:B------:R0:W-:Y:S01]  /*3d100*/  STL.64 [R1+0x280], R70 ;  /* 0x0002804601007387 */ /* 0x0001e20000100a00 */
[----:B----4-:R-:W-:-:S04]  /*3d110*/  IADD3 R68, P2, PT, R84, R2, RZ ;  /* 0x0000000254447210 */ /* 0x010fc80007f5e0ff */
[----:B------:R-:W-:Y:S01]  /*3d120*/  LEA.HI.X.SX32 R69, R84, R0, 0x1, P2 ;  /* 0x0000000054457211 */ /* 0x000fe200010f0eff */
[----:B------:R-:W-:Y:S01]  /*3d130*/  VIADD R84, R88, UR5 ;  /* 0x0000000558547c36 */ /* 0x000fe20008000000 */
[----:B0-----:R-:W-:-:S03]  /*3d140*/  IADD3 R70, P0, PT, R90, R2, RZ ;  /* 0x000000025a467210 */ /* 0x001fc60007f1e0ff */
[----:B------:R0:W-:Y:S01]  /*3d150*/  STL.64 [R1+0x2a0], R68 ;  /* 0x0002a04401007387 */ /* 0x0001e20000100a00 */
[----:B------:R-:W-:-:S05]  /*3d160*/  LEA.HI.X.SX32 R71, R90, R0, 0x1, P0 ;  /* 0x000000005a477211 */ /* 0x000fca00000f0eff */
[----:B------:R4:W-:Y:S01]  /*3d170*/  STL.64 [R1+0x2c0], R70 ;  /* 0x0002c04601007387 */ /* 0x0009e20000100a00 */
[----:B0-----:R-:W-:-:S04]  /*3d180*/  IADD3 R68, P2, PT, R87, R2, RZ ;  /* 0x0000000257447210 */ /* 0x001fc80007f5e0ff */
[----:B------:R-:W-:Y:S01]  /*3d190*/  LEA.HI.X.SX32 R69, R87, R0, 0x1, P2 ;  /* 0x0000000057457211 */ /* 0x000fe200010f0eff */
[----:B------:R-:W-:Y:S01]  /*3d1a0*/  VIADD R87, R84, UR5 ;  /* 0x0000000554577c36 */ /* 0x000fe20008000000 */
[----:B----4-:R-:W-:-:S03]  /*3d1b0*/  IADD3 R70, P0, PT, R82, R2, RZ ;  /* 0x0000000252467210 */ /* 0x010fc60007f1e0ff */
[----:B------:R0:W-:Y:S01]  /*3d1c0*/  STL.64 [R1+0x2d0], R68 ;  /* 0x0002d04401007387 */ /* 0x0001e20000100a00 */
[----:B------:R-:W-:Y:S01]  /*3d1d0*/  LEA.HI.X.SX32 R71, R82, R0, 0x1, P0 ;  /* 0x0000000052477211 */ /* 0x000fe200000f0eff */
[----:B------:R-:W-:-:S04]  /*3d1e0*/  VIADD R82, R87, UR5 ;  /* 0x0000000557527c36 */ /* 0x000fc80008000000 */
[----:B------:R4:W-:Y:S01]  /*3d1f0*/  STL.64 [R1+0x2f0], R70 ;  /* 0x0002f04601007387 */ /* 0x0009e20000100a00 */
[----:B0-----:R-:W-:-:S04]  /*3d200*/  IADD3 R68, P2, PT, R86, R2, RZ ;  /* 0x0000000256447210 */ /* 0x001fc80007f5e0ff */
[----:B------:R-:W-:Y:S01]  /*3d210*/  LEA.HI.X.SX32 R69, R86, R0, 0x1, P2 ;  /* 0x0000000056457211 */ /* 0x000fe200010f0eff */
[----:B------:R-:W-:Y:S01]  /*3d220*/  VIADD R86, R82, UR5 ;  /* 0x0000000552567c36 */ /* 0x000fe20008000000 */
[----:B----4-:R-:W-:-:S03]  /*3d230*/  IADD3 R70, P0, PT, R89, R2, RZ ;  /* 0x0000000259467210 */ /* 0x010fc60007f1e0ff */
[----:B------:R0:W-:Y:S01]  /*3d240*/  STL.64 [R1+0x310], R68 ;  /* 0x0003104401007387 */ /* 0x0001e20000100a00 */
[----:B------:R-:W-:-:S05]  /*3d250*/  LEA.HI.X.SX32 R71, R89, R0, 0x1, P0 ;  /* 0x0000000059477211 */ /* 0x000fca00000f0eff */
[----:B------:R4:W-:Y:S01]  /*3d260*/  STL.64 [R1+0x330], R70 ;  /* 0x0003304601007387 */ /* 0x0009e20000100a00 */
[----:B0-----:R-:W-:-:S04]  /*3d270*/  IADD3 R68, P2, PT, R83, R2, RZ ;  /* 0x0000000253447210 */ /* 0x001fc80007f5e0ff */
[----:B------:R-:W-:Y:S02]  /*3d280*/  LEA.HI.X.SX32 R69, R83, R0, 0x1, P2 ;  /* 0x0000000053457211 */ /* 0x000fe400010f0eff */
[----:B----4-:R-:W-:-:S03]  /*3d290*/  IADD3 R70, P0, PT, R85, R2, RZ ;  /* 0x0000000255467210 */ /* 0x010fc60007f1e0ff */
[----:B------:R0:W-:Y:S01]  /*3d2a0*/  STL.64 [R1+0x340], R68 ;  /* 0x0003404401007387 */ /* 0x0001e20000100a00 */
[----:B------:R-:W-:Y:S02]  /*3d2b0*/  LEA.HI.X.SX32 R71, R85, R0, 0x1, P0 ;  /* 0x0000000055477211 */ /* 0x000fe400000f0eff */
[----:B------:R-:W-:-:S03]  /*3d2c0*/  IADD3 R90, P0, PT, R3, R2, RZ ;  /* 0x00000002035a7210 */ /* 0x000fc60007f1e0ff */
[----:B------:R4:W-:Y:S01]  /*3d2d0*/  STL.64 [R1+0x348], R70 ;  /* 0x0003484601007387 */ /* 0x0009e20000100a00 */
[----:B0-----:R-:W-:-:S04]  /*3d2e0*/  IADD3 R68, P2, PT, R92, R2, RZ ;  /* 0x000000025c447210 */ /* 0x001fc80007f5e0ff */
[-C--:B------:R-:W-:Y:S01]  /*3d2f0*/  LEA.HI.X.SX32 R69, R92, R0.reuse, 0x1, P2 ;  /* 0x000000005c457211 */ /* 0x080fe200010f0eff */
[----:B----4-:R-:W4:Y:S01]  /*3d300*/  LDL.LU.64 R70, [R1+0x13b0] ;  /* 0x0013b00001467983 */ /* 0x010f220000300a00 */
[----:B------:R-:W-:Y:S02]  /*3d310*/  IMAD.MOV.U32 R92, RZ, RZ, R90 ;  /* 0x000000ffff5c7224 */ /* 0x000fe400078e005a */
[----:B------:R-:W-:Y:S01]  /*3d320*/  VIADD R83, R86, UR5 ;  /* 0x0000000556537c36 */ /* 0x000fe20008000000 */
[----:B------:R0:W-:Y:S01]  /*3d330*/  STL.64 [R1+0x338], R68 ;  /* 0x0003384401007387 */ /* 0x0001e20000100a00 */
[----:B------:R-:W-:Y:S02]  /*3d340*/  LEA.HI.X.SX32 R93, R3, R0, 0x1, P0 ;  /* 0x00000000035d7211 */ /* 0x000fe400000f0eff */
[----:B------:R-:W-:Y:S01]  /*3d350*/  IADD3 R92, P0, PT, R84, R2, RZ ;  /* 0x00000002545c7210 */ /* 0x000fe20007f1e0ff */
[----:B0-----:R-:W2:Y:S01]  /*3d360*/  LDL.LU.64 R68, [R1+0x13a8] ;  /* 0x0013a80001447983 */ /* 0x001ea20000300a00 */
[----:B------:R-:W-:-:S03]  /*3d370*/  VIADD R85, R83, UR5 ;  /* 0x0000000553557c36 */ /* 0x000fc60008000000 */
[----:B------:R0:W-:Y:S01]  /*3d380*/  STL [R1+0x328], R90 ;  /* 0x0003285a01007387 */ /* 0x0001e20000100800 */
[----:B------:R-:W-:-:S03]  /*3d390*/  VIADD R3, R85, UR5 ;  /* 0x0000000555037c36 */ /* 0x000fc60008000000 */
[----:B------:R1:W-:Y:S01]  /*3d3a0*/  STL [R1+0x32c], R93 ;  /* 0x00032c5d01007387 */ /* 0x0003e20000100800 */
[----:B0-----:R-:W-:-:S04]  /*3d3b0*/  IADD3 R90, P2, PT, R88, R2, RZ ;  /* 0x00000002585a7210 */ /* 0x001fc80007f5e0ff */
[-C--:B------:R-:W-:Y:S02]  /*3d3c0*/  LEA.HI.X.SX32 R91, R88, R0.reuse, 0x1, P2 ;  /* 0x00000000585b7211 */ /* 0x080fe400010f0eff */
[----:B-1----:R-:W-:Y:S01]  /*3d3d0*/  LEA.HI.X.SX32 R93, R84, R0, 0x1, P0 ;  /* 0x00000000545d7211 */ /* 0x002fe200000f0eff */
[----:B------:R-:W-:Y:S01]  /*3d3e0*/  VIADD R84, R3, UR5 ;  /* 0x0000000503547c36 */ /* 0x000fe20008000000 */
[C---:B------:R-:W-:Y:S01]  /*3d3f0*/  IADD3 R88, P0, PT, R82.reuse, R2, RZ ;  /* 0x0000000252587210 */ /* 0x040fe20007f1e0ff */
[----:B------:R0:W-:Y:S03]  /*3d400*/  STL.64 [R1+0x320], R90 ;  /* 0x0003205a01007387 */ /* 0x0001e60000100a00 */
[----:B------:R-:W-:Y:S01]  /*3d410*/  LEA.HI.X.SX32 R89, R82, R0, 0x1, P0 ;  /* 0x0000000052597211 */ /* 0x000fe200000f0eff */
[----:B------:R-:W-:Y:S01]  /*3d420*/  STL.64 [R1+0x318], R92 ;  /* 0x0003185c01007387 */ /* 0x000fe20000100a00 */
[----:B------:R-:W-:Y:S01]  /*3d430*/  VIADD R82, R84, UR5 ;  /* 0x0000000554527c36 */ /* 0x000fe20008000000 */
[----:B0-----:R-:W-:-:S04]  /*3d440*/  IADD3 R90, P2, PT, R87, R2, RZ ;  /* 0x00000002575a7210 */ /* 0x001fc80007f5e0ff */
[----:B------:R-:W-:-:S05]  /*3d450*/  LEA.HI.X.SX32 R91, R87, R0, 0x1, P2 ;  /* 0x00000000575b7211 */ /* 0x000fca00010f0eff */
[----:B------:R0:W-:Y:S04]  /*3d460*/  STL.64 [R1+0x308], R90 ;  /* 0x0003085a01007387 */ /* 0x0001e80000100a00 */
[----:B------:R1:W-:Y:S01]  /*3d470*/  STL.64 [R1+0x300], R88 ;  /* 0x0003005801007387 */ /* 0x0003e20000100a00 */
[CC--:B0-----:R-:W-:Y:S02]  /*3d480*/  IADD3 R90, P2, PT, R86.reuse, R2.reuse, RZ ;  /* 0x00000002565a7210 */ /* 0x0c1fe40007f5e0ff */
[C---:B-1----:R-:W-:Y:S02]  /*3d490*/  IADD3 R88, P0, PT, R83.reuse, R2, RZ ;  /* 0x0000000253587210 */ /* 0x042fe40007f1e0ff */
[-C--:B------:R-:W-:Y:S01]  /*3d4a0*/  LEA.HI.X.SX32 R91, R86, R0.reuse, 0x1, P2 ;  /* 0x00000000565b7211 */ /* 0x080fe200010f0eff */
[----:B------:R-:W-:Y:S01]  /*3d4b0*/  VIADD R86, R82, UR5 ;  /* 0x0000000552567c36 */ /* 0x000fe20008000000 */
[----:B------:R-:W-:-:S03]  /*3d4c0*/  LEA.HI.X.SX32 R89, R83, R0, 0x1, P0 ;  /* 0x0000000053597211 */ /* 0x000fc600000f0eff */
[----:B------:R0:W-:Y:S01]  /*3d4d0*/  STL.64 [R1+0x2f8], R90 ;  /* 0x0002f85a01007387 */ /* 0x0001e20000100a00 */
[----:B------:R-:W-:-:S03]  /*3d4e0*/  VIADD R83, R86, UR5 ;  /* 0x0000000556537c36 */ /* 0x000fc60008000000 */
[----:B------:R1:W-:Y:S01]  /*3d4f0*/  STL.64 [R1+0x2e8], R88 ;  /* 0x0002e85801007387 */ /* 0x0003e20000100a00 */
[-C--:B0-----:R-:W-:Y:S02]  /*3d500*/  IADD3 R90, P2, PT, R85, R2.reuse, RZ ;  /* 0x00000002555a7210 */ /* 0x081fe40007f5e0ff */
[----:B-1----:R-:W-:Y:S02]  /*3d510*/  IADD3 R88, P0, PT, R3, R2, RZ ;  /* 0x0000000203587210 */ /* 0x002fe40007f1e0ff */
[-C--:B------:R-:W-:Y:S02]  /*3d520*/  LEA.HI.X.SX32 R91, R85, R0.reuse, 0x1, P2 ;  /* 0x00000000555b7211 */ /* 0x080fe400010f0eff */
[----:B------:R-:W-:Y:S02]  /*3d530*/  LEA.HI.X.SX32 R89, R3, R0, 0x1, P0 ;  /* 0x0000000003597211 */ /* 0x000fe400000f0eff */
[-C--:B------:R-:W-:Y:S01]  /*3d540*/  IADD3 R92, P2, PT, R84, R2.reuse, RZ ;  /* 0x00000002545c7210 */ /* 0x080fe20007f5e0ff */
[----:B------:R-:W-:Y:S04]  /*3d550*/  STL.64 [R1+0x2e0], R90 ;  /* 0x0002e05a01007387 */ /* 0x000fe80000100a00 */
[----:B------:R0:W-:Y:S04]  /*3d560*/  STL.64 [R1+0x2d8], R88 ;  /* 0x0002d85801007387 */ /* 0x0001e80000100a00 */
[----:B0-----:R-:W2:Y:S04]  /*3d570*/  LDL.LU R89, [R1+0xf50] ;  /* 0x000f500001597983 */ /* 0x001ea80000300800 */
[----:B------:R-:W4:Y:S04]  /*3d580*/  LDL.LU R88, [R1+0xf4c] ;  /* 0x000f4c0001587983 */ /* 0x000f280000300800 */
[----:B------:R-:W5:Y:S01]  /*3d590*/  LDL.LU R85, [R1+0xf48] ;  /* 0x000f480001557983 */ /* 0x000f620000300800 */
[----:B------:R-:W-:Y:S01]  /*3d5a0*/  IADD3 R90, P0, PT, R82, R2, RZ ;  /* 0x00000002525a7210 */ /* 0x000fe20007f1e0ff */
[----:B------:R-:W-:Y:S01]  /*3d5b0*/  VIADD R3, R83, UR5 ;  /* 0x0000000553037c36 */ /* 0x000fe20008000000 */
[----:B------:R-:W-:-:S02]  /*3d5c0*/  LEA.HI.X.SX32 R93, R84, R0, 0x1, P2 ;  /* 0x00000000545d7211 */ /* 0x000fc400010f0eff */
[----:B------:R-:W-:Y:S01]  /*3d5d0*/  LEA.HI.X.SX32 R91, R82, R0, 0x1, P0 ;  /* 0x00000000525b7211 */ /* 0x000fe200000f0eff */
[----:B------:R-:W-:Y:S02]  /*3d5e0*/  VIADD R82, R3, UR5 ;  /* 0x0000000503527c36 */ /* 0x000fe40008000000 */
[----:B------:R0:W-:Y:S02]  /*3d5f0*/  STL.64 [R1+0x2c8], R92 ;  /* 0x0002c85c01007387 */ /* 0x0001e40000100a00 */
[----:B------:R-:W-:Y:S02]  /*3d600*/  VIADD R84, R82, UR5 ;  /* 0x0000000552547c36 */ /* 0x000fe40008000000 */
[----:B------:R1:W-:Y:S01]  /*3d610*/  STL.64 [R1+0x2b8], R90 ;  /* 0x0002b85a01007387 */ /* 0x0003e20000100a00 */
[-C--:B0-----:R-:W-:Y:S02]  /*3d620*/  IADD3 R92, P2, PT, R86, R2.reuse, RZ ;  /* 0x00000002565c7210 */ /* 0x081fe40007f5e0ff */
[----:B-1----:R-:W-:-:S02]  /*3d630*/  IADD3 R90, P0, PT, R83, R2, RZ ;  /* 0x00000002535a7210 */ /* 0x002fc40007f1e0ff */
[-C--:B------:R-:W-:Y:S02]  /*3d640*/  LEA.HI.X.SX32 R93, R86, R0.reuse, 0x1, P2 ;  /* 0x00000000565d7211 */ /* 0x080fe400010f0eff */
[----:B------:R-:W-:Y:S02]  /*3d650*/  LEA.HI.X.SX32 R91, R83, R0, 0x1, P0 ;  /* 0x00000000535b7211 */ /* 0x000fe400000f0eff */
[C---:B------:R-:W-:Y:S01]  /*3d660*/  IADD3 R86, P4, PT, R84.reuse, R2, RZ ;  /* 0x0000000254567210 */ /* 0x040fe20007f9e0ff */
[----:B------:R0:W-:Y:S01]  /*3d670*/  STL.64 [R1+0x2b0], R92 ;  /* 0x0002b05c01007387 */ /* 0x0001e20000100a00 */
[----:B---3--:R-:W-:Y:S02]  /*3d680*/  F2FP.SATFINITE.E5M2.F32.PACK_AB_MERGE_C R83, R7, R6, RZ ;  /* 0x000000060753723e */ /* 0x008fe400048060ff */
[----:B------:R-:W-:Y:S01]  /*3d690*/  LEA.HI.X.SX32 R87, R84, R0, 0x1, P4 ;  /* 0x0000000054577211 */ /* 0x000fe200020f0eff */
[----:B------:R1:W-:Y:S01]  /*3d6a0*/  STL.64 [R1+0x2a8], R90 ;  /* 0x0002a85a01007387 */ /* 0x0003e20000100a00 */
[----:B0-----:R-:W-:-:S02]  /*3d6b0*/  IADD3 R92, P2, PT, R3, R2, RZ ;  /* 0x00000002035c7210 */ /* 0x001fc40007f5e0ff */
[C---:B-1----:R-:W-:Y:S02]  /*3d6c0*/  IADD3 R90, P0, PT, R82.reuse, R2, RZ ;  /* 0x00000002525a7210 */ /* 0x042fe40007f1e0ff */
[-C--:B------:R-:W-:Y:S02]  /*3d6d0*/  LEA.HI.X.SX32 R93, R3, R0.reuse, 0x1, P2 ;  /* 0x00000000035d7211 */ /* 0x080fe400010f0eff */
[----:B------:R-:W-:Y:S02]  /*3d6e0*/  LEA.HI.X.SX32 R91, R82, R0, 0x1, P0 ;  /* 0x00000000525b7211 */ /* 0x000fe400000f0eff */
[----:B------:R-:W-:Y:S01]  /*3d6f0*/  F2FP.SATFINITE.E5M2.F32.PACK_AB_MERGE_C R3, R15, R14, RZ ;  /* 0x0000000e0f03723e */ /* 0x000fe200048060ff */
[----:B------:R-:W-:Y:S01]  /*3d700*/  STL.64 [R1+0x298], R92 ;  /* 0x0002985c01007387 */ /* 0x000fe20000100a00 */
[----:B------:R-:W-:Y:S02]  /*3d710*/  F2FP.SATFINITE.E5M2.F32.PACK_AB_MERGE_C R82, R5, R4, RZ ;  /* 0x000000040552723e */ /* 0x000fe400048060ff */
[----:B------:R-:W-:Y:S01]  /*3d720*/  F2FP.SATFINITE.E5M2.F32.PACK_AB_MERGE_C R5, R17, R16, RZ ;  /* 0x000000101105723e */ /* 0x000fe200048060ff */
[----:B------:R-:W-:Y:S01]  /*3d730*/  STL.64 [R1+0x290], R90 ;  /* 0x0002905a01007387 */ /* 0x000fe20000100a00 */
[----:B------:R-:W-:-:S03]  /*3d740*/  F2FP.SATFINITE.E5M2.F32.PACK_AB_MERGE_C R4, R19, R18, RZ ;  /* 0x000000121304723e */ /* 0x000fc600048060ff */
[----:B------:R0:W-:Y:S04]  /*3d750*/  STL.64 [R1+0x288], R86 ;  /* 0x0002885601007387 */ /* 0x0001e80000100a00 */
[----:B------:R1:W-:Y:S04]  /*3d760*/  STL [R1+0x354], R3 ;  /* 0x0003540301007387 */ /* 0x0003e80000100800 */
[----:B------:R3:W-:Y:S04]  /*3d770*/  STL [R1+0x358], R5 ;  /* 0x0003580501007387 */ /* 0x0007e80000100800 */
[----:B------:R3:W-:Y:S01]  /*3d780*/  STL [R1+0x35c], R4 ;  /* 0x00035c0401007387 */ /* 0x0007e20000100800 */
[----:B0-----:R-:W-:-:S02]  /*3d790*/  F2FP.SATFINITE.E5M2.F32.PACK_AB_MERGE_C R86, R11, R10, RZ ;  /* 0x0000000a0b56723e */ /* 0x001fc400048060ff */
[----:B-1----:R-:W-:Y:S02]  /*3d7a0*/  F2FP.SATFINITE.E5M2.F32.PACK_AB_MERGE_C R3, R21, R20, RZ ;  /* 0x000000141503723e */ /* 0x002fe400048060ff */
[----:B------:R-:W-:Y:S02]  /*3d7b0*/  F2FP.SATFINITE.E5M2.F32.PACK_AB_MERGE_C R87, R13, R12, RZ ;  /* 0x0000000c0d57723e */ /* 0x000fe400048060ff */
[----:B---3--:R-:W-:Y:S01]  /*3d7c0*/  F2FP.SATFINITE.E5M2.F32.PACK_AB_MERGE_C R5, R23, R22, RZ ;  /* 0x000000161705723e */ /* 0x008fe200048060ff */
[----:B------:R0:W-:Y:S01]  /*3d7d0*/  STL [R1+0x360], R3 ;  /* 0x0003600301007387 */ /* 0x0001e20000100800 */
[----:B------:R-:W-:-:S03]  /*3d7e0*/  F2FP.SATFINITE.E5M2.F32.PACK_AB_MERGE_C R4, R25, R24, RZ ;  /* 0x000000181904723e */ /* 0x000fc600048060ff */
[----:B------:R1:W-:Y:S04]  /*3d7f0*/  STL [R1+0x364], R5 ;  /* 0x0003640501007387 */ /* 0x0003e80000100800 */
[----:B------:R3:W-:Y:S01]  /*3d800*/  STL [R1+0x368], R4 ;  /* 0x0003680401007387 */ /* 0x0007e20000100800 */
[----:B0-----:R-:W-:Y:S02]  /*3d810*/  F2FP.SATFINITE.E5M2.F32.PACK_AB_MERGE_C R3, R27, R26, RZ ;  /* 0x0000001a1b03723e */ /* 0x001fe400048060ff */
[----:B-1----:R-:W-:-:S03]  /*3d820*/  F2FP.SATFINITE.E5M2.F32.PACK_AB_MERGE_C R5, R29, R28, RZ ;  /* 0x0000001c1d05723e */ /* 0x002fc600048060ff */
[----:B------:R0:W-:Y:S01]  /*3d830*/  STL [R1+0x36c], R3 ;  /* 0x00036c0301007387 */ /* 0x0001e20000100800 */
[----:B---3--:R-:W-:-:S03]  /*3d840*/  F2FP.SATFINITE.E5M2.F32.PACK_AB_MERGE_C R4, R31, R30, RZ ;  /* 0x0000001e1f04723e */ /* 0x008fc600048060ff */
        /* <DEDUP_REMOVED lines=18> */
[----:B------:R1:W-:Y:S01]  /*3d970*/  STL [R1+0x394], R5 ;  /* 0x0003940501007387 */ /* 0x0003e20000100800 */
[----:B0-----:R-:W-:Y:S02]  /*3d980*/  F2FP.SATFINITE.E5M2.F32.PACK_AB_MERGE_C R3, R49, R48, RZ ;  /* 0x000000303103723e */ /* 0x001fe400048060ff */
[----:B-1----:R-:W-:-:S03]  /*3d990*/  F2FP.SATFINITE.E5M2.F32.PACK_AB_MERGE_C R5, R53, R52, RZ ;  /* 0x000000343505723e */ /* 0x002fc600048060ff */
[----:B------:R0:W-:Y:S04]  /*3d9a0*/  STL [R1+0x398], R3 ;  /* 0x0003980301007387 */ /* 0x0001e80000100800 */
[----:B------:R1:W-:Y:S04]  /*3d9b0*/  STL [R1+0x39c], R4 ;  /* 0x00039c0401007387 */ /* 0x0003e80000100800 */
[----:B------:R3:W-:Y:S01]  /*3d9c0*/  STL [R1+0x3a0], R5 ;  /* 0x0003a00501007387 */ /* 0x0007e20000100800 */
[----:B0-----:R-:W-:Y:S02]  /*3d9d0*/  F2FP.SATFINITE.E5M2.F32.PACK_AB_MERGE_C R3, R55, R54, RZ ;  /* 0x000000363703723e */ /* 0x001fe400048060ff */
[----:B-1----:R-:W-:-:S03]  /*3d9e0*/  F2FP.SATFINITE.E5M2.F32.PACK_AB_MERGE_C R4, R57, R56, RZ ;  /* 0x000000383904723e */ /* 0x002fc600048060ff */
[----:B------:R0:W-:Y:S01]  /*3d9f0*/  STL [R1+0x3a4], R3 ;  /* 0x0003a40301007387 */ /* 0x0001e20000100800 */
[----:B---3--:R-:W-:-:S03]  /*3da00*/  F2FP.SATFINITE.E5M2.F32.PACK_AB_MERGE_C R5, R59, R58, RZ ;  /* 0x0000003a3b05723e */ /* 0x008fc600048060ff */
[----:B------:R1:W-:Y:S04]  /*3da10*/  STL [R1+0x3a8], R4 ;  /* 0x0003a80401007387 */ /* 0x0003e80000100800 */
[----:B------:R-:W-:Y:S01]  /*3da20*/  STL [R1+0x3ac], R5 ;  /* 0x0003ac0501007387 */ /* 0x000fe20000100800 */
[----:B0-----:R-:W-:Y:S02]  /*3da30*/  F2FP.SATFINITE.E5M2.F32.PACK_AB_MERGE_C R3, R61, R60, RZ ;  /* 0x0000003c3d03723e */ /* 0x001fe400048060ff */
[----:B-1----:R-:W-:-:S03]  /*3da40*/  F2FP.SATFINITE.E5M2.F32.PACK_AB_MERGE_C R4, R63, R62, RZ ;  /* 0x0000003e3f04723e */ /* 0x002fc600048060ff */
[----:B------:R0:W-:Y:S04]  /*3da50*/  STL [R1+0x3b0], R3 ;  /* 0x0003b00301007387 */ /* 0x0001e80000100800 */
[----:B------:R1:W-:Y:S01]  /*3da60*/  STL [R1+0x3b4], R4 ;  /* 0x0003b40401007387 */ /* 0x0003e20000100800 */
[----:B0-----:R-:W-:Y:S02]  /*3da70*/  F2FP.SATFINITE.E5M2.F32.PACK_AB_MERGE_C R3, R67, R66, RZ ;  /* 0x000000424303723e */ /* 0x001fe400048060ff */
[----:B--2---:R-:W-:Y:S02]  /*3da80*/  ISETP.LT.AND P2, PT, R89, UR16, !P1 ;  /* 0x0000001059007c0c */ /* 0x004fe4000cf41270 */
[----:B----4-:R-:W-:Y:S02]  /*3da90*/  ISETP.LT.AND P0, PT, R88, UR17, !P1 ;  /* 0x0000001158007c0c */ /* 0x010fe4000cf01270 */
[----:B------:R-:W-:-:S02]  /*3daa0*/  F2FP.SATFINITE.E5M2.F32.PACK_AB_MERGE_C R88, R65, R64, RZ ;  /* 0x000000404158723e */ /* 0x000fc400048060ff */
[----:B-----5:R-:W-:Y:S02]  /*3dab0*/  ISETP.LT.AND P4, PT, R85, UR14, !P1 ;  /* 0x0000000e55007c0c */ /* 0x020fe4000cf81270 */
[----:B------:R-:W-:Y:S01]  /*3dac0*/  F2FP.SATFINITE.E5M2.F32.PACK_AB_MERGE_C R85, R9, R8, RZ ;  /* 0x000000080955723e */ /* 0x000fe200048060ff */
[----:B------:R-:W-:Y:S01]  /*3dad0*/  STL [R1+0x3bc], R88 ;  /* 0x0003bc5801007387 */ /* 0x000fe20000100800 */
[----:B-1----:R-:W0:Y:S03]  /*3dae0*/  LDTM.x64 R4, tmem[UR10+0x40] ;  /* 0x0000400a000479ee */ /* 0x002e260008340000 */
[----:B0-----:R-:W-:Y:S04]  /*3daf0*/  STL.64 [R1+0x100], R4 ;  /* 0x0001000401007387 */ /* 0x001fe80000100a00 */
[----:B------:R0:W-:Y:S04]  /*3db00*/  STL [R1+0x3b8], R3 ;  /* 0x0003b80301007387 */ /* 0x0001e80000100800 */
[----:B------:R-:W-:Y:S04]  /*3db10*/  STL.64 [R1+0x108], R6 ;  /* 0x0001080601007387 */ /* 0x000fe80000100a00 */
        /* <DEDUP_REMOVED lines=29> */
[----:B------:R1:W-:Y:S04]  /*3dcf0*/  STL.64 [R1+0x1f8], R66 ;  /* 0x0001f84201007387 */ /* 0x0003e80000100a00 */
[----:B0-----:R-:W2:Y:S04]  /*3dd00*/  LDL.LU R3, [R1+0xf54] ;  /* 0x000f540001037983 */ /* 0x001ea80000300800 */
[----:B------:R-:W3:Y:S01]  /*3dd10*/  LDL.LU R89, [R1+0xf58] ;  /* 0x000f580001597983 */ /* 0x000ee20000300800 */
[----:B-1----:R-:W0:Y:S03]  /*3dd20*/  LDTM.x64 R4, tmem[UR10+0x80] ;  /* 0x0000800a000479ee */ /* 0x002e260008340000 */
[----:B0-----:R-:W-:Y:S04]  /*3dd30*/  STL.64 [R1], R4 ;  /* 0x0000000401007387 */ /* 0x001fe80000100a00 */
        /* <DEDUP_REMOVED lines=31> */
[----:B------:R-:W4:Y:S01]  /*3df30*/  LDL.LU R88, [R1+0xf5c] ;  /* 0x000f5c0001587983 */ /* 0x000f220000300800 */
[----:B0-----:R-:W0:Y:S01]  /*3df40*/  LDTM.x64 R4, tmem[UR10+0xc0] ;  /* 0x0000c00a000479ee */ /* 0x001e220008340000 */
[----:B------:R-:W-:Y:S01]  /*3df50*/  NOP ;  /* 0x0000000000007918 */ /* 0x000fe20000000000 */
[----:B------:R-:W1:Y:S01]  /*3df60*/  LDCU UR10, c[0x0][0x39c] ;  /* 0x00007380ff0a77ac */ /* 0x000e620008000800 */
[----:B0-----:R0:W-:Y:S04]  /*3df70*/  STL.64 [R1+0x13a0], R14 ;  /* 0x0013a00e01007387 */ /* 0x0011e80000100a00 */
[----:B------:R5:W-:Y:S04]  /*3df80*/  STL.64 [R1+0x1398], R16 ;  /* 0x0013981001007387 */ /* 0x000be80000100a00 */
[----:B------:R-:W-:Y:S04]  /*3df90*/  STL.64 [R1+0x1390], R18 ;  /* 0x0013901201007387 */ /* 0x000fe80000100a00 */
[----:B------:R-:W-:Y:S04]  /*3dfa0*/  STL.64 [R1+0x1388], R20 ;  /* 0x0013881401007387 */ /* 0x000fe80000100a00 */
[----:B------:R-:W-:Y:S04]  /*3dfb0*/  STL [R1+0x1380], R23 ;  /* 0x0013801701007387 */ /* 0x000fe80000100800 */
[----:B------:R-:W-:Y:S04]  /*3dfc0*/  STL.64 [R1+0x1378], R24 ;  /* 0x0013781801007387 */ /* 0x000fe80000100a00 */
[----:B------:R-:W-:Y:S04]  /*3dfd0*/  STL.64 [R1+0x1370], R26 ;  /* 0x0013701a01007387 */ /* 0x000fe80000100a00 */
[----:B------:R-:W-:Y:S04]  /*3dfe0*/  STL.64 [R1+0x1368], R28 ;  /* 0x0013681c01007387 */ /* 0x000fe80000100a00 */
[----:B------:R-:W-:Y:S04]  /*3dff0*/  STL [R1+0x1360], R44 ;  /* 0x0013602c01007387 */ /* 0x000fe80000100800 */
[----:B------:R-:W-:Y:S04]  /*3e000*/  STL.64 [R1+0x1358], R30 ;  /* 0x0013581e01007387 */ /* 0x000fe80000100a00 */
[----:B------:R-:W-:Y:S04]  /*3e010*/  STL.64 [R1+0x1350], R32 ;  /* 0x0013502001007387 */ /* 0x000fe80000100a00 */
[----:B------:R-:W-:Y:S04]  /*3e020*/  STL.64 [R1+0x1348], R34 ;  /* 0x0013482201007387 */ /* 0x000fe80000100a00 */
[----:B------:R-:W-:Y:S04]  /*3e030*/  STL.64 [R1+0x1340], R36 ;  /* 0x0013402401007387 */ /* 0x000fe80000100a00 */
[----:B------:R-:W-:Y:S04]  /*3e040*/  STL.64 [R1+0x1338], R38 ;  /* 0x0013382601007387 */ /* 0x000fe80000100a00 */
[----:B------:R-:W-:Y:S04]  /*3e050*/  STL.64 [R1+0x1330], R40 ;  /* 0x0013302801007387 */ /* 0x000fe80000100a00 */
[----:B------:R-:W-:Y:S04]  /*3e060*/  STL.64 [R1+0x1328], R42 ;  /* 0x0013282a01007387 */ /* 0x000fe80000100a00 */
[----:B------:R-:W-:Y:S04]  /*3e070*/  STL [R1+0x1320], R45 ;  /* 0x0013202d01007387 */ /* 0x000fe80000100800 */
[----:B------:R-:W-:Y:S04]  /*3e080*/  STL.64 [R1+0x1318], R46 ;  /* 0x0013182e01007387 */ /* 0x000fe80000100a00 */
[----:B------:R-:W-:Y:S04]  /*3e090*/  STL.64 [R1+0x1310], R48 ;  /* 0x0013103001007387 */ /* 0x000fe80000100a00 */
[----:B------:R-:W-:Y:S04]  /*3e0a0*/  STL [R1+0x1308], R54 ;  /* 0x0013083601007387 */ /* 0x000fe80000100800 */
[----:B------:R-:W-:Y:S04]  /*3e0b0*/  STL.64 [R1+0x1300], R50 ;  /* 0x0013003201007387 */ /* 0x000fe80000100a00 */
[----:B------:R-:W-:Y:S04]  /*3e0c0*/  STL.64 [R1+0x12f8], R52 ;  /* 0x0012f83401007387 */ /* 0x000fe80000100a00 */
[----:B------:R-:W-:Y:S04]  /*3e0d0*/  STL [R1+0x12f4], R55 ;  /* 0x0012f43701007387 */ /* 0x000fe80000100800 */
[----:B------:R-:W-:Y:S04]  /*3e0e0*/  STL [R1+0x12f0], R58 ;  /* 0x0012f03a01007387 */ /* 0x000fe80000100800 */
[----:B------:R-:W-:Y:S04]  /*3e0f0*/  STL.64 [R1+0x12e8], R56 ;  /* 0x0012e83801007387 */ /* 0x000fe80000100a00 */
[----:B------:R-:W-:Y:S04]  /*3e100*/  STL [R1+0x12e0], R59 ;  /* 0x0012e03b01007387 */ /* 0x000fe80000100800 */
[----:B------:R-:W-:Y:S04]  /*3e110*/  STL.64 [R1+0x12d8], R60 ;  /* 0x0012d83c01007387 */ /* 0x000fe80000100a00 */
[----:B------:R-:W-:Y:S04]  /*3e120*/  STL [R1+0x12d4], R62 ;  /* 0x0012d43e01007387 */ /* 0x000fe80000100800 */
[----:B------:R-:W-:Y:S04]  /*3e130*/  STL [R1+0x12d0], R63 ;  /* 0x0012d03f01007387 */ /* 0x000fe80000100800 */
[----:B------:R-:W-:Y:S04]  /*3e140*/  STL.64 [R1+0x12c8], R64 ;  /* 0x0012c84001007387 */ /* 0x000fe80000100a00 */
[----:B------:R-:W-:Y:S04]  /*3e150*/  STL [R1+0x12c0], R66 ;  /* 0x0012c04201007387 */ /* 0x000fe80000100800 */
[----:B------:R-:W-:Y:S04]  /*3e160*/  STL [R1+0x12bc], R67 ;  /* 0x0012bc4301007387 */ /* 0x000fe80000100800 */
[----:B0-----:R-:W4:Y:S04]  /*3e170*/  LDL.LU R14, [R1+0xf60] ;  /* 0x000f6000010e7983 */ /* 0x001f280000300800 */
[----:B------:R-:W4:Y:S04]  /*3e180*/  LDL.LU R15, [R1+0xf64] ;  /* 0x000f6400010f7983 */ /* 0x000f280000300800 */
[----:B------:R0:W-:Y:S01]  /*3e190*/  @P3 STG.E.U8 desc[UR18][R68.64], R82 ;  /* 0x0000005244003986 */ /* 0x0001e2000c101112 */
[----:B--2---:R-:W-:Y:S01]  /*3e1a0*/  ISETP.LT.AND P3, PT, R3, UR4, !P1 ;  /* 0x0000000403007c0c */ /* 0x004fe2000cf61270 */
[----:B------:R-:W3:Y:S02]  /*3e1b0*/  LDCU UR4, c[0x0][0x39c] ;  /* 0x00007380ff0477ac */ /* 0x000ee40008000800 */
[----:B-----5:R-:W2:Y:S01]  /*3e1c0*/  LDL.LU R16, [R1+0xf68] ;  /* 0x000f680001107983 */ /* 0x020ea20000300800 */
[----:B0-----:R-:W-:-:S04]  /*3e1d0*/  PRMT R68, R82, 0x9910, RZ ;  /* 0x0000991052447816 */ /* 0x001fc800000000ff */
[----:B------:R-:W-:-:S05]  /*3e1e0*/  SHF.R.S32.HI R68, RZ, 0x8, R68 ;  /* 0x00000008ff447819 */ /* 0x000fca0000011444 */
[----:B------:R0:W-:Y:S01]  /*3e1f0*/  @P5 STG.E.U8 desc[UR18][R70.64], R68 ;  /* 0x0000004446005986 */ /* 0x0001e2000c101112 */
[----:B---3--:R-:W-:Y:S01]  /*3e200*/  ISETP.LT.AND P5, PT, R89, UR4, !P1 ;  /* 0x0000000459007c0c */ /* 0x008fe2000cfa1270 */
[----:B------:R-:W4:Y:S02]  /*3e210*/  LDCU UR4, c[0x0][0x39c] ;  /* 0x00007380ff0477ac */ /* 0x000f240008000800 */
[----:B------:R-:W-:Y:S01]  /*3e220*/  @P2 STG.E.U8 desc[UR18][R72.64], R83 ;  /* 0x0000005348002986 */ /* 0x000fe2000c101112 */
[----:B0-----:R-:W-:-:S04]  /*3e230*/  PRMT R68, R83, 0x9910, RZ ;  /* 0x0000991053447816 */ /* 0x001fc800000000ff */
[----:B------:R-:W-:-:S05]  /*3e240*/  SHF.R.S32.HI R68, RZ, 0x8, R68 ;  /* 0x00000008ff447819 */ /* 0x000fca0000011444 */
[----:B------:R0:W-:Y:S01]  /*3e250*/  @P0 STG.E.U8 desc[UR18][R74.64], R68 ;  /* 0x000000444a000986 */ /* 0x0001e2000c101112 */
[----:B----4-:R-:W-:Y:S01]  /*3e260*/  ISETP.LT.AND P2, PT, R88, UR4, !P1 ;  /* 0x0000000458007c0c */ /* 0x010fe2000cf41270 */
[----:B------:R-:W3:Y:S02]  /*3e270*/  LDCU UR4, c[0x0][0x39c] ;  /* 0x00007380ff0477ac */ /* 0x000ee40008000800 */
[----:B---3--:R-:W-:Y:S01]  /*3e280*/  ISETP.LT.AND P0, PT, R14, UR4, !P1 ;  /* 0x000000040e007c0c */ /* 0x008fe2000cf01270 */
[----:B------:R-:W3:Y:S01]  /*3e290*/  LDCU UR4, c[0x0][0x39c] ;  /* 0x00007380ff0477ac */ /* 0x000ee20008000800 */
[----:B------:R-:W4:Y:S04]  /*3e2a0*/  LDL.LU R14, [R1+0xf6c] ;  /* 0x000f6c00010e7983 */ /* 0x000f280000300800 */
[----:B------:R-:W-:Y:S04]  /*3e2b0*/  @P4 STG.E.U8 desc[UR18][R76.64], R85 ;  /* 0x000000554c004986 */ /* 0x000fe8000c101112 */
[----:B------:R-:W5:Y:S01]  /*3e2c0*/  LDL.LU.64 R88, [R1+0x200] ;  /* 0x0002000001587983 */ /* 0x000f620000300a00 */
[----:B---3--:R-:W-:Y:S01]  /*3e2d0*/  ISETP.LT.AND P4, PT, R15, UR4, !P1 ;  /* 0x000000040f007c0c */ /* 0x008fe2000cf81270 */
[----:B------:R-:W2:Y:S02]  /*3e2e0*/  LDCU UR4, c[0x0][0x39c] ;  /* 0x00007380ff0477ac */ /* 0x000ea40008000800 */
[----:B------:R-:W3:Y:S01]  /*3e2f0*/  LDL.LU R15, [R1+0xe28] ;  /* 0x000e2800010f7983 */ /* 0x000ee20000300800 */
[----:B0-----:R-:W-:-:S03]  /*3e300*/  PRMT R68, R85, 0x9910, RZ ;  /* 0x0000991055447816 */ /* 0x001fc600000000ff */
[----:B------:R-:W3:Y:S01]  /*3e310*/  LDL.LU.64 R92, [R1+0x208] ;  /* 0x00020800015c7983 */ /* 0x000ee20000300a00 */
[----:B------:R-:W-:-:S03]  /*3e320*/  SHF.R.S32.HI R68, RZ, 0x8, R68 ;  /* 0x00000008ff447819 */ /* 0x000fc60000011444 */
[----:B------:R-:W3:Y:S04]  /*3e330*/  LDL.LU R17, [R1+0xf70] ;  /* 0x000f700001117983 */ /* 0x000ee80000300800 */
[----:B------:R0:W-:Y:S04]  /*3e340*/  @P3 STG.E.U8 desc[UR18][R78.64], R68 ;  /* 0x000000444e003986 */ /* 0x0001e8000c101112 */
[----:B------:R-:W3:Y:S01]  /*3e350*/  LDL.LU.64 R90, [R1+0x280] ;  /* 0x00028000015a7983 */ /* 0x000ee20000300a00 */
[----:B--2---:R-:W-:Y:S01]  /*3e360*/  ISETP.LT.AND P3, PT, R16, UR4, !P1 ;  /* 0x0000000410007c0c */ /* 0x004fe2000cf61270 */
[----:B------:R-:W4:Y:S02]  /*3e370*/  LDCU UR4, c[0x0][0x39c] ;  /* 0x00007380ff0477ac */ /* 0x000f240008000800 */
[----:B------:R-:W-:Y:S01]  /*3e380*/  @P5 STG.E.U8 desc[UR18][R80.64], R86 ;  /* 0x0000005650005986 */ /* 0x000fe2000c101112 */
[----:B0-----:R-:W-:-:S04]  /*3e390*/  PRMT R68, R86, 0x9910, RZ ;  /* 0x0000991056447816 */ /* 0x001fc800000000ff */
[----:B------:R-:W-:Y:S02]  /*3e3a0*/  SHF.R.S32.HI R68, RZ, 0x8, R68 ;  /* 0x00000008ff447819 */ /* 0x000fe40000011444 */
[----:B----4-:R-:W-:Y:S01]  /*3e3b0*/  ISETP.LT.AND P5, PT, R14, UR4, !P1 ;  /* 0x000000040e007c0c */ /* 0x010fe2000cfa1270 */
[----:B------:R-:W3:Y:S01]  /*3e3c0*/  LDCU UR4, c[0x0][0x39c] ;  /* 0x00007380ff0477ac */ /* 0x000ee20008000800 */
[----:B------:R-:W2:Y:S04]  /*3e3d0*/  LDL.LU R14, [R1+0xf74] ;  /* 0x000f7400010e7983 */ /* 0x000ea80000300800 */
[----:B-----5:R0:W-:Y:S01]  /*3e3e0*/  @P2 STG.E.U8 desc[UR18][R88.64], R68 ;  /* 0x0000004458002986 */ /* 0x0201e2000c101112 */
[----:B---3--:R-:W-:-:S03]  /*3e3f0*/  ISETP.LT.AND P2, PT, R15, UR4, !P1 ;  /* 0x000000040f007c0c */ /* 0x008fc6000cf41270 */
[----:B0-----:R-:W3:Y:S01]  /*3e400*/  LDL.LU.64 R88, [R1+0x2a0] ;  /* 0x0002a00001587983 */ /* 0x001ee20000300a00 */
[----:B------:R-:W0:Y:S03]  /*3e410*/  LDCU UR4, c[0x0][0x39c] ;  /* 0x00007380ff0477ac */ /* 0x000e260008000800 */
[----:B------:R-:W4:Y:S04]  /*3e420*/  LDL.LU R16, [R1+0xf78] ;  /* 0x000f780001107983 */ /* 0x000f280000300800 */
[----:B------:R-:W3:Y:S04]  /*3e430*/  LDL.LU R15, [R1+0x354] ;  /* 0x00035400010f7983 */ /* 0x000ee80000300800 */
[----:B------:R-:W-:Y:S04]  /*3e440*/  @P0 STG.E.U8 desc[UR18][R92.64], R87 ;  /* 0x000000575c000986 */ /* 0x000fe8000c101112 */
[----:B------:R-:W5:Y:S01]  /*3e450*/  LDL.LU.64 R18, [R1+0x2c0] ;  /* 0x0002c00001127983 */ /* 0x000f620000300a00 */
[----:B0-----:R-:W-:Y:S01]  /*3e460*/  ISETP.LT.AND P0, PT, R17, UR4, !P1 ;  /* 0x0000000411007c0c */ /* 0x001fe2000cf01270 */
[----:B------:R-:W2:Y:S02]  /*3e470*/  LDCU UR4, c[0x0][0x39c] ;  /* 0x00007380ff0477ac */ /* 0x000ea40008000800 */
[----:B------:R-:W5:Y:S01]  /*3e480*/  LDL.LU R17, [R1+0xf7c] ;  /* 0x000f7c0001117983 */ /* 0x000f620000300800 */
[----:B------:R-:W-:-:S03]  /*3e490*/  PRMT R68, R87, 0x9910, RZ ;  /* 0x0000991057447816 */ /* 0x000fc600000000ff */
[----:B------:R-:W5:Y:S01]  /*3e4a0*/  LDL.LU.64 R24, [R1+0x2d0] ;  /* 0x0002d00001187983 */ /* 0x000f620000300a00 */
[----:B------:R-:W-:-:S03]  /*3e4b0*/  SHF.R.S32.HI R68, RZ, 0x8, R68 ;  /* 0x00000008ff447819 */ /* 0x000fc60000011444 */
[----:B------:R-:W5:Y:S04]  /*3e4c0*/  LDL.LU R23, [R1+0xf80] ;  /* 0x000f800001177983 */ /* 0x000f680000300800 */
[----:B------:R0:W-:Y:S01]  /*3e4d0*/  @P4 STG.E.U8 desc[UR18][R90.64], R68 ;  /* 0x000000445a004986 */ /* 0x0001e2000c101112 */
[----:B--2---:R-:W-:Y:S01]  /*3e4e0*/  ISETP.LT.AND P4, PT, R14, UR4, !P1 ;  /* 0x000000040e007c0c */ /* 0x004fe2000cf81270 */
[----:B------:R-:W4:Y:S02]  /*3e4f0*/  LDCU UR4, c[0x0][0x39c] ;  /* 0x00007380ff0477ac */ /* 0x000f240008000800 */
[----:B------:R-:W2:Y:S04]  /*3e500*/  LDL.LU R14, [R1+0x358] ;  /* 0x00035800010e7983 */ /* 0x000ea80000300800 */
[----:B------:R-:W2:Y:S04]  /*3e510*/  LDL.LU.64 R20, [R1+0x2f0] ;  /* 0x0002f00001147983 */ /* 0x000ea80000300a00 */
[----:B---3--:R3:W-:Y:S01]  /*3e520*/  @P3 STG.E.U8 desc[UR18][R88.64], R15 ;  /* 0x0000000f58003986 */ /* 0x0087e2000c101112 */
[----:B----4-:R-:W-:Y:S01]  /*3e530*/  ISETP.LT.AND P3, PT, R16, UR4, !P1 ;  /* 0x0000000410007c0c */ /* 0x010fe2000cf61270 */
[----:B------:R-:W4:Y:S02]  /*3e540*/  LDCU UR4, c[0x0][0x39c] ;  /* 0x00007380ff0477ac */ /* 0x000f240008000800 */
[----:B------:R-:W2:Y:S01]  /*3e550*/  LDL.LU R16, [R1+0xf88] ;  /* 0x000f880001107983 */ /* 0x000ea20000300800 */
[----:B0-----:R-:W-:-:S04]  /*3e560*/  PRMT R68, R15, 0x9910, RZ ;  /* 0x000099100f447816 */ /* 0x001fc800000000ff */
[----:B------:R-:W-:Y:S01]  /*3e570*/  SHF.R.S32.HI R68, RZ, 0x8, R68 ;  /* 0x00000008ff447819 */ /* 0x000fe20000011444 */
[----:B---3--:R-:W3:Y:S04]  /*3e580*/  LDL.LU R15, [R1+0x35c] ;  /* 0x00035c00010f7983 */ /* 0x008ee80000300800 */
[----:B-----5:R0:W-:Y:S01]  /*3e590*/  @P5 STG.E.U8 desc[UR18][R18.64], R68 ;  /* 0x0000004412005986 */ /* 0x0201e2000c101112 */
[----:B----4-:R-:W-:Y:S01]  /*3e5a0*/  ISETP.LT.AND P5, PT, R17, UR4, !P1 ;  /* 0x0000000411007c0c */ /* 0x010fe2000cfa1270 */
[----:B------:R-:W4:Y:S02]  /*3e5b0*/  LDCU UR4, c[0x0][0x39c] ;  /* 0x00007380ff0477ac */ /* 0x000f240008000800 */
[----:B0-----:R-:W5:Y:S04]  /*3e5c0*/  LDL.LU.64 R18, [R1+0x310] ;  /* 0x0003100001127983 */ /* 0x001f680000300a00 */
[----:B------:R-:W5:Y:S04]  /*3e5d0*/  LDL.LU R17, [R1+0xf8c] ;  /* 0x000f8c0001117983 */ /* 0x000f680000300800 */
[----:B------:R-:W5:Y:S04]  /*3e5e0*/  LDL.LU.64 R26, [R1+0x330] ;  /* 0x00033000011a7983 */ /* 0x000f680000300a00 */
[----:B--2---:R0:W-:Y:S01]  /*3e5f0*/  @P2 STG.E.U8 desc[UR18][R24.64], R14 ;  /* 0x0000000e18002986 */ /* 0x0041e2000c101112 */
[----:B------:R-:W-:-:S03]  /*3e600*/  PRMT R68, R14, 0x9910, RZ ;  /* 0x000099100e447816 */ /* 0x000fc600000000ff */
[----:B0-----:R-:W2:Y:S01]  /*3e610*/  LDL.LU R14, [R1+0xf90] ;  /* 0x000f9000010e7983 */ /* 0x001ea20000300800 */
[----:B----4-:R-:W-:Y:S01]  /*3e620*/  ISETP.LT.AND P2, PT, R23, UR4, !P1 ;  /* 0x0000000417007c0c */ /* 0x010fe2000cf41270 */
[----:B------:R-:W0:Y:S01]  /*3e630*/  LDCU UR4, c[0x0][0x39c] ;  /* 0x00007380ff0477ac */ /* 0x000e220008000800 */
[----:B------:R-:W-:Y:S01]  /*3e640*/  SHF.R.S32.HI R68, RZ, 0x8, R68 ;  /* 0x00000008ff447819 */ /* 0x000fe20000011444 */
[----:B------:R-:W4:Y:S04]  /*3e650*/  LDL.LU.64 R24, [R1+0x340] ;  /* 0x0003400001187983 */ /* 0x000f280000300a00 */
[----:B------:R0:W-:Y:S02]  /*3e660*/  @P0 STG.E.U8 desc[UR18][R20.64], R68 ;  /* 0x0000004414000986 */ /* 0x0001e4000c101112 */
[----:B0-----:R-:W-:-:S02]  /*3e670*/  ISETP.LT.AND P0, PT, R16, UR4, !P1 ;  /* 0x0000000410007c0c */ /* 0x001fc4000cf01270 */
[----:B------:R-:W4:Y:S01]  /*3e680*/  LDL.LU R21, [R1+0x360] ;  /* 0x0003600001157983 */ /* 0x000f220000300800 */
[----:B------:R-:W0:Y:S03]  /*3e690*/  LDCU UR4, c[0x0][0x39c] ;  /* 0x00007380ff0477ac */ /* 0x000e260008000800 */
[----:B------:R-:W4:Y:S04]  /*3e6a0*/  LDL.LU R16, [R1+0xf94] ;  /* 0x000f940001107983 */ /* 0x000f280000300800 */
[----:B------:R-:W4:Y:S01]  /*3e6b0*/  LDL.LU R20, [R1+0x350] ;  /* 0x0003500001147983 */ /* 0x000f220000300800 */
[----:B------:R-:W-:Y:S01]  /*3e6c0*/  VIADD R3, R84, UR5 ;  /* 0x0000000554037c36 */ /* 0x000fe20008000000 */
[----:B---3--:R-:W-:-:S02]  /*3e6d0*/  PRMT R68, R15, 0x9910, RZ ;  /* 0x000099100f447816 */ /* 0x008fc400000000ff */
[----:B------:R-:W3:Y:S04]  /*3e6e0*/  LDL.LU.64 R54, [R1+0x348] ;  /* 0x0003480001367983 */ /* 0x000ee80000300a00 */
[----:B-----5:R5:W-:Y:S01]  /*3e6f0*/  @P4 STG.E.U8 desc[UR18][R18.64], R15 ;  /* 0x0000000f12004986 */ /* 0x020be2000c101112 */
[----:B0-----:R-:W-:Y:S01]  /*3e700*/  ISETP.LT.AND P4, PT, R17, UR4, !P1 ;  /* 0x0000000411007c0c */ /* 0x001fe2000cf81270 */
[----:B------:R-:W2:Y:S01]  /*3e710*/  LDCU UR4, c[0x0][0x39c] ;  /* 0x00007380ff0477ac */ /* 0x000ea20008000800 */
[C---:B------:R-:W-:Y:S01]  /*3e720*/  IADD3 R28, P6, PT, R3.reuse, R2, RZ ;  /* 0x00000002031c7210 */ /* 0x040fe20007fde0ff */
[----:B------:R-:W3:Y:S01]  /*3e730*/  LDL.LU R17, [R1+0x364] ;  /* 0x0003640001117983 */ /* 0x000ee20000300800 */
[----:B------:R-:W-:Y:S02]  /*3e740*/  SHF.R.S32.HI R68, RZ, 0x8, R68 ;  /* 0x00000008ff447819 */ /* 0x000fe40000011444 */
[C---:B------:R-:W-:Y:S01]  /*3e750*/  LEA.HI.X.SX32 R29, R3.reuse, R0, 0x1, P6 ;  /* 0x00000000031d7211 */ /* 0x040fe200030f0eff */
[----:B------:R-:W-:Y:S01]  /*3e760*/  VIADD R3, R3, UR5 ;  /* 0x0000000503037c36 */ /* 0x000fe20008000000 */
[----:B-----5:R-:W5:Y:S04]  /*3e770*/  LDL.LU.64 R18, [R1+0x338] ;  /* 0x0003380001127983 */ /* 0x020f680000300a00 */
[----:B------:R0:W-:Y:S01]  /*3e780*/  @P3 STG.E.U8 desc[UR18][R26.64], R68 ;  /* 0x000000441a003986 */ /* 0x0001e2000c101112 */
[----:B------:R-:W-:-:S03]  /*3e790*/  IADD3 R30, P6, PT, R3, R2, RZ ;  /* 0x00000002031e7210 */ /* 0x000fc60007fde0ff */
[----:B------:R-:W3:Y:S04]  /*3e7a0*/  LDL.LU.64 R44, [R1+0x328] ;  /* 0x00032800012c7983 */ /* 0x000ee80000300a00 */
[----:B------:R-:W3:Y:S01]  /*3e7b0*/  LDL.LU R15, [R1+0x368] ;  /* 0x00036800010f7983 */ /* 0x000ee20000300800 */
[C---:B------:R-:W-:Y:S01]  /*3e7c0*/  LEA.HI.X.SX32 R31, R3.reuse, R0, 0x1, P6 ;  /* 0x00000000031f7211 */ /* 0x040fe200030f0eff */
[----:B------:R-:W-:-:S05]  /*3e7d0*/  VIADD R3, R3, UR5 ;  /* 0x0000000503037c36 */ /* 0x000fca0008000000 */
[----:B------:R-:W-:-:S04]  /*3e7e0*/  IADD3 R32, P6, PT, R3, R2, RZ ;  /* 0x0000000203207210 */ /* 0x000fc80007fde0ff */
        /* <DEDUP_REMOVED lines=31> */
[----:B------:R-:W-:Y:S01]  /*3e9e0*/  VIADD R3, R3, UR5 ;  /* 0x0000000503037c36 */ /* 0x000fe20008000000 */
[----:B--2---:R-:W-:Y:S01]  /*3e9f0*/  ISETP.LT.AND P3, PT, R14, UR4, !P1 ;  /* 0x000000040e007c0c */ /* 0x004fe2000cf61270 */
[----:B------:R-:W2:Y:S01]  /*3ea00*/  LDCU UR4, c[0x0][0x39c] ;  /* 0x00007380ff0477ac */ /* 0x000ea20008000800 */
[----:B------:R-:W5:Y:S02]  /*3ea10*/  LDL.LU R14, [R1+0xf9c] ;  /* 0x000f9c00010e7983 */ /* 0x000f640000300800 */
[C---:B------:R-:W-:Y:S02]  /*3ea20*/  IADD3 R56, P6, PT, R3.reuse, R2, RZ ;  /* 0x0000000203387210 */ /* 0x040fe40007fde0ff */
[----:B0-----:R-:W5:Y:S02]  /*3ea30*/  LDL.LU.64 R26, [R1+0x320] ;  /* 0x00032000011a7983 */ /* 0x001f640000300a00 */
        /* <DEDUP_REMOVED lines=26> */
[----:B----4-:R0:W-:Y:S04]  /*3ebe0*/  @P5 STG.E.U8 desc[UR18][R24.64], R21 ;  /* 0x0000001518005986 */ /* 0x0101e8000c101112 */
[C---:B------:R-:W-:Y:S02]  /*3ebf0*/  IADD3 R80, P6, PT, R3.reuse, R2, RZ ;  /* 0x0000000203507210 */ /* 0x040fe40007fde0ff */
[----:B--2---:R-:W-:Y:S01]  /*3ec00*/  ISETP.LT.AND P5, PT, R16, UR4, !P1 ;  /* 0x0000000410007c0c */ /* 0x004fe2000cfa1270 */
[----:B------:R-:W5:Y:S01]  /*3ec10*/  LDCU UR4, c[0x0][0x39c] ;  /* 0x00007380ff0477ac */ /* 0x000f620008000800 */
[C---:B------:R-:W-:Y:S01]  /*3ec20*/  LEA.HI.X.SX32 R81, R3.reuse, R0, 0x1, P6 ;  /* 0x0000000003517211 */ /* 0x040fe200030f0eff */
[----:B------:R-:W-:Y:S01]  /*3ec30*/  VIADD R3, R3, UR5 ;  /* 0x0000000503037c36 */ /* 0x000fe20008000000 */
[----:B------:R-:W2:Y:S04]  /*3ec40*/  LDL.LU R16, [R1+0xf98] ;  /* 0x000f980001107983 */ /* 0x000ea80000300800 */
[C---:B------:R-:W-:Y:S01]  /*3ec50*/  IADD3 R78, P6, PT, R3.reuse, R2, RZ ;  /* 0x00000002034e7210 */ /* 0x040fe20007fde0ff */
[----:B------:R-:W4:Y:S03]  /*3ec60*/  LDL.LU.64 R58, [R1+0x318] ;  /* 0x00031800013a7983 */ /* 0x000f260000300a00 */
        /* <DEDUP_REMOVED lines=15> */
[----:B------:R-:W-:Y:S02]  /*3ed60*/  LEA.HI.X.SX32 R69, R3, R0, 0x1, P6 ;  /* 0x0000000003457211 */ /* 0x000fe400030f0eff */
[----:B------:R-:W-:Y:S02]  /*3ed70*/  ISETP.NE.AND P6, PT, R20, RZ, PT ;  /* 0x000000ff1400720c */ /* 0x000fe40003fc5270 */
[----:B------:R-:W-:Y:S02]  /*3ed80*/  PRMT R20, R21, 0x9910, RZ ;  /* 0x0000991015147816 */ /* 0x000fe400000000ff */
[----:B0-----:R-:W4:Y:S02]  /*3ed90*/  LDL.LU R21, [R1+0x36c] ;  /* 0x00036c0001157983 */ /* 0x001f240000300800 */
[----:B------:R-:W-:Y:S02]  /*3eda0*/  SHF.R.S32.HI R23, RZ, 0x8, R20 ;  /* 0x00000008ff177819 */ /* 0x000fe40000011414 */
[----:B------:R-:W4:Y:S04]  /*3edb0*/  LDL.LU R20, [R1+0xfa4] ;  /* 0x000fa40001147983 */ /* 0x000f280000300800 */
[----:B---3--:R0:W-:Y:S04]  /*3edc0*/  @P2 STG.E.U8 desc[UR18][R54.64], R23 ;  /* 0x0000001736002986 */ /* 0x0081e8000c101112 */
[----:B------:R-:W3:Y:S01]  /*3edd0*/  LDL.LU.64 R24, [R1+0x308] ;  /* 0x0003080001187983 */ /* 0x000ee20000300a00 */
[----:B-----5:R-:W-:Y:S01]  /*3ede0*/  ISETP.LT.AND P2, PT, R14, UR4, !P1 ;  /* 0x000000040e007c0c */ /* 0x020fe2000cf41270 */
[----:B------:R-:W2:Y:S02]  /*3edf0*/  LDCU UR4, c[0x0][0x39c] ;  /* 0x00007380ff0477ac */ /* 0x000ea40008000800 */
[----:B------:R-:W5:Y:S04]  /*3ee00*/  LDL.LU R14, [R1+0xfa0] ;  /* 0x000fa000010e7983 */ /* 0x000f680000300800 */
[----:B------:R1:W-:Y:S04]  /*3ee10*/  @P0 STG.E.U8 desc[UR18][R18.64], R17 ;  /* 0x0000001112000986 */ /* 0x0003e8000c101112 */
[----:B0-----:R-:W3:Y:S01]  /*3ee20*/  LDL.LU.64 R54, [R1+0x300] ;  /* 0x0003000001367983 */ /* 0x001ee20000300a00 */
[----:B--2---:R-:W-:Y:S01]  /*3ee30*/  ISETP.LT.AND P0, PT, R16, UR4, !P1 ;  /* 0x0000000410007c0c */ /* 0x004fe2000cf01270 */
[----:B------:R-:W4:Y:S01]  /*3ee40*/  LDCU UR4, c[0x0][0x39c] ;  /* 0x00007380ff0477ac */ /* 0x000f220008000800 */
[----:B------:R-:W-:-:S02]  /*3ee50*/  PRMT R16, R17, 0x9910, RZ ;  /* 0x0000991011107816 */ /* 0x000fc400000000ff */
[----:B-1----:R-:W2:Y:S02]  /*3ee60*/  LDL.LU R17, [R1+0x370] ;  /* 0x0003700001117983 */ /* 0x002ea40000300800 */
[----:B------:R-:W-:Y:S02]  /*3ee70*/  SHF.R.S32.HI R23, RZ, 0x8, R16 ;  /* 0x00000008ff177819 */ /* 0x000fe40000011410 */
[----:B------:R-:W2:Y:S04]  /*3ee80*/  LDL.LU R16, [R1+0xfac] ;  /* 0x000fac0001107983 */ /* 0x000ea80000300800 */
[----:B------:R0:W-:Y:S04]  /*3ee90*/  @P4 STG.E.U8 desc[UR18][R44.64], R23 ;  /* 0x000000172c004986 */ /* 0x0001e8000c101112 */
[----:B------:R-:W2:Y:S04]  /*3eea0*/  LDL.LU.64 R18, [R1+0x2f8] ;  /* 0x0002f80001127983 */ /* 0x000ea80000300a00 */
[----:B0-----:R-:W2:Y:S04]  /*3eeb0*/  LDL.LU R23, [R1+0xfa8] ;  /* 0x000fa80001177983 */ /* 0x001ea80000300800 */
[----:B------:R0:W-:Y:S01]  /*3eec0*/  @P3 STG.E.U8 desc[UR18][R26.64], R15 ;  /* 0x0000000f1a003986 */ /* 0x0001e2000c101112 */
[----:B----4-:R-:W-:Y:S01]  /*3eed0*/  ISETP.LT.AND P4, PT, R20, UR4, !P1 ;  /* 0x0000000414007c0c */ /* 0x010fe2000cf81270 */
[----:B------:R-:W5:Y:S01]  /*3eee0*/  LDCU UR4, c[0x0][0x39c] ;  /* 0x00007380ff0477ac */ /* 0x000f620008000800 */
[----:B------:R-:W-:-:S05]  /*3eef0*/  PRMT R20, R15, 0x9910, RZ ;  /* 0x000099100f147816 */ /* 0x000fca00000000ff */
[----:B0-----:R-:W-:Y:S01]  /*3ef00*/  IMAD.MOV.U32 R26, RZ, RZ, R20 ;  /* 0x000000ffff1a7224 */ /* 0x001fe200078e0014 */
[----:B-----5:R-:W-:Y:S01]  /*3ef10*/  ISETP.LT.AND P3, PT, R14, UR4, !P1 ;  /* 0x000000040e007c0c */ /* 0x020fe2000cf61270 */
[----:B------:R-:W2:Y:S01]  /*3ef20*/  LDCU UR4, c[0x0][0x39c] ;  /* 0x00007380ff0477ac */ /* 0x000ea20008000800 */
[----:B------:R-:W4:Y:S04]  /*3ef30*/  LDL.LU.64 R14, [R1+0x2e8] ;  /* 0x0002e800010e7983 */ /* 0x000f280000300a00 */
[----:B------:R-:W5:Y:S04]  /*3ef40*/  LDL.LU R44, [R1+0x374] ;  /* 0x00037400012c7983 */ /* 0x000f680000300800 */
[----:B------:R-:W4:Y:S01]  /*3ef50*/  LDL.LU R20, [R1+0xfb4] ;  /* 0x000fb40001147983 */ /* 0x000f220000300800 */
[----:B------:R-:W-:-:S03]  /*3ef60*/  SHF.R.S32.HI R26, RZ, 0x8, R26 ;  /* 0x00000008ff1a7819 */ /* 0x000fc6000001141a */
[----:B------:R-:W5:Y:S04]  /*3ef70*/  LDL.LU.64 R62, [R1+0x2e0] ;  /* 0x0002e000013e7983 */ /* 0x000f680000300a00 */
[----:B------:R-:W-:Y:S04]  /*3ef80*/  @P5 STG.E.U8 desc[UR18][R58.64], R26 ;  /* 0x0000001a3a005986 */ /* 0x000fe8000c101112 */
[----:B---3--:R0:W-:Y:S02]  /*3ef90*/  @P2 STG.E.U8 desc[UR18][R24.64], R21 ;  /* 0x0000001518002986 */ /* 0x0081e4000c101112 */
[----:B0-----:R-:W-:-:S04]  /*3efa0*/  PRMT R21, R21, 0x9910, RZ ;  /* 0x0000991015157816 */ /* 0x001fc800000000ff */
[----:B------:R-:W-:Y:S02]  /*3efb0*/  SHF.R.S32.HI R26, RZ, 0x8, R21 ;  /* 0x00000008ff1a7819 */ /* 0x000fe40000011415 */
[----:B--2---:R-:W-:Y:S01]  /*3efc0*/  ISETP.LT.AND P5, PT, R16, UR4, !P1 ;  /* 0x0000000410007c0c */ /* 0x004fe2000cfa1270 */
[----:B------:R-:W0:Y:S01]  /*3efd0*/  LDCU UR4, c[0x0][0x39c] ;  /* 0x00007380ff0477ac */ /* 0x000e220008000800 */
[----:B------:R-:W2:Y:S04]  /*3efe0*/  LDL.LU R16, [R1+0xfb0] ;  /* 0x000fb00001107983 */ /* 0x000ea80000300800 */
[----:B------:R-:W3:Y:S01]  /*3eff0*/  LDL.LU.64 R58, [R1+0x2d8] ;  /* 0x0002d800013a7983 */ /* 0x000ee20000300a00 */
[----:B0-----:R-:W-:Y:S01]  /*3f000*/  ISETP.LT.AND P2, PT, R23, UR4, !P1 ;  /* 0x0000000417007c0c */ /* 0x001fe2000cf41270 */
[----:B------:R-:W4:Y:S02]  /*3f010*/  LDCU UR4, c[0x0][0x39c] ;  /* 0x00007380ff0477ac */ /* 0x000f240008000800 */
[----:B------:R-:W3:Y:S04]  /*3f020*/  LDL.LU R23, [R1+0x378] ;  /* 0x0003780001177983 */ /* 0x000ee80000300800 */
[----:B------:R-:W3:Y:S04]  /*3f030*/  LDL.LU R21, [R1+0xfbc] ;  /* 0x000fbc0001157983 */ /* 0x000ee80000300800 */
[----:B------:R-:W-:Y:S04]  /*3f040*/  @P0 STG.E.U8 desc[UR18][R54.64], R26 ;  /* 0x0000001a36000986 */ /* 0x000fe8000c101112 */
[----:B------:R-:W3:Y:S01]  /*3f050*/  LDL.LU.64 R24, [R1+0x2c8] ;  /* 0x0002c80001187983 */ /* 0x000ee20000300a00 */
[----:B----4-:R-:W-:Y:S01]  /*3f060*/  ISETP.LT.AND P0, PT, R20, UR4, !P1 ;  /* 0x0000000414007c0c */ /* 0x010fe2000cf01270 */
[----:B------:R-:W2:Y:S02]  /*3f070*/  LDCU UR4, c[0x0][0x39c] ;  /* 0x00007380ff0477ac */ /* 0x000ea40008000800 */
[----:B------:R-:W4:Y:S04]  /*3f080*/  LDL.LU R20, [R1+0xfb8] ;  /* 0x000fb80001147983 */ /* 0x000f280000300800 */
[----:B------:R0:W-:Y:S01]  /*3f090*/  @P4 STG.E.U8 desc[UR18][R18.64], R17 ;  /* 0x0000001112004986 */ /* 0x0001e2000c101112 */
[----:B--2---:R-:W-:Y:S01]  /*3f0a0*/  ISETP.LT.AND P4, PT, R16, UR4, !P1 ;  /* 0x0000000410007c0c */ /* 0x004fe2000cf81270 */
[----:B------:R-:W3:Y:S01]  /*3f0b0*/  LDCU UR4, c[0x0][0x39c] ;  /* 0x00007380ff0477ac */ /* 0x000ee20008000800 */
[----:B------:R-:W-:-:S05]  /*3f0c0*/  PRMT R16, R17, 0x9910, RZ ;  /* 0x0000991011107816 */ /* 0x000fca00000000ff */
[----:B0-----:R-:W-:Y:S02]  /*3f0d0*/  IMAD.MOV.U32 R18, RZ, RZ, R16 ;  /* 0x000000ffff127224 */ /* 0x001fe400078e0010 */
[----:B------:R-:W2:Y:S04]  /*3f0e0*/  LDL.LU.64 R16, [R1+0x2b8] ;  /* 0x0002b80001107983 */ /* 0x000ea80000300a00 */
[----:B------:R-:W2:Y:S04]  /*3f0f0*/  LDL.LU R54, [R1+0x37c] ;  /* 0x00037c0001367983 */ /* 0x000ea80000300800 */
[----:B------:R-:W2:Y:S01]  /*3f100*/  LDL.LU R27, [R1+0xfd4] ;  /* 0x000fd400011b7983 */ /* 0x000ea20000300800 */
[----:B------:R-:W-:-:S03]  /*3f110*/  SHF.R.S32.HI R26, RZ, 0x8, R18 ;  /* 0x00000008ff1a7819 */ /* 0x000fc60000011412 */
[----:B------:R-:W2:Y:S04]  /*3f120*/  LDL.LU.64 R18, [R1+0x2b0] ;  /* 0x0002b00001127983 */ /* 0x000ea80000300a00 */
[----:B------:R0:W-:Y:S04]  /*3f130*/  @P3 STG.E.U8 desc[UR18][R14.64], R26 ;  /* 0x0000001a0e003986 */ /* 0x0001e8000c101112 */
[----:B0-----:R-:W2:Y:S04]  /*3f140*/  LDL.LU.64 R14, [R1+0x13a0] ;  /* 0x0013a000010e7983 */ /* 0x001ea80000300a00 */
[----:B------:R-:W2:Y:S01]  /*3f150*/  LDL.LU R26, [R1+0xfd0] ;  /* 0x000fd000011a7983 */ /* 0x000ea20000300800 */
[----:B---3--:R-:W-:Y:S01]  /*3f160*/  ISETP.LT.AND P3, PT, R21, UR4, !P1 ;  /* 0x0000000415007c0c */ /* 0x008fe2000cf61270 */
[----:B------:R-:W4:Y:S02]  /*3f170*/  LDCU UR4, c[0x0][0x39c] ;  /* 0x00007380ff0477ac */ /* 0x000f240008000800 */
[----:B-----5:R0:W-:Y:S02]  /*3f180*/  @P5 STG.E.U8 desc[UR18][R62.64], R44 ;  /* 0x0000002c3e005986 */ /* 0x0201e4000c101112 */
[----:B0-----:R-:W-:-:S04]  /*3f190*/  PRMT R44, R44, 0x9910, RZ ;  /* 0x000099102c2c7816 */ /* 0x001fc800000000ff */
[----:B------:R-:W-:-:S05]  /*3f1a0*/  SHF.R.S32.HI R44, RZ, 0x8, R44 ;  /* 0x00000008ff2c7819 */ /* 0x000fca000001142c */
[----:B------:R0:W-:Y:S01]  /*3f1b0*/  @P2 STG.E.U8 desc[UR18][R58.64], R44 ;  /* 0x0000002c3a002986 */ /* 0x0001e2000c101112 */
[----:B----4-:R-:W-:Y:S01]  /*3f1c0*/  ISETP.LT.AND P5, PT, R20, UR4, !P1 ;  /* 0x0000000414007c0c */ /* 0x010fe2000cfa1270 */
[----:B------:R-:W2:Y:S02]  /*3f1d0*/  LDCU UR4, c[0x0][0x39c] ;  /* 0x00007380ff0477ac */ /* 0x000ea40008000800 */
[----:B------:R-:W3:Y:S04]  /*3f1e0*/  LDL.LU.64 R20, [R1+0x2a8] ;  /* 0x0002a80001147983 */ /* 0x000ee80000300a00 */
[----:B------:R-:W4:Y:S04]  /*3f1f0*/  LDL.LU R45, [R1+0x380] ;  /* 0x00038000012d7983 */ /* 0x000f280000300800 */
[----:B------:R-:W4:Y:S04]  /*3f200*/  LDL.LU.64 R62, [R1+0x298] ;  /* 0x00029800013e7983 */ /* 0x000f280000300a00 */
[----:B------:R-:W5:Y:S04]  /*3f210*/  LDL.LU R55, [R1+0x1024] ;  /* 0x0010240001377983 */ /* 0x000f680000300800 */
[----:B0-----:R-:W3:Y:S01]  /*3f220*/  LDL.LU R58, [R1+0xfe4] ;  /* 0x000fe400013a7983 */ /* 0x001ee20000300800 */
[----:B------:R-:W-:-:S03]  /*3f230*/  PRMT R59, R23, 0x9910, RZ ;  /* 0x00009910173b7816 */ /* 0x000fc600000000ff */
[----:B------:R0:W-:Y:S04]  /*3f240*/  @P0 STG.E.U8 desc[UR18][R24.64], R23 ;  /* 0x0000001718000986 */ /* 0x0001e8000c101112 */
[----:B0-----:R-:W4:Y:S04]  /*3f250*/  LDL.LU.64 R24, [R1+0x290] ;  /* 0x0002900001187983 */ /* 0x001f280000300a00 */
[----:B------:R-:W4:Y:S01]  /*3f260*/  LDL.LU R44, [R1+0x384] ;  /* 0x00038400012c7983 */ /* 0x000f220000300800 */
[----:B------:R-:W-:Y:S02]  /*3f270*/  SHF.R.S32.HI R59, RZ, 0x8, R59 ;  /* 0x00000008ff3b7819 */ /* 0x000fe4000001143b */
[----:B--2---:R-:W-:Y:S01]  /*3f280*/  ISETP.LT.AND P2, PT, R27, UR4, !P1 ;  /* 0x000000041b007c0c */ /* 0x004fe2000cf41270 */
[----:B------:R-:W0:Y:S02]  /*3f290*/  LDCU UR4, c[0x0][0x39c] ;  /* 0x00007380ff0477ac */ /* 0x000e240008000800 */
[----:B------:R1:W-:Y:S01]  /*3f2a0*/  @P4 STG.E.U8 desc[UR18][R16.64], R59 ;  /* 0x0000003b10004986 */ /* 0x0003e2000c101112 */
[----:B0-----:R-:W-:Y:S01]  /*3f2b0*/  ISETP.LT.AND P0, PT, R26, UR4, !P1 ;  /* 0x000000041a007c0c */ /* 0x001fe2000cf01270 */
[----:B------:R-:W5:Y:S02]  /*3f2c0*/  LDCU UR4, c[0x0][0x39c] ;  /* 0x00007380ff0477ac */ /* 0x000f640008000800 */
[----:B------:R-:W2:Y:S04]  /*3f2d0*/  LDL.LU.64 R26, [R1+0x288] ;  /* 0x00028800011a7983 */ /* 0x000ea80000300a00 */
[----:B------:R-:W2:Y:S04]  /*3f2e0*/  LDL.LU R23, [R1+0x1074] ;  /* 0x0010740001177983 */ /* 0x000ea80000300800 */
[----:B-1----:R-:W2:Y:S04]  /*3f2f0*/  LDL.LU.64 R16, [R1+0x1398] ;  /* 0x0013980001107983 */ /* 0x002ea80000300a00 */
[----:B------:R-:W2:Y:S04]  /*3f300*/  LDL.LU R59, [R1+0x1048] ;  /* 0x00104800013b7983 */ /* 0x000ea80000300800 */
[----:B------:R0:W-:Y:S04]  /*3f310*/  @P3 STG.E.U8 desc[UR18][R18.64], R54 ;  /* 0x0000003612003986 */ /* 0x0001e8000c101112 */
[----:B0-----:R-:W2:Y:S01]  /*3f320*/  LDL.LU.64 R18, [R1+0x1390] ;  /* 0x0013900001127983 */ /* 0x001ea20000300a00 */
[----:B------:R-:W-:-:S04]  /*3f330*/  PRMT R54, R54, 0x9910, RZ ;  /* 0x0000991036367816 */ /* 0x000fc800000000ff */
[----:B------:R-:W-:Y:S02]  /*3f340*/  SHF.R.S32.HI R54, RZ, 0x8, R54 ;  /* 0x00000008ff367819 */ /* 0x000fe40000011436 */
[----:B-----5:R-:W-:Y:S01]  /*3f350*/  ISETP.LT.AND P4, PT, R55, UR4, !P1 ;  /* 0x0000000437007c0c */ /* 0x020fe2000cf81270 */
[----:B------:R-:W3:Y:S01]  /*3f360*/  LDCU UR4, c[0x0][0x39c] ;  /* 0x00007380ff0477ac */ /* 0x000ee20008000800 */
[----:B------:R-:W5:Y:S01]  /*3f370*/  LDL.LU R55, [R1+0x388] ;  /* 0x0003880001377983 */ /* 0x000f620000300800 */
[----:B---3--:R-:W-:-:S03]  /*3f380*/  ISETP.LT.AND P3, PT, R58, UR4, !P1 ;  /* 0x000000043a007c0c */ /* 0x008fc6000cf61270 */
[----:B------:R0:W-:Y:S01]  /*3f390*/  @P5 STG.E.U8 desc[UR18][R20.64], R54 ;  /* 0x0000003614005986 */ /* 0x0001e2000c101112 */
[----:B------:R-:W2:Y:S03]  /*3f3a0*/  LDCU UR4, c[0x0][0x39c] ;  /* 0x00007380ff0477ac */ /* 0x000ea60008000800 */
[----:B------:R-:W3:Y:S04]  /*3f3b0*/  LDL.LU R58, [R1+0x108c] ;  /* 0x00108c00013a7983 */ /* 0x000ee80000300800 */
[----:B0-----:R-:W5:Y:S04]  /*3f3c0*/  LDL.LU.64 R20, [R1+0x1388] ;  /* 0x0013880001147983 */ /* 0x001f680000300a00 */
[----:B------:R-:W5:Y:S04]  /*3f3d0*/  LDL.LU R54, [R1+0x1084] ;  /* 0x0010840001367983 */ /* 0x000f680000300800 */
[----:B----4-:R0:W-:Y:S02]  /*3f3e0*/  @P2 STG.E.U8 desc[UR18][R62.64], R45 ;  /* 0x0000002d3e002986 */ /* 0x0101e4000c101112 */
[----:B0-----:R-:W-:-:S04]  /*3f3f0*/  PRMT R45, R45, 0x9910, RZ ;  /* 0x000099102d2d7816 */ /* 0x001fc800000000ff */
[----:B------:R-:W-:Y:S02]  /*3f400*/  SHF.R.S32.HI R63, RZ, 0x8, R45 ;  /* 0x00000008ff3f7819 */ /* 0x000fe4000001142d */
[----:B--2---:R-:W-:Y:S01]  /*3f410*/  ISETP.LT.AND P5, PT, R23, UR4, !P1 ;  /* 0x0000000417007c0c */ /* 0x004fe2000cfa1270 */
[----:B------:R-:W0:Y:S01]  /*3f420*/  LDCU UR4, c[0x0][0x39c] ;  /* 0x00007380ff0477ac */ /* 0x000e220008000800 */
[----:B------:R-:W2:Y:S04]  /*3f430*/  LDL.LU R23, [R1+0x1380] ;  /* 0x0013800001177983 */ /* 0x000ea80000300800 */
[----:B------:R-:W4:Y:S01]  /*3f440*/  LDL.LU R62, [R1+0x38c] ;  /* 0x00038c00013e7983 */ /* 0x000f220000300800 */
[----:B0-----:R-:W-:Y:S01]  /*3f450*/  ISETP.LT.AND P2, PT, R59, UR4, !P1 ;  /* 0x000000043b007c0c */ /* 0x001fe2000cf41270 */
[----:B------:R-:W3:Y:S02]  /*3f460*/  LDCU UR4, c[0x0][0x39c] ;  /* 0x00007380ff0477ac */ /* 0x000ee40008000800 */
[----:B------:R-:W2:Y:S04]  /*3f470*/  LDL.LU R59, [R1+0x10e0] ;  /* 0x0010e000013b7983 */ /* 0x000ea80000300800 */
[----:B------:R-:W4:Y:S04]  /*3f480*/  LDL.LU R45, [R1+0x10d8] ;  /* 0x0010d800012d7983 */ /* 0x000f280000300800 */
[----:B------:R0:W-:Y:S04]  /*3f490*/  @P0 STG.E.U8 desc[UR18][R24.64], R63 ;  /* 0x0000003f18000986 */ /* 0x0001e8000c101112 */
[----:B------:R1:W-:Y:S04]  /*3f4a0*/  @P4 STG.E.U8 desc[UR18][R26.64], R44 ;  /* 0x0000002c1a004986 */ /* 0x0003e8000c101112 */
[----:B0-----:R-:W4:Y:S04]  /*3f4b0*/  LDL.LU.64 R24, [R1+0x1378] ;  /* 0x0013780001187983 */ /* 0x001f280000300a00 */
[----:B-1----:R-:W4:Y:S01]  /*3f4c0*/  LDL.LU.64 R26, [R1+0x1370] ;  /* 0x00137000011a7983 */ /* 0x002f220000300a00 */
[----:B---3--:R-:W-:Y:S01]  /*3f4d0*/  ISETP.LT.AND P0, PT, R58, UR4, !P1 ;  /* 0x000000043a007c0c */ /* 0x008fe2000cf01270 */
[----:B------:R-:W5:Y:S02]  /*3f4e0*/  LDCU UR4, c[0x0][0x39c] ;  /* 0x00007380ff0477ac */ /* 0x000f640008000800 */
[----:B------:R-:W3:Y:S04]  /*3f4f0*/  LDL.LU R58, [R1+0x390] ;  /* 0x00039000013a7983 */ /* 0x000ee80000300800 */
[----:B------:R-:W3:Y:S01]  /*3f500*/  LDL.LU R63, [R1+0x1128] ;  /* 0x00112800013f7983 */ /* 0x000ee20000300800 */
[----:B-----5:R-:W-:Y:S01]  /*3f510*/  ISETP.LT.AND P4, PT, R54, UR4, !P1 ;  /* 0x0000000436007c0c */ /* 0x020fe2000cf81270 */
[----:B------:R-:W2:Y:S02]  /*3f520*/  LDCU UR4, c[0x0][0x39c] ;  /* 0x00007380ff0477ac */ /* 0x000ea40008000800 */
[----:B------:R-:W5:Y:S01]  /*3f530*/  LDL.LU R54, [R1+0x1124] ;  /* 0x0011240001367983 */ /* 0x000f620000300800 */
[----:B------:R-:W-:-:S04]  /*3f540*/  PRMT R44, R44, 0x9910, RZ ;  /* 0x000099102c2c7816 */ /* 0x000fc800000000ff */
[----:B------:R-:W-:-:S05]  /*3f550*/  SHF.R.S32.HI R44, RZ, 0x8, R44 ;  /* 0x00000008ff2c7819 */ /* 0x000fca000001142c */
[----:B------:R0:W-:Y:S04]  /*3f560*/  @P3 STG.E.U8 desc[UR18][R28.64], R44 ;  /* 0x0000002c1c003986 */ /* 0x0001e8000c101112 */
[----:B------:R1:W-:Y:S04]  /*3f570*/  @P5 STG.E.U8 desc[UR18][R30.64], R55 ;  /* 0x000000371e005986 */ /* 0x0003e8000c101112 */
[----:B0-----:R-:W5:Y:S04]  /*3f580*/  LDL.LU.64 R28, [R1+0x1368] ;  /* 0x00136800011c7983 */ /* 0x001f680000300a00 */
[----:B------:R-:W5:Y:S04]  /*3f590*/  LDL.LU R44, [R1+0x1360] ;  /* 0x00136000012c7983 */ /* 0x000f680000300800 */
[----:B-1----:R-:W5:Y:S01]  /*3f5a0*/  LDL.LU.64 R30, [R1+0x1358] ;  /* 0x00135800011e7983 */ /* 0x002f620000300a00 */
[----:B--2---:R-:W-:Y:S01]  /*3f5b0*/  ISETP.LT.AND P3, PT, R59, UR4, !P1 ;  /* 0x000000043b007c0c */ /* 0x004fe2000cf61270 */
[----:B------:R-:W4:Y:S01]  /*3f5c0*/  LDCU UR4, c[0x0][0x39c] ;  /* 0x00007380ff0477ac */ /* 0x000f220008000800 */
[----:B------:R-:W-:-:S02]  /*3f5d0*/  PRMT R59, R55, 0x9910, RZ ;  /* 0x00009910373b7816 */ /* 0x000fc400000000ff */
[----:B----4-:R-:W-:Y:S01]  /*3f5e0*/  ISETP.LT.AND P5, PT, R45, UR4, !P1 ;  /* 0x000000042d007c0c */ /* 0x010fe2000cfa1270 */
[----:B------:R-:W3:Y:S01]  /*3f5f0*/  LDCU UR4, c[0x0][0x39c] ;  /* 0x00007380ff0477ac */ /* 0x000ee20008000800 */
[----:B------:R-:W2:Y:S04]  /*3f600*/  LDL.LU R45, [R1+0x394] ;  /* 0x00039400012d7983 */ /* 0x000ea80000300800 */
[----:B------:R-:W4:Y:S01]  /*3f610*/  LDL.LU R55, [R1+0x1104] ;  /* 0x0011040001377983 */ /* 0x000f220000300800 */
[----:B------:R-:W-:-:S05]  /*3f620*/  SHF.R.S32.HI R59, RZ, 0x8, R59 ;  /* 0x00000008ff3b7819 */ /* 0x000fca000001143b */
[----:B------:R0:W-:Y:S04]  /*3f630*/  @P2 STG.E.U8 desc[UR18][R32.64], R59 ;  /* 0x0000003b20002986 */ /* 0x0001e8000c101112 */
[----:B0-----:R-:W2:Y:S04]  /*3f640*/  LDL.LU.64 R32, [R1+0x1350] ;  /* 0x0013500001207983 */ /* 0x001ea80000300a00 */
[----:B------:R-:W2:Y:S04]  /*3f650*/  LDL.LU R59, [R1+0x1100] ;  /* 0x00110000013b7983 */ /* 0x000ea80000300800 */
[----:B------:R0:W-:Y:S04]  /*3f660*/  @P0 STG.E.U8 desc[UR18][R34.64], R62 ;  /* 0x0000003e22000986 */ /* 0x0001e8000c101112 */
[----:B0-----:R-:W2:Y:S01]  /*3f670*/  LDL.LU.64 R34, [R1+0x1348] ;  /* 0x0013480001227983 */ /* 0x001ea20000300a00 */
[----:B---3--:R-:W-:Y:S01]  /*3f680*/  ISETP.LT.AND P2, PT, R63, UR4, !P1 ;  /* 0x000000043f007c0c */ /* 0x008fe2000cf41270 */
[----:B------:R-:W5:Y:S01]  /*3f690*/  LDCU UR4, c[0x0][0x39c] ;  /* 0x00007380ff0477ac */ /* 0x000f620008000800 */
[----:B------:R-:W-:-:S02]  /*3f6a0*/  PRMT R63, R62, 0x9910, RZ ;  /* 0x000099103e3f7816 */ /* 0x000fc400000000ff */
[----:B-----5:R-:W-:Y:S01]  /*3f6b0*/  ISETP.LT.AND P0, PT, R54, UR4, !P1 ;  /* 0x0000000436007c0c */ /* 0x020fe2000cf01270 */
[----:B------:R-:W4:Y:S01]  /*3f6c0*/  LDCU UR4, c[0x0][0x39c] ;  /* 0x00007380ff0477ac */ /* 0x000f220008000800 */
[----:B------:R-:W3:Y:S04]  /*3f6d0*/  LDL.LU R54, [R1+0x398] ;  /* 0x0003980001367983 */ /* 0x000ee80000300800 */
[----:B------:R-:W5:Y:S01]  /*3f6e0*/  LDL.LU R62, [R1+0x10d4] ;  /* 0x0010d400013e7983 */ /* 0x000f620000300800 */
[----:B------:R-:W-:-:S05]  /*3f6f0*/  SHF.R.S32.HI R63, RZ, 0x8, R63 ;  /* 0x00000008ff3f7819 */ /* 0x000fca000001143f */
[----:B------:R0:W-:Y:S04]  /*3f700*/  @P4 STG.E.U8 desc[UR18][R36.64], R63 ;  /* 0x0000003f24004986 */ /* 0x0001e8000c101112 */
[----:B0-----:R-:W3:Y:S04]  /*3f710*/  LDL.LU.64 R36, [R1+0x1340] ;  /* 0x0013400001247983 */ /* 0x001ee80000300a00 */
[----:B------:R-:W3:Y:S04]  /*3f720*/  LDL.LU R63, [R1+0x10d0] ;  /* 0x0010d000013f7983 */ /* 0x000ee80000300800 */
[----:B------:R0:W-:Y:S04]  /*3f730*/  @P3 STG.E.U8 desc[UR18][R38.64], R58 ;  /* 0x0000003a26003986 */ /* 0x0001e8000c101112 */
[----:B0-----:R-:W3:Y:S01]  /*3f740*/  LDL.LU.64 R38, [R1+0x1338] ;  /* 0x0013380001267983 */ /* 0x001ee20000300a00 */
[----:B------:R-:W-:-:S04]  /*3f750*/  PRMT R58, R58, 0x9910, RZ ;  /* 0x000099103a3a7816 */ /* 0x000fc800000000ff */
[----:B------:R-:W-:-:S05]  /*3f760*/  SHF.R.S32.HI R58, RZ, 0x8, R58 ;  /* 0x00000008ff3a7819 */ /* 0x000fca000001143a */
[----:B------:R0:W-:Y:S01]  /*3f770*/  @P5 STG.E.U8 desc[UR18][R40.64], R58 ;  /* 0x0000003a28005986 */ /* 0x0001e2000c101112 */
[----:B----4-:R-:W-:Y:S01]  /*3f780*/  ISETP.LT.AND P4, PT, R55, UR4, !P1 ;  /* 0x0000000437007c0c */ /* 0x010fe2000cf81270 */
[----:B------:R-:W2:Y:S02]  /*3f790*/  LDCU UR4, c[0x0][0x39c] ;  /* 0x00007380ff0477ac */ /* 0x000ea40008000800 */
[----:B------:R-:W4:Y:S01]  /*3f7a0*/  LDL.LU R55, [R1+0x39c] ;  /* 0x00039c0001377983 */ /* 0x000f220000300800 */
[----:B--2---:R-:W-:Y:S01]  /*3f7b0*/  ISETP.LT.AND P3, PT, R59, UR4, !P1 ;  /* 0x000000043b007c0c */ /* 0x004fe2000cf61270 */
[----:B------:R-:W5:Y:S02]  /*3f7c0*/  LDCU UR4, c[0x0][0x39c] ;  /* 0x00007380ff0477ac */ /* 0x000f640008000800 */
[----:B------:R-:W2:Y:S04]  /*3f7d0*/  LDL.LU R59, [R1+0x10f0] ;  /* 0x0010f000013b7983 */ /* 0x000ea80000300800 */
[----:B0-----:R-:W4:Y:S04]  /*3f7e0*/  LDL.LU.64 R40, [R1+0x1330] ;  /* 0x0013300001287983 */ /* 0x001f280000300a00 */
[----:B------:R-:W4:Y:S04]  /*3f7f0*/  LDL.LU R58, [R1+0x10b8] ;  /* 0x0010b800013a7983 */ /* 0x000f280000300800 */
[----:B------:R0:W-:Y:S01]  /*3f800*/  @P2 STG.E.U8 desc[UR18][R66.64], R45 ;  /* 0x0000002d42002986 */ /* 0x0001e2000c101112 */
[----:B-----5:R-:W-:Y:S01]  /*3f810*/  ISETP.LT.AND P5, PT, R62, UR4, !P1 ;  /* 0x000000043e007c0c */ /* 0x020fe2000cfa1270 */
[----:B------:R-:W3:Y:S02]  /*3f820*/  LDCU UR4, c[0x0][0x39c] ;  /* 0x00007380ff0477ac */ /* 0x000ee40008000800 */
[----:B------:R-:W5:Y:S01]  /*3f830*/  LDL.LU R62, [R1+0x3a0] ;  /* 0x0003a000013e7983 */ /* 0x000f620000300800 */
[----:B---3--:R-:W-:Y:S01]  /*3f840*/  ISETP.LT.AND P2, PT, R63, UR4, !P1 ;  /* 0x000000043f007c0c */ /* 0x008fe2000cf41270 */
[----:B------:R-:W2:Y:S02]  /*3f850*/  LDCU UR4, c[0x0][0x39c] ;  /* 0x00007380ff0477ac */ /* 0x000ea40008000800 */
[----:B------:R-:W3:Y:S04]  /*3f860*/  LDL.LU R63, [R1+0x10c0] ;  /* 0x0010c000013f7983 */ /* 0x000ee80000300800 */
[----:B0-----:R-:W5:Y:S01]  /*3f870*/  LDL.LU R67, [R1+0x1080] ;  /* 0x0010800001437983 */ /* 0x001f620000300800 */
[----:B------:R-:W-:-:S03]  /*3f880*/  PRMT R45, R45, 0x9910, RZ ;  /* 0x000099102d2d7816 */ /* 0x000fc600000000ff */
[----:B------:R-:W5:Y:S01]  /*3f890*/  LDL.LU R66, [R1+0x3a4] ;  /* 0x0003a40001427983 */ /* 0x000f620000300800 */
[----:B------:R-:W-:-:S05]  /*3f8a0*/  SHF.R.S32.HI R45, RZ, 0x8, R45 ;  /* 0x00000008ff2d7819 */ /* 0x000fca000001142d */
[----:B------:R0:W-:Y:S04]  /*3f8b0*/  @P0 STG.E.U8 desc[UR18][R42.64], R45 ;  /* 0x0000002d2a000986 */ /* 0x0001e8000c101112 */
[----:B------:R1:W-:Y:S04]  /*3f8c0*/  @P4 STG.E.U8 desc[UR18][R46.64], R54 ;  /* 0x000000362e004986 */ /* 0x0003e8000c101112 */
[----:B0-----:R-:W5:Y:S04]  /*3f8d0*/  LDL.LU.64 R42, [R1+0x1328] ;  /* 0x00132800012a7983 */ /* 0x001f680000300a00 */
[----:B------:R-:W5:Y:S04]  /*3f8e0*/  LDL.LU R45, [R1+0x1320] ;  /* 0x00132000012d7983 */ /* 0x000f680000300800 */
[----:B-1----:R-:W5:Y:S01]  /*3f8f0*/  LDL.LU.64 R46, [R1+0x1318] ;  /* 0x00131800012e7983 */ /* 0x002f620000300a00 */
[----:B------:R-:W-:-:S04]  /*3f900*/  PRMT R54, R54, 0x9910, RZ ;  /* 0x0000991036367816 */ /* 0x000fc800000000ff */
[----:B------:R-:W-:-:S05]  /*3f910*/  SHF.R.S32.HI R54, RZ, 0x8, R54 ;  /* 0x00000008ff367819 */ /* 0x000fca0000011436 */
[----:B------:R0:W-:Y:S01]  /*3f920*/  @P3 STG.E.U8 desc[UR18][R48.64], R54 ;  /* 0x0000003630003986 */ /* 0x0001e2000c101112 */
[----:B--2---:R-:W-:Y:S01]  /*3f930*/  ISETP.LT.AND P0, PT, R59, UR4, !P1 ;  /* 0x000000043b007c0c */ /* 0x004fe2000cf01270 */
[----:B------:R-:W4:Y:S02]  /*3f940*/  LDCU UR4, c[0x0][0x39c] ;  /* 0x00007380ff0477ac */ /* 0x000f240008000800 */
[----:B----4-:R-:W-:Y:S01]  /*3f950*/  ISETP.LT.AND P4, PT, R58, UR4, !P1 ;  /* 0x000000043a007c0c */ /* 0x010fe2000cf81270 */
[----:B------:R-:W3:Y:S01]  /*3f960*/  LDCU UR4, c[0x0][0x39c] ;  /* 0x00007380ff0477ac */ /* 0x000ee20008000800 */
[----:B------:R-:W2:Y:S04]  /*3f970*/  LDL.LU R58, [R1+0x1098] ;  /* 0x00109800013a7983 */ /* 0x000ea80000300800 */
[----:B------:R-:W4:Y:S04]  /*3f980*/  LDL.LU R59, [R1+0x1094] ;  /* 0x00109400013b7983 */ /* 0x000f280000300800 */
[----:B0-----:R-:W4:Y:S04]  /*3f990*/  LDL.LU.64 R48, [R1+0x1310] ;  /* 0x0013100001307983 */ /* 0x001f280000300a00 */
[----:B------:R-:W4:Y:S04]  /*3f9a0*/  LDL.LU R54, [R1+0x1308] ;  /* 0x0013080001367983 */ /* 0x000f280000300800 */
[----:B------:R0:W-:Y:S04]  /*3f9b0*/  @P5 STG.E.U8 desc[UR18][R50.64], R55 ;  /* 0x0000003732005986 */ /* 0x0001e8000c101112 */
[----:B0-----:R-:W4:Y:S01]  /*3f9c0*/  LDL.LU.64 R50, [R1+0x1300] ;  /* 0x0013000001327983 */ /* 0x001f220000300a00 */
[----:B---3--:R-:W-:Y:S01]  /*3f9d0*/  ISETP.LT.AND P3, PT, R63, UR4, !P1 ;  /* 0x000000043f007c0c */ /* 0x008fe2000cf61270 */
[----:B------:R-:W5:Y:S02]  /*3f9e0*/  LDCU UR4, c[0x0][0x39c] ;  /* 0x00007380ff0477ac */ /* 0x000f640008000800 */
        /* <DEDUP_REMOVED lines=8> */
[----:B0-----:R-:W5:Y:S01]  /*3fa70*/  LDL.LU.64 R52, [R1+0x12f8] ;  /* 0x0012f80001347983 */ /* 0x001f620000300a00 */
[----:B-1----:R-:W-:-:S03]  /*3fa80*/  PRMT R62, R62, 0x9910, RZ ;  /* 0x000099103e3e7816 */ /* 0x002fc600000000ff */
[----:B------:R-:W5:Y:S01]  /*3fa90*/  LDL.LU R55, [R1+0x12f4] ;  /* 0x0012f40001377983 */ /* 0x000f620000300800 */
[----:B------:R-:W-:-:S05]  /*3faa0*/  SHF.R.S32.HI R62, RZ, 0x8, R62 ;  /* 0x00000008ff3e7819 */ /* 0x000fca000001143e */
[----:B------:R-:W-:Y:S04]  /*3fab0*/  @P4 STG.E.U8 desc[UR18][R60.64], R62 ;  /* 0x0000003e3c004986 */ /* 0x000fe8000c101112 */
[----:B------:R0:W-:Y:S02]  /*3fac0*/  @P3 STG.E.U8 desc[UR18][R64.64], R66 ;  /* 0x0000004240003986 */ /* 0x0001e4000c101112 */
[----:B0-----:R-:W-:-:S04]  /*3fad0*/  PRMT R66, R66, 0x9910, RZ ;  /* 0x0000991042427816 */ /* 0x001fc800000000ff */
[----:B------:R-:W-:Y:S02]  /*3fae0*/  SHF.R.S32.HI R66, RZ, 0x8, R66 ;  /* 0x00000008ff427819 */ /* 0x000fe40000011442 */
[----:B--2---:R-:W-:Y:S01]  /*3faf0*/  ISETP.LT.AND P2, PT, R58, UR4, !P1 ;  /* 0x000000043a007c0c */ /* 0x004fe2000cf41270 */
[----:B------:R-:W4:Y:S01]  /*3fb00*/  LDCU UR4, c[0x0][0x39c] ;  /* 0x00007380ff0477ac */ /* 0x000f220008000800 */
[----:B------:R-:W2:Y:S04]  /*3fb10*/  LDL.LU R58, [R1+0x12f0] ;  /* 0x0012f000013a7983 */ /* 0x000ea80000300800 */
[----:B------:R-:W2:Y:S01]  /*3fb20*/  LDL.LU.64 R56, [R1+0x12e8] ;  /* 0x0012e80001387983 */ /* 0x000ea20000300a00 */
[----:B----4-:R-:W-:Y:S01]  /*3fb30*/  ISETP.LT.AND P0, PT, R59, UR4, !P1 ;  /* 0x000000043b007c0c */ /* 0x010fe2000cf01270 */
[----:B------:R-:W3:Y:S02]  /*3fb40*/  LDCU UR4, c[0x0][0x39c] ;  /* 0x00007380ff0477ac */ /* 0x000ee40008000800 */
[----:B------:R-:W4:Y:S04]  /*3fb50*/  LDL.LU R59, [R1+0x12e0] ;  /* 0x0012e000013b7983 */ /* 0x000f280000300800 */
[----:B------:R-:W2:Y:S04]  /*3fb60*/  LDL.LU.64 R60, [R1+0x12d8] ;  /* 0x0012d800013c7983 */ /* 0x000ea80000300a00 */
[----:B------:R-:W2:Y:S04]  /*3fb70*/  LDL.LU R62, [R1+0x12d4] ;  /* 0x0012d400013e7983 */ /* 0x000ea80000300800 */
[----:B------:R0:W-:Y:S01]  /*3fb80*/  @P5 STG.E.U8 desc[UR18][R92.64], R66 ;  /* 0x000000425c005986 */ /* 0x0001e2000c101112 */
[----:B---3--:R-:W-:Y:S01]  /*3fb90*/  ISETP.LT.AND P4, PT, R63, UR4, !P1 ;  /* 0x000000043f007c0c */ /* 0x008fe2000cf81270 */
[----:B------:R-:W5:Y:S02]  /*3fba0*/  LDCU UR4, c[0x0][0x39c] ;  /* 0x00007380ff0477ac */ /* 0x000f640008000800 */
[----:B------:R-:W3:Y:S04]  /*3fbb0*/  LDL.LU R63, [R1+0x12d0] ;  /* 0x0012d000013f7983 */ /* 0x000ee80000300800 */
[----:B------:R-:W2:Y:S01]  /*3fbc0*/  LDL.LU.64 R64, [R1+0x12c8] ;  /* 0x0012c80001407983 */ /* 0x000ea20000300a00 */
[----:B-----5:R-:W-:Y:S01]  /*3fbd0*/  ISETP.LT.AND P3, PT, R67, UR4, !P1 ;  /* 0x0000000443007c0c */ /* 0x020fe2000cf61270 */
[----:B------:R-:W1:Y:S02]  /*3fbe0*/  LDCU UR4, c[0x0][0x39c] ;  /* 0x00007380ff0477ac */ /* 0x000e640008000800 */
[----:B------:R-:W5:Y:S04]  /*3fbf0*/  LDL.LU R67, [R1+0x1054] ;  /* 0x0010540001437983 */ /* 0x000f680000300800 */
[----:B0-----:R-:W2:Y:S04]  /*3fc00*/  LDL.LU R66, [R1+0x12c0] ;  /* 0x0012c00001427983 */ /* 0x001ea80000300800 */
[----:B------:R-:W1:Y:S04]  /*3fc10*/  LDL.LU R92, [R1+0x1044] ;  /* 0x00104400015c7983 */ /* 0x000e680000300800 */
[----:B------:R-:W2:Y:S01]  /*3fc20*/  LDL.LU R93, [R1+0x3a8] ;  /* 0x0003a800015d7983 */ /* 0x000ea20000300800 */
[----:B-1----:R-:W-:Y:S01]  /*3fc30*/  ISETP.LT.AND P5, PT, R92, UR4, !P1 ;  /* 0x000000045c007c0c */ /* 0x002fe2000cfa1270 */
[----:B------:R-:W0:Y:S02]  /*3fc40*/  LDCU UR4, c[0x0][0x39c] ;  /* 0x00007380ff0477ac */ /* 0x000e240008000800 */
[----:B------:R-:W3:Y:S04]  /*3fc50*/  LDL.LU R92, [R1+0x100c] ;  /* 0x00100c00015c7983 */ /* 0x000ee80000300800 */
[----:B--2---:R1:W-:Y:S04]  /*3fc60*/  @P2 STG.E.U8 desc[UR18][R90.64], R93 ;  /* 0x0000005d5a002986 */ /* 0x0043e8000c101112 */
[----:B-1----:R-:W0:Y:S01]  /*3fc70*/  LDL.LU R91, [R1+0x103c] ;  /* 0x00103c00015b7983 */ /* 0x002e220000300800 */
[----:B------:R-:W-:-:S04]  /*3fc80*/  PRMT R90, R93, 0x9910, RZ ;  /* 0x000099105d5a7816 */ /* 0x000fc800000000ff */
[----:B------:R-:W-:-:S05]  /*3fc90*/  SHF.R.S32.HI R90, RZ, 0x8, R90 ;  /* 0x00000008ff5a7819 */ /* 0x000fca000001145a */
[----:B------:R1:W-:Y:S01]  /*3fca0*/  @P0 STG.E.U8 desc[UR18][R88.64], R90 ;  /* 0x0000005a58000986 */ /* 0x0003e2000c101112 */
[----:B0-----:R-:W-:Y:S01]  /*3fcb0*/  ISETP.LT.AND P2, PT, R91, UR4, !P1 ;  /* 0x000000045b007c0c */ /* 0x001fe2000cf41270 */
[----:B------:R-:W5:Y:S02]  /*3fcc0*/  LDCU UR4, c[0x0][0x39c] ;  /* 0x00007380ff0477ac */ /* 0x000f640008000800 */
[----:B------:R-:W2:Y:S04]  /*3fcd0*/  LDL.LU R91, [R1+0x3b4] ;  /* 0x0003b400015b7983 */ /* 0x000ea80000300800 */
[----:B------:R-:W2:Y:S04]  /*3fce0*/  LDL.LU R93, [R1+0x1014] ;  /* 0x00101400015d7983 */ /* 0x000ea80000300800 */
[----:B-1----:R-:W2:Y:S04]  /*3fcf0*/  LDL.LU R90, [R1+0x3ac] ;  /* 0x0003ac00015a7983 */ /* 0x002ea80000300800 */
[----:B------:R-:W4:Y:S04]  /*3fd00*/  LDL.LU R88, [R1+0xfe0] ;  /* 0x000fe00001587983 */ /* 0x000f280000300800 */
[----:B------:R-:W4:Y:S01]  /*3fd10*/  LDL.LU R89, [R1+0x3b0] ;  /* 0x0003b00001597983 */ /* 0x000f220000300800 */
[----:B-----5:R-:W-:Y:S01]  /*3fd20*/  ISETP.LT.AND P0, PT, R67, UR4, !P1 ;  /* 0x0000000443007c0c */ /* 0x020fe2000cf01270 */
[----:B------:R-:W3:Y:S02]  /*3fd30*/  LDCU UR4, c[0x0][0x39c] ;  /* 0x00007380ff0477ac */ /* 0x000ee40008000800 */
[----:B------:R-:W5:Y:S04]  /*3fd40*/  LDL.LU R67, [R1+0x12bc] ;  /* 0x0012bc0001437983 */ /* 0x000f680000300800 */
[----:B--2---:R0:W-:Y:S01]  /*3fd50*/  @P4 STG.E.U8 desc[UR18][R86.64], R90 ;  /* 0x0000005a56004986 */ /* 0x0041e2000c101112 */
[----:B---3--:R-:W-:Y:S01]  /*3fd60*/  ISETP.LT.AND P4, PT, R92, UR4, !P1 ;  /* 0x000000045c007c0c */ /* 0x008fe2000cf81270 */
[----:B------:R-:W1:Y:S02]  /*3fd70*/  LDCU UR4, c[0x0][0x39c] ;  /* 0x00007380ff0477ac */ /* 0x000e640008000800 */
[----:B------:R-:W2:Y:S04]  /*3fd80*/  LDL.LU R92, [R1+0x3bc] ;  /* 0x0003bc00015c7983 */ /* 0x000ea80000300800 */
[----:B0-----:R-:W3:Y:S01]  /*3fd90*/  LDL.LU R87, [R1+0xffc] ;  /* 0x000ffc0001577983 */ /* 0x001ee20000300800 */
[----:B------:R-:W-:-:S04]  /*3fda0*/  PRMT R86, R90, 0x9910, RZ ;  /* 0x000099105a567816 */ /* 0x000fc800000000ff */
[----:B------:R-:W-:-:S05]  /*3fdb0*/  SHF.R.S32.HI R86, RZ, 0x8, R86 ;  /* 0x00000008ff567819 */ /* 0x000fca0000011456 */
[----:B------:R0:W-:Y:S04]  /*3fdc0*/  @P3 STG.E.U8 desc[UR18][R84.64], R86 ;  /* 0x0000005654003986 */ /* 0x0001e8000c101112 */
[----:B0-----:R-:W5:Y:S01]  /*3fdd0*/  LDL.LU R85, [R1+0xff8] ;  /* 0x000ff80001557983 */ /* 0x001f620000300800 */
[----:B-1----:R-:W-:Y:S01]  /*3fde0*/  ISETP.LT.AND P3, PT, R93, UR4, !P1 ;  /* 0x000000045d007c0c */ /* 0x002fe2000cf61270 */
[----:B------:R-:W0:Y:S02]  /*3fdf0*/  LDCU UR4, c[0x0][0x39c] ;  /* 0x00007380ff0477ac */ /* 0x000e240008000800 */
[----:B----4-:R1:W-:Y:S04]  /*3fe00*/  @P5 STG.E.U8 desc[UR18][R82.64], R89 ;  /* 0x0000005952005986 */ /* 0x0103e8000c101112 */
[----:B------:R-:W4:Y:S01]  /*3fe10*/  LDL.LU R93, [R1+0x3b8] ;  /* 0x0003b800015d7983 */ /* 0x000f220000300800 */
[----:B0-----:R-:W-:Y:S01]  /*3fe20*/  ISETP.LT.AND P5, PT, R88, UR4, !P1 ;  /* 0x0000000458007c0c */ /* 0x001fe2000cfa1270 */
[----:B------:R-:W3:Y:S01]  /*3fe30*/  LDCU UR4, c[0x0][0x39c] ;  /* 0x00007380ff0477ac */ /* 0x000ee20008000800 */
[----:B-1----:R-:W-:-:S02]  /*3fe40*/  PRMT R82, R89, 0x9910, RZ ;  /* 0x0000991059527816 */ /* 0x002fc400000000ff */
[----:B------:R-:W4:Y:S02]  /*3fe50*/  LDL.LU R89, [R1+0xfd8] ;  /* 0x000fd80001597983 */ /* 0x000f240000300800 */
[----:B------:R-:W-:Y:S02]  /*3fe60*/  SHF.R.S32.HI R82, RZ, 0x8, R82 ;  /* 0x00000008ff527819 */ /* 0x000fe40000011452 */
[----:B------:R-:W4:Y:S04]  /*3fe70*/  LDL.LU R86, [R1+0xfdc] ;  /* 0x000fdc0001567983 */ /* 0x000f280000300800 */
[----:B------:R-:W-:Y:S04]  /*3fe80*/  @P2 STG.E.U8 desc[UR18][R80.64], R82 ;  /* 0x0000005250002986 */ /* 0x000fe8000c101112 */
[----:B------:R-:W4:Y:S04]  /*3fe90*/  LDL.LU R84, [R1+0xfc4] ;  /* 0x000fc40001547983 */ /* 0x000f280000300800 */
[----:B------:R0:W-:Y:S04]  /*3fea0*/  @P0 STG.E.U8 desc[UR18][R78.64], R91 ;  /* 0x0000005b4e000986 */ /* 0x0001e8000c101112 */
[----:B------:R-:W4:Y:S01]  /*3feb0*/  LDL.LU R83, [R1+0xfc0] ;  /* 0x000fc00001537983 */ /* 0x000f220000300800 */
[----:B0-----:R-:W-:-:S04]  /*3fec0*/  PRMT R78, R91, 0x9910, RZ ;  /* 0x000099105b4e7816 */ /* 0x001fc800000000ff */
[----:B------:R-:W-:-:S05]  /*3fed0*/  SHF.R.S32.HI R78, RZ, 0x8, R78 ;  /* 0x00000008ff4e7819 */ /* 0x000fca000001144e */
[----:B------:R0:W-:Y:S01]  /*3fee0*/  @P4 STG.E.U8 desc[UR18][R76.64], R78 ;  /* 0x0000004e4c004986 */ /* 0x0001e2000c101112 */
[----:B---3--:R-:W-:Y:S01]  /*3fef0*/  ISETP.LT.AND P2, PT, R87, UR4, !P1 ;  /* 0x0000000457007c0c */ /* 0x008fe2000cf41270 */
[----:B------:R-:W5:Y:S01]  /*3ff00*/  LDCU UR4, c[0x0][0x39c] ;  /* 0x00007380ff0477ac */ /* 0x000f620008000800 */
[----:B--2---:R-:W-:-:S04]  /*3ff10*/  PRMT R79, R92, 0x9910, RZ ;  /* 0x000099105c4f7816 */ /* 0x004fc800000000ff */
[----:B0-----:R-:W-:Y:S02]  /*3ff20*/  SHF.R.S32.HI R76, RZ, 0x8, R79 ;  /* 0x00000008ff4c7819 */ /* 0x001fe4000001144f */
[----:B-----5:R-:W-:Y:S01]  /*3ff30*/  ISETP.LT.AND P0, PT, R85, UR4, !P1 ;  /* 0x0000000455007c0c */ /* 0x020fe2000cf01270 */
[----:B------:R-:W-:Y:S01]  /*3ff40*/  @P3 STG.E.U8 desc[UR18][R74.64], R92 ;  /* 0x0000005c4a003986 */ /* 0x000fe2000c101112 */
[----:B------:R-:W0:Y:S03]  /*3ff50*/  LDCU UR4, c[0x0][0x39c] ;  /* 0x00007380ff0477ac */ /* 0x000e260008000800 */
[----:B------:R-:W2:Y:S04]  /*3ff60*/  LDL.LU R85, [R1+0x100] ;  /* 0x0001000001557983 */ /* 0x000ea80000300800 */
[----:B------:R-:W2:Y:S04]  /*3ff70*/  LDL.LU R87, [R1+0x104] ;  /* 0x0001040001577983 */ /* 0x000ea80000300800 */
[----:B------:R-:W3:Y:S04]  /*3ff80*/  LDL.LU R90, [R1+0x108] ;  /* 0x00010800015a7983 */ /* 0x000ee80000300800 */
[----:B------:R-:W3:Y:S04]  /*3ff90*/  LDL.LU R88, [R1+0x10c] ;  /* 0x00010c0001587983 */ /* 0x000ee80000300800 */
[----:B------:R-:W5:Y:S04]  /*3ffa0*/  LDL.LU R79, [R1+0x1020] ;  /* 0x00102000014f7983 */ /* 0x000f680000300800 */
[----:B------:R1:W-:Y:S04]  /*3ffb0*/  @P5 STG.E.U8 desc[UR18][R72.64], R76 ;  /* 0x0000004c48005986 */ /* 0x0003e8000c101112 */
[----:B------:R-:W3:Y:S04]  /*3ffc0*/  LDL.LU R77, [R1+0xff0] ;  /* 0x000ff000014d7983 */ /* 0x000ee80000300800 */
[----:B-1----:R-:W5:Y:S04]  /*3ffd0*/  LDL.LU R76, [R1+0xff4] ;  /* 0x000ff400014c7983 */ /* 0x002f680000300800 */
[----:B------:R-:W5:Y:S01]  /*3ffe0*/  LDL.LU R75, [R1+0xfcc] ;  /* 0x000fcc00014b7983 */ /* 0x000f620000300800 */
[----:B----4-:R-:W-:-:S05]  /*3fff0*/  PRMT R74, R93, 0x9910, RZ ;  /* 0x000099105d4a7816 */ /* 0x010fca00000000ff */
[----:B------:R-:W-:Y:S01]  /*40000*/  IMAD.MOV.U32 R72, RZ, RZ, R74 ;  /* 0x000000ffff487224 */ /* 0x000fe200078e004a */
[----:B------:R1:W-:Y:S01]  /*40010*/  @P2 STG.E.U8 desc[UR18][R70.64], R93 ;  /* 0x0000005d46002986 */ /* 0x0003e2000c101112 */
[----:B0-----:R-:W-:Y:S01]  /*40020*/  ISETP.LT.AND P4, PT, R89, UR4, !P1 ;  /* 0x0000000459007c0c */ /* 0x001fe2000cf81270 */
[----:B------:R-:W0:Y:S01]  /*40030*/  LDCU UR4, c[0x0][0x39c] ;  /* 0x00007380ff0477ac */ /* 0x000e220008000800 */
[----:B------:R-:W-:Y:S01]  /*40040*/  ISETP.LT.AND P3, PT, R86, UR6, !P1 ;  /* 0x0000000656007c0c */ /* 0x000fe2000cf61270 */
[----:B------:R-:W4:Y:S01]  /*40050*/  LDL.LU R89, [R1+0x110] ;  /* 0x0001100001597983 */ /* 0x000f220000300800 */
[----:B------:R-:W-:Y:S01]  /*40060*/  ISETP.LT.AND P5, PT, R84, UR7, !P1 ;  /* 0x0000000754007c0c */ /* 0x000fe2000cfa1270 */
[----:B------:R-:W3:Y:S02]  /*40070*/  LDCU UR6, c[0x0][0x39c] ;  /* 0x00007380ff0677ac */ /* 0x000ee40008000800 */
[----:B------:R-:W4:Y:S01]  /*40080*/  LDL.LU R91, [R1+0x114] ;  /* 0x00011400015b7983 */ /* 0x000f220000300800 */
[----:B------:R-:W5:Y:S01]  /*40090*/  LDCU UR7, c[0x0][0x39c] ;  /* 0x00007380ff0777ac */ /* 0x000f620008000800 */
[----:B-1----:R-:W-:Y:S01]  /*400a0*/  SHF.R.S32.HI R70, RZ, 0x8, R72 ;  /* 0x00000008ff467819 */ /* 0x002fe20000011448 */
[----:B------:R-:W-:Y:S01]  /*400b0*/  VIADD R71, R3, UR5 ;  /* 0x0000000503477c36 */ /* 0x000fe20008000000 */
[----:B------:R-:W4:Y:S04]  /*400c0*/  LDL.LU R78, [R1+0xfc8] ;  /* 0x000fc800014e7983 */ /* 0x000f280000300800 */
[----:B------:R1:W-:Y:S01]  /*400d0*/  @P0 STG.E.U8 desc[UR18][R68.64], R70 ;  /* 0x0000004644000986 */ /* 0x0003e2000c101112 */
[----:B------:R-:W-:Y:S01]  /*400e0*/  VIADD R3, R71, UR5 ;  /* 0x0000000547037c36 */ /* 0x000fe20008000000 */
[----:B------:R-:W-:Y:S01]  /*400f0*/  ISETP.LT.AND P2, PT, R83, UR9, !P1 ;  /* 0x0000000953007c0c */ /* 0x000fe2000cf41270 */
[----:B------:R-:W0:Y:S01]  /*40100*/  LDCU UR9, c[0x0][0x39c] ;  /* 0x00007380ff0977ac */ /* 0x000e220008000800 */
[----:B------:R-:W4:Y:S04]  /*40110*/  LDL.LU R92, [R1+0x118] ;  /* 0x00011800015c7983 */ /* 0x000f280000300800 */
[----:B------:R-:W4:Y:S01]  /*40120*/  LDL.LU R93, [R1+0x11c] ;  /* 0x00011c00015d7983 */ /* 0x000f220000300800 */
[----:B-1----:R-:W-:-:S04]  /*40130*/  IADD3 R70, P0, PT, R71, R2, RZ ;  /* 0x0000000247467210 */ /* 0x002fc80007f1e0ff */
[----:B------:R-:W-:Y:S02]  /*40140*/  LEA.HI.X.SX32 R71, R71, R0, 0x1, P0 ;  /* 0x0000000047477211 */ /* 0x000fe400000f0eff */
[----:B------:R-:W-:-:S04]  /*40150*/  IADD3 R68, P0, PT, R3, R2, RZ ;  /* 0x0000000203447210 */ /* 0x000fc80007f1e0ff */
[----:B------:R-:W-:Y:S02]  /*40160*/  LEA.HI.X.SX32 R69, R3, R0, 0x1, P0 ;  /* 0x0000000003457211 */ /* 0x000fe400000f0eff */
[----:B--2---:R-:W-:-:S04]  /*40170*/  F2FP.SATFINITE.E5M2.F32.PACK_AB_MERGE_C R74, R87, R85, RZ ;  /* 0x00000055574a723e */ /* 0x004fc800048060ff */
[----:B------:R-:W-:Y:S01]  /*40180*/  PRMT R72, R74, 0x9910, RZ ;  /* 0x000099104a487816 */ /* 0x000fe200000000ff */
[----:B------:R1:W-:Y:S03]  /*40190*/  @P4 STG.E.U8 desc[UR18][R70.64], R74 ;  /* 0x0000004a46004986 */ /* 0x0003e6000c101112 */
[----:B------:R-:W-:Y:S01]  /*401a0*/  SHF.R.S32.HI R72, RZ, 0x8, R72 ;  /* 0x00000008ff487819 */ /* 0x000fe20000011448 */
[----:B-1----:R-:W-:-:S04]  /*401b0*/  VIADD R71, R3, UR5 ;  /* 0x0000000503477c36 */ /* 0x002fc80008000000 */
[----:B------:R-:W-:Y:S01]  /*401c0*/  VIADD R3, R71, UR5 ;  /* 0x0000000547037c36 */ /* 0x000fe20008000000 */
[----:B------:R1:W-:Y:S01]  /*401d0*/  @P3 STG.E.U8 desc[UR18][R68.64], R72 ;  /* 0x0000004844003986 */ /* 0x0003e2000c101112 */
[----:B---3--:R-:W-:Y:S01]  /*401e0*/  ISETP.LT.AND P3, PT, R77, UR6, !P1 ;  /* 0x000000064d007c0c */ /* 0x008fe2000cf61270 */
[----:B------:R-:W2:Y:S01]  /*401f0*/  LDCU UR6, c[0x0][0x39c] ;  /* 0x00007380ff0677ac */ /* 0x000ea20008000800 */
[----:B------:R-:W-:Y:S01]  /*40200*/  F2FP.SATFINITE.E5M2.F32.PACK_AB_MERGE_C R73, R88, R90, RZ ;  /* 0x0000005a5849723e */ /* 0x000fe200048060ff */
[----:B------:R-:W3:Y:S01]  /*40210*/  LDL.LU R77, [R1+0x1008] ;  /* 0x00100800014d7983 */ /* 0x000ee20000300800 */
[----:B-1----:R-:W-:-:S04]  /*40220*/  IADD3 R68, P4, PT, R3, R2, RZ ;  /* 0x0000000203447210 */ /* 0x002fc80007f9e0ff */
[----:B------:R-:W-:Y:S02]  /*40230*/  LEA.HI.X.SX32 R69, R3, R0, 0x1, P4 ;  /* 0x0000000003457211 */ /* 0x000fe400020f0eff */
[----:B-----5:R-:W-:Y:S02]  /*40240*/  ISETP.LT.AND P4, PT, R76, UR7, !P1 ;  /* 0x000000074c007c0c */ /* 0x020fe4000cf81270 */
[----:B------:R-:W-:Y:S01]  /*40250*/  IADD3 R70, P0, PT, R71, R2, RZ ;  /* 0x0000000247467210 */ /* 0x000fe20007f1e0ff */
[----:B------:R-:W2:Y:S01]  /*40260*/  LDL.LU R76, [R1+0xfec] ;  /* 0x000fec00014c7983 */ /* 0x000ea20000300800 */
[----:B------:R-:W-:Y:S01]  /*40270*/  PRMT R72, R73, 0x9910, RZ ;  /* 0x0000991049487816 */ /* 0x000fe200000000ff */
[----:B------:R-:W-:Y:S01]  /*40280*/  VIADD R3, R3, UR5 ;  /* 0x0000000503037c36 */ /* 0x000fe20008000000 */
[----:B------:R-:W-:Y:S01]  /*40290*/  LEA.HI.X.SX32 R71, R71, R0, 0x1, P0 ;  /* 0x0000000047477211 */ /* 0x000fe200000f0eff */
[----:B------:R-:W1:Y:S01]  /*402a0*/  LDCU UR7, c[0x0][0x39c] ;  /* 0x00007380ff0777ac */ /* 0x000e620008000800 */
[----:B------:R-:W-:-:S03]  /*402b0*/  SHF.R.S32.HI R72, RZ, 0x8, R72 ;  /* 0x00000008ff487819 */ /* 0x000fc60000011448 */
[----:B------:R-:W-:Y:S04]  /*402c0*/  @P5 STG.E.U8 desc[UR18][R70.64], R73 ;  /* 0x0000004946005986 */ /* 0x000fe8000c101112 */
[----:B------:R5:W-:Y:S01]  /*402d0*/  @P2 STG.E.U8 desc[UR18][R68.64], R72 ;  /* 0x0000004844002986 */ /* 0x000be2000c101112 */
[----:B0-----:R-:W-:Y:S01]  /*402e0*/  ISETP.LT.AND P2, PT, R75, UR9, !P1 ;  /* 0x000000094b007c0c */ /* 0x001fe2000cf41270 */
[----:B------:R-:W0:Y:S02]  /*402f0*/  LDCU UR9, c[0x0][0x39c] ;  /* 0x00007380ff0977ac */ /* 0x000e240008000800 */
[----:B------:R-:W1:Y:S01]  /*40300*/  LDL.LU R75, [R1+0xfe8] ;  /* 0x000fe800014b7983 */ /* 0x000e620000300800 */
[----:B------:R-:W-:Y:S01]  /*40310*/  ISETP.LT.AND P0, PT, R79, UR4, !P1 ;  /* 0x000000044f007c0c */ /* 0x000fe2000cf01270 */
[----:B------:R-:W3:Y:S02]  /*40320*/  LDCU UR4, c[0x0][0x39c] ;  /* 0x00007380ff0477ac */ /* 0x000ee40008000800 */
[----:B------:R-:W2:Y:S01]  /*40330*/  LDL.LU R85, [R1+0x120] ;  /* 0x0001200001557983 */ /* 0x000ea20000300800 */
[----:B-----5:R-:W-:-:S03]  /*40340*/  IADD3 R68, P5, PT, R3, R2, RZ ;  /* 0x0000000203447210 */ /* 0x020fc60007fbe0ff */
[----:B------:R-:W5:Y:S01]  /*40350*/  LDL.LU R87, [R1+0x124] ;  /* 0x0001240001577983 */ /* 0x000f620000300800 */
[----:B----4-:R-:W-:Y:S02]  /*40360*/  F2FP.SATFINITE.E5M2.F32.PACK_AB_MERGE_C R70, R91, R89, RZ ;  /* 0x000000595b46723e */ /* 0x010fe400048060ff */
[C---:B------:R-:W-:Y:S01]  /*40370*/  LEA.HI.X.SX32 R69, R3.reuse, R0, 0x1, P5 ;  /* 0x0000000003457211 */ /* 0x040fe200028f0eff */
[----:B------:R-:W-:Y:S01]  /*40380*/  VIADD R3, R3, UR5 ;  /* 0x0000000503037c36 */ /* 0x000fe20008000000 */
[----:B------:R-:W4:Y:S03]  /*40390*/  LDL.LU R90, [R1+0x128] ;  /* 0x00012800015a7983 */ /* 0x000f260000300800 */
[----:B------:R-:W-:Y:S01]  /*403a0*/  VIADD R71, R3, UR5 ;  /* 0x0000000503477c36 */ /* 0x000fe20008000000 */
[----:B------:R0:W-:Y:S01]  /*403b0*/  @P0 STG.E.U8 desc[UR18][R68.64], R70 ;  /* 0x0000004644000986 */ /* 0x0001e2000c101112 */
[----:B------:R-:W-:-:S02]  /*403c0*/  PRMT R72, R70, 0x9910, RZ ;  /* 0x0000991046487816 */ /* 0x000fc400000000ff */
[----:B------:R-:W-:Y:S01]  /*403d0*/  F2FP.SATFINITE.E5M2.F32.PACK_AB_MERGE_C R73, R93, R92, RZ ;  /* 0x0000005c5d49723e */ /* 0x000fe200048060ff */
[----:B------:R-:W4:Y:S01]  /*403e0*/  LDL.LU R88, [R1+0x12c] ;  /* 0x00012c0001587983 */ /* 0x000f220000300800 */
[----:B0-----:R-:W-:-:S03]  /*403f0*/  IADD3 R68, P0, PT, R3, R2, RZ ;  /* 0x0000000203447210 */ /* 0x001fc60007f1e0ff */
[----:B------:R-:W4:Y:S01]  /*40400*/  LDL.LU R79, [R1+0x102c] ;  /* 0x00102c00014f7983 */ /* 0x000f220000300800 */
[----:B------:R-:W-:Y:S02]  /*40410*/  LEA.HI.X.SX32 R69, R3, R0, 0x1, P0 ;  /* 0x0000000003457211 */ /* 0x000fe400000f0eff */
[C---:B------:R-:W-:Y:S01]  /*40420*/  IADD3 R70, P0, PT, R71.reuse, R2, RZ ;  /* 0x0000000247467210 */ /* 0x040fe20007f1e0ff */
[C---:B------:R-:W-:Y:S01]  /*40430*/  VIADD R3, R71.reuse, UR5 ;  /* 0x0000000547037c36 */ /* 0x040fe20008000000 */
[----:B------:R-:W-:Y:S02]  /*40440*/  SHF.R.S32.HI R72, RZ, 0x8, R72 ;  /* 0x00000008ff487819 */ /* 0x000fe40000011448 */
[----:B------:R-:W-:-:S03]  /*40450*/  LEA.HI.X.SX32 R71, R71, R0, 0x1, P0 ;  /* 0x0000000047477211 */ /* 0x000fc600000f0eff */
[----:B------:R0:W-:Y:S04]  /*40460*/  @P3 STG.E.U8 desc[UR18][R68.64], R72 ;  /* 0x0000004844003986 */ /* 0x0001e8000c101112 */
[----:B------:R3:W-:Y:S01]  /*40470*/  @P4 STG.E.U8 desc[UR18][R70.64], R73 ;  /* 0x0000004946004986 */ /* 0x0007e2000c101112 */
[----:B0-----:R-:W-:-:S04]  /*40480*/  IADD3 R68, P3, PT, R3, R2, RZ ;  /* 0x0000000203447210 */ /* 0x001fc80007f7e0ff */
[----:B------:R-:W-:Y:S02]  /*40490*/  LEA.HI.X.SX32 R69, R3, R0, 0x1, P3 ;  /* 0x0000000003457211 */ /* 0x000fe400018f0eff */
[----:B---3--:R-:W-:Y:S02]  /*404a0*/  ISETP.LT.AND P0, PT, R77, UR4, !P1 ;  /* 0x000000044d007c0c */ /* 0x008fe4000cf01270 */
[----:B------:R-:W-:Y:S01]  /*404b0*/  PRMT R74, R73, 0x9910, RZ ;  /* 0x00009910494a7816 */ /* 0x000fe200000000ff */
[----:B------:R-:W3:Y:S01]  /*404c0*/  LDL.LU R77, [R1+0x101c] ;  /* 0x00101c00014d7983 */ /* 0x000ee20000300800 */
[----:B------:R-:W-:Y:S01]  /*404d0*/  VIADD R71, R3, UR5 ;  /* 0x0000000503477c36 */ /* 0x000fe20008000000 */
[----:B------:R-:W-:Y:S01]  /*404e0*/  ISETP.LT.AND P5, PT, R78, UR10, !P1 ;  /* 0x0000000a4e007c0c */ /* 0x000fe2000cfa1270 */
[----:B------:R-:W0:Y:S01]  /*404f0*/  LDCU UR4, c[0x0][0x39c] ;  /* 0x00007380ff0477ac */ /* 0x000e220008000800 */
[----:B--2---:R-:W-:Y:S02]  /*40500*/  ISETP.LT.AND P4, PT, R76, UR6, !P1 ;  /* 0x000000064c007c0c */ /* 0x004fe4000cf81270 */
[----:B-1----:R-:W-:Y:S01]  /*40510*/  ISETP.LT.AND P3, PT, R75, UR7, !P1 ;  /* 0x000000074b007c0c */ /* 0x002fe2000cf61270 */
[----:B------:R-:W2:Y:S01]  /*40520*/  LDL.LU R76, [R1+0x1034] ;  /* 0x00103400014c7983 */ /* 0x000ea20000300800 */
[----:B------:R-:W-:Y:S01]  /*40530*/  IMAD.MOV.U32 R72, RZ, RZ, R74 ;  /* 0x000000ffff487224 */ /* 0x000fe200078e004a */
[----:B------:R-:W3:Y:S02]  /*40540*/  LDCU UR6, c[0x0][0x39c] ;  /* 0x00007380ff0677ac */ /* 0x000ee40008000800 */
[----:B------:R-:W2:Y:S02]  /*40550*/  LDL.LU R75, [R1+0x1004] ;  /* 0x00100400014b7983 */ /* 0x000ea40000300800 */
[----:B------:R-:W-:Y:S01]  /*40560*/  SHF.R.S32.HI R70, RZ, 0x8, R72 ;  /* 0x00000008ff467819 */ /* 0x000fe20000011448 */
[----:B------:R-:W-:Y:S01]  /*40570*/  VIADD R3, R71, UR5 ;  /* 0x0000000547037c36 */ /* 0x000fe20008000000 */
[----:B-----5:R-:W-:Y:S01]  /*40580*/  F2FP.SATFINITE.E5M2.F32.PACK_AB_MERGE_C R74, R87, R85, RZ ;  /* 0x00000055574a723e */ /* 0x020fe200048060ff */
[----:B------:R-:W5:Y:S01]  /*40590*/  LDL.LU R89, [R1+0x130] ;  /* 0x0001300001597983 */ /* 0x000f620000300800 */
[----:B------:R-:W2:Y:S03]  /*405a0*/  LDCU UR7, c[0x0][0x39c] ;  /* 0x00007380ff0777ac */ /* 0x000ea60008000800 */
[----:B------:R1:W-:Y:S01]  /*405b0*/  @P2 STG.E.U8 desc[UR18][R68.64], R70 ;  /* 0x0000004644002986 */ /* 0x0003e2000c101112 */
[----:B------:R-:W-:Y:S01]  /*405c0*/  PRMT R72, R74, 0x9910, RZ ;  /* 0x000099104a487816 */ /* 0x000fe200000000ff */
[----:B------:R-:W0:Y:S02]  /*405d0*/  LDCU UR10, c[0x0][0x39c] ;  /* 0x00007380ff0a77ac */ /* 0x000e240008000800 */
[----:B------:R-:W5:Y:S01]  /*405e0*/  LDL.LU R91, [R1+0x134] ;  /* 0x00013400015b7983 */ /* 0x000f620000300800 */
[----:B-1----:R-:W-:-:S03]  /*405f0*/  IADD3 R70, P2, PT, R71, R2, RZ ;  /* 0x0000000247467210 */ /* 0x002fc60007f5e0ff */
[----:B------:R-:W5:Y:S01]  /*40600*/  LDL.LU R78, [R1+0x1000] ;  /* 0x00100000014e7983 */ /* 0x000f620000300800 */
[----:B------:R-:W-:-:S03]  /*40610*/  LEA.HI.X.SX32 R71, R71, R0, 0x1, P2 ;  /* 0x0000000047477211 */ /* 0x000fc600010f0eff */
[----:B------:R-:W5:Y:S01]  /*40620*/  LDL.LU R92, [R1+0x138] ;  /* 0x00013800015c7983 */ /* 0x000f620000300800 */
[C---:B------:R-:W-:Y:S02]  /*40630*/  IADD3 R68, P2, PT, R3.reuse, R2, RZ ;  /* 0x0000000203447210 */ /* 0x040fe40007f5e0ff */
[----:B------:R-:W-:Y:S01]  /*40640*/  SHF.R.S32.HI R72, RZ, 0x8, R72 ;  /* 0x00000008ff487819 */ /* 0x000fe20000011448 */
[----:B------:R1:W-:Y:S01]  /*40650*/  @P5 STG.E.U8 desc[UR18][R70.64], R74 ;  /* 0x0000004a46005986 */ /* 0x0003e2000c101112 */
[C---:B------:R-:W-:Y:S02]  /*40660*/  LEA.HI.X.SX32 R69, R3.reuse, R0, 0x1, P2 ;  /* 0x0000000003457211 */ /* 0x040fe400010f0eff */
[----:B----4-:R-:W-:Y:S01]  /*40670*/  F2FP.SATFINITE.E5M2.F32.PACK_AB_MERGE_C R73, R88, R90, RZ ;  /* 0x0000005a5849723e */ /* 0x010fe200048060ff */
[----:B------:R-:W4:Y:S04]  /*40680*/  LDL.LU R93, [R1+0x13c] ;  /* 0x00013c00015d7983 */ /* 0x000f280000300800 */
[----:B------:R0:W-:Y:S01]  /*40690*/  @P0 STG.E.U8 desc[UR18][R68.64], R72 ;  /* 0x0000004844000986 */ /* 0x0001e2000c101112 */
[----:B-1----:R-:W-:-:S05]  /*406a0*/  VIADD R71, R3, UR5 ;  /* 0x0000000503477c36 */ /* 0x002fca0008000000 */
[C---:B------:R-:W-:Y:S01]  /*406b0*/  IADD3 R70, P0, PT, R71.reuse, R2, RZ ;  /* 0x0000000247467210 */ /* 0x040fe20007f1e0ff */
[----:B------:R-:W-:-:S03]  /*406c0*/  VIADD R3, R71, UR5 ;  /* 0x0000000547037c36 */ /* 0x000fc60008000000 */
[----:B------:R-:W-:-:S05]  /*406d0*/  LEA.HI.X.SX32 R71, R71, R0, 0x1, P0 ;  /* 0x0000000047477211 */ /* 0x000fca00000f0eff */
[----:B------:R-:W-:Y:S01]  /*406e0*/  @P4 STG.E.U8 desc[UR18][R70.64], R73 ;  /* 0x0000004946004986 */ /* 0x000fe2000c101112 */
[----:B0-----:R-:W-:Y:S02]  /*406f0*/  PRMT R72, R73, 0x9910, RZ ;  /* 0x0000991049487816 */ /* 0x001fe400000000ff */
[C---:B------:R-:W-:Y:S02]  /*40700*/  IADD3 R68, P5, PT, R3.reuse, R2, RZ ;  /* 0x0000000203447210 */ /* 0x040fe40007fbe0ff */
[----:B------:R-:W-:Y:S02]  /*40710*/  SHF.R.S32.HI R72, RZ, 0x8, R72 ;  /* 0x00000008ff487819 */ /* 0x000fe40000011448 */
[----:B------:R-:W-:-:S05]  /*40720*/  LEA.HI.X.SX32 R69, R3, R0, 0x1, P5 ;  /* 0x0000000003457211 */ /* 0x000fca00028f0eff */
[----:B------:R0:W-:Y:S01]  /*40730*/  @P3 STG.E.U8 desc[UR18][R68.64], R72 ;  /* 0x0000004844003986 */ /* 0x0001e2000c101112 */
[----:B---3--:R-:W-:Y:S02]  /*40740*/  ISETP.LT.AND P2, PT, R77, UR6, !P1 ;  /* 0x000000064d007c0c */ /* 0x008fe4000cf41270 */
[----:B--2---:R-:W-:Y:S01]  /*40750*/  ISETP.LT.AND P4, PT, R76, UR7, !P1 ;  /* 0x000000074c007c0c */ /* 0x004fe2000cf81270 */
[----:B------:R-:W2:Y:S01]  /*40760*/  LDL.LU R77, [R1+0x1010] ;  /* 0x00101000014d7983 */ /* 0x000ea20000300800 */
[----:B------:R-:W-:Y:S01]  /*40770*/  VIADD R3, R3, UR5 ;  /* 0x0000000503037c36 */ /* 0x000fe20008000000 */
[----:B------:R-:W-:Y:S01]  /*40780*/  ISETP.LT.AND P0, PT, R79, UR4, !P1 ;  /* 0x000000044f007c0c */ /* 0x000fe2000cf01270 */
[----:B------:R-:W2:Y:S01]  /*40790*/  LDCU UR4, c[0x0][0x39c] ;  /* 0x00007380ff0477ac */ /* 0x000ea20008000800 */
[----:B------:R-:W3:Y:S01]  /*407a0*/  LDL.LU R76, [R1+0x1018] ;  /* 0x00101800014c7983 */ /* 0x000ee20000300800 */
[----:B------:R-:W-:Y:S02]  /*407b0*/  ISETP.LT.AND P3, PT, R75, UR9, !P1 ;  /* 0x000000094b007c0c */ /* 0x000fe4000cf61270 */
[C---:B0-----:R-:W-:Y:S01]  /*407c0*/  IADD3 R68, P5, PT, R3.reuse, R2, RZ ;  /* 0x0000000203447210 */ /* 0x041fe20007fbe0ff */
[----:B------:R-:W3:Y:S01]  /*407d0*/  LDL.LU R75, [R1+0x1028] ;  /* 0x00102800014b7983 */ /* 0x000ee20000300800 */
[----:B------:R-:W3:Y:S03]  /*407e0*/  LDCU UR6, c[0x0][0x39c] ;  /* 0x00007380ff0677ac */ /* 0x000ee60008000800 */
[----:B------:R-:W3:Y:S01]  /*407f0*/  LDL.LU R85, [R1+0x140] ;  /* 0x0001400001557983 */ /* 0x000ee20000300800 */
[----:B------:R-:W-:Y:S01]  /*40800*/  LEA.HI.X.SX32 R69, R3, R0, 0x1, P5 ;  /* 0x0000000003457211 */ /* 0x000fe200028f0eff */
[----:B------:R-:W0:Y:S02]  /*40810*/  LDCU UR7, c[0x0][0x39c] ;  /* 0x00007380ff0777ac */ /* 0x000e240008000800 */
[----:B------:R-:W3:Y:S01]  /*40820*/  LDL.LU R87, [R1+0x144] ;  /* 0x0001440001577983 */ /* 0x000ee20000300800 */
[----:B-----5:R-:W-:Y:S01]  /*40830*/  F2FP.SATFINITE.E5M2.F32.PACK_AB_MERGE_C R70, R91, R89, RZ ;  /* 0x000000595b46723e */ /* 0x020fe200048060ff */
[----:B------:R-:W-:Y:S01]  /*40840*/  VIADD R3, R3, UR5 ;  /* 0x0000000503037c36 */ /* 0x000fe20008000000 */
[----:B------:R-:W1:Y:S01]  /*40850*/  LDCU UR9, c[0x0][0x39c] ;  /* 0x00007380ff0977ac */ /* 0x000e620008000800 */
[----:B------:R-:W5:Y:S02]  /*40860*/  LDL.LU R90, [R1+0x148] ;  /* 0x00014800015a7983 */ /* 0x000f640000300800 */
[----:B------:R-:W-:-:S02]  /*40870*/  VIADD R71, R3, UR5 ;  /* 0x0000000503477c36 */ /* 0x000fc40008000000 */
[----:B------:R0:W-:Y:S01]  /*40880*/  @P0 STG.E.U8 desc[UR18][R68.64], R70 ;  /* 0x0000004644000986 */ /* 0x0001e2000c101112 */
[----:B------:R-:W-:-:S03]  /*40890*/  PRMT R72, R70, 0x9910, RZ ;  /* 0x0000991046487816 */ /* 0x000fc600000000ff */
[----:B------:R-:W5:Y:S01]  /*408a0*/  LDL.LU R88, [R1+0x14c] ;  /* 0x00014c0001587983 */ /* 0x000f620000300800 */
[----:B0-----:R-:W-:-:S03]  /*408b0*/  IADD3 R68, P0, PT, R3, R2, RZ ;  /* 0x0000000203447210 */ /* 0x001fc60007f1e0ff */
[----:B------:R-:W5:Y:S01]  /*408c0*/  LDL.LU R79, [R1+0x1068] ;  /* 0x00106800014f7983 */ /* 0x000f620000300800 */
[----:B------:R-:W-:Y:S02]  /*408d0*/  LEA.HI.X.SX32 R69, R3, R0, 0x1, P0 ;  /* 0x0000000003457211 */ /* 0x000fe400000f0eff */
[C---:B------:R-:W-:Y:S01]  /*408e0*/  IADD3 R70, P0, PT, R71.reuse, R2, RZ ;  /* 0x0000000247467210 */ /* 0x040fe20007f1e0ff */
[----:B------:R-:W-:Y:S01]  /*408f0*/  VIADD R3, R71, UR5 ;  /* 0x0000000547037c36 */ /* 0x000fe20008000000 */
[----:B------:R-:W-:Y:S02]  /*40900*/  SHF.R.S32.HI R72, RZ, 0x8, R72 ;  /* 0x00000008ff487819 */ /* 0x000fe40000011448 */
[----:B----4-:R-:W-:Y:S02]  /*40910*/  F2FP.SATFINITE.E5M2.F32.PACK_AB_MERGE_C R73, R93, R92, RZ ;  /* 0x0000005c5d49723e */ /* 0x010fe400048060ff */
[----:B------:R-:W-:Y:S01]  /*40920*/  LEA.HI.X.SX32 R71, R71, R0, 0x1, P0 ;  /* 0x0000000047477211 */ /* 0x000fe200000f0eff */
[----:B------:R0:W-:Y:S04]  /*40930*/  @P2 STG.E.U8 desc[UR18][R68.64], R72 ;  /* 0x0000004844002986 */ /* 0x0001e8000c101112 */
[----:B------:R4:W-:Y:S01]  /*40940*/  @P4 STG.E.U8 desc[UR18][R70.64], R73 ;  /* 0x0000004946004986 */ /* 0x0009e2000c101112 */
[----:B0-----:R-:W-:-:S04]  /*40950*/  IADD3 R68, P2, PT, R3, R2, RZ ;  /* 0x0000000203447210 */ /* 0x001fc80007f5e0ff */
[----:B------:R-:W-:Y:S02]  /*40960*/  LEA.HI.X.SX32 R69, R3, R0, 0x1, P2 ;  /* 0x0000000003457211 */ /* 0x000fe400010f0eff */
[----:B--2---:R-:W-:Y:S02]  /*40970*/  ISETP.LT.AND P0, PT, R77, UR4, !P1 ;  /* 0x000000044d007c0c */ /* 0x004fe4000cf01270 */
[----:B------:R-:W-:Y:S01]  /*40980*/  PRMT R74, R73, 0x9910, RZ ;  /* 0x00009910494a7816 */ /* 0x000fe200000000ff */
[----:B------:R-:W2:Y:S01]  /*40990*/  LDL.LU R77, [R1+0x1060] ;  /* 0x00106000014d7983 */ /* 0x000ea20000300800 */
[----:B---3--:R-:W-:Y:S01]  /*409a0*/  ISETP.LT.AND P4, PT, R76, UR6, !P1 ;  /* 0x000000064c007c0c */ /* 0x008fe2000cf81270 */
[----:B----4-:R-:W-:Y:S01]  /*409b0*/  VIADD R71, R3, UR5 ;  /* 0x0000000503477c36 */ /* 0x010fe20008000000 */
[----:B------:R-:W-:Y:S01]  /*409c0*/  ISETP.LT.AND P5, PT, R78, UR10, !P1 ;  /* 0x0000000a4e007c0c */ /* 0x000fe2000cfa1270 */
[----:B------:R-:W3:Y:S01]  /*409d0*/  LDL.LU R76, [R1+0x1038] ;  /* 0x00103800014c7983 */ /* 0x000ee20000300800 */
[----:B------:R-:W-:Y:S01]  /*409e0*/  ISETP.LT.AND P2, PT, R75, UR7, !P1 ;  /* 0x000000074b007c0c */ /* 0x000fe2000cf41270 */
[----:B------:R-:W-:Y:S01]  /*409f0*/  IMAD.MOV.U32 R72, RZ, RZ, R74 ;  /* 0x000000ffff487224 */ /* 0x000fe200078e004a */
[----:B------:R-:W2:Y:S01]  /*40a00*/  LDCU UR6, c[0x0][0x39c] ;  /* 0x00007380ff0677ac */ /* 0x000ea20008000800 */
[----:B------:R-:W1:Y:S03]  /*40a10*/  LDL.LU R75, [R1+0x1040] ;  /* 0x00104000014b7983 */ /* 0x000e660000300800 */
[----:B------:R-:W-:Y:S01]  /*40a20*/  SHF.R.S32.HI R70, RZ, 0x8, R72 ;  /* 0x00000008ff467819 */ /* 0x000fe20000011448 */
[----:B------:R-:W-:Y:S01]  /*40a30*/  VIADD R3, R71, UR5 ;  /* 0x0000000547037c36 */ /* 0x000fe20008000000 */
[----:B------:R-:W-:Y:S01]  /*40a40*/  F2FP.SATFINITE.E5M2.F32.PACK_AB_MERGE_C R74, R87, R85, RZ ;  /* 0x00000055574a723e */ /* 0x000fe200048060ff */
[----:B------:R-:W4:Y:S01]  /*40a50*/  LDL.LU R89, [R1+0x150] ;  /* 0x0001500001597983 */ /* 0x000f220000300800 */
[----:B------:R-:W3:Y:S03]  /*40a60*/  LDCU UR7, c[0x0][0x39c] ;  /* 0x00007380ff0777ac */ /* 0x000ee60008000800 */
[----:B------:R0:W-:Y:S01]  /*40a70*/  @P3 STG.E.U8 desc[UR18][R68.64], R70 ;  /* 0x0000004644003986 */ /* 0x0001e2000c101112 */
[----:B------:R-:W-:Y:S01]  /*40a80*/  PRMT R72, R74, 0x9910, RZ ;  /* 0x000099104a487816 */ /* 0x000fe200000000ff */
[----:B------:R-:W2:Y:S02]  /*40a90*/  LDCU UR4, c[0x0][0x39c] ;  /* 0x00007380ff0477ac */ /* 0x000ea40008000800 */
[----:B------:R-:W4:Y:S01]  /*40aa0*/  LDL.LU R91, [R1+0x154] ;  /* 0x00015400015b7983 */ /* 0x000f220000300800 */
[----:B------:R-:W1:Y:S01]  /*40ab0*/  LDCU UR10, c[0x0][0x39c] ;  /* 0x00007380ff0a77ac */ /* 0x000e620008000800 */
[----:B0-----:R-:W-:-:S02]  /*40ac0*/  IADD3 R70, P3, PT, R71, R2, RZ ;  /* 0x0000000247467210 */ /* 0x001fc40007f7e0ff */
[----:B------:R-:W4:Y:S02]  /*40ad0*/  LDL.LU R78, [R1+0x104c] ;  /* 0x00104c00014e7983 */ /* 0x000f240000300800 */
[----:B------:R-:W-:Y:S02]  /*40ae0*/  LEA.HI.X.SX32 R71, R71, R0, 0x1, P3 ;  /* 0x0000000047477211 */ /* 0x000fe400018f0eff */
[----:B------:R-:W4:Y:S01]  /*40af0*/  LDL.LU R92, [R1+0x158] ;  /* 0x00015800015c7983 */ /* 0x000f220000300800 */
[C---:B------:R-:W-:Y:S02]  /*40b00*/  IADD3 R68, P3, PT, R3.reuse, R2, RZ ;  /* 0x0000000203447210 */ /* 0x040fe40007f7e0ff */
[----:B------:R-:W-:Y:S01]  /*40b10*/  SHF.R.S32.HI R72, RZ, 0x8, R72 ;  /* 0x00000008ff487819 */ /* 0x000fe20000011448 */
[----:B------:R0:W-:Y:S01]  /*40b20*/  @P5 STG.E.U8 desc[UR18][R70.64], R74 ;  /* 0x0000004a46005986 */ /* 0x0001e2000c101112 */
[C---:B------:R-:W-:Y:S02]  /*40b30*/  LEA.HI.X.SX32 R69, R3.reuse, R0, 0x1, P3 ;  /* 0x0000000003457211 */ /* 0x040fe400018f0eff */
[----:B-----5:R-:W-:Y:S01]  /*40b40*/  F2FP.SATFINITE.E5M2.F32.PACK_AB_MERGE_C R73, R88, R90, RZ ;  /* 0x0000005a5849723e */ /* 0x020fe200048060ff */
[----:B------:R-:W5:Y:S04]  /*40b50*/  LDL.LU R93, [R1+0x15c] ;  /* 0x00015c00015d7983 */ /* 0x000f680000300800 */
[----:B------:R0:W-:Y:S02]  /*40b60*/  @P0 STG.E.U8 desc[UR18][R68.64], R72 ;  /* 0x0000004844000986 */ /* 0x0001e4000c101112 */
[----:B0-----:R-:W-:-:S05]  /*40b70*/  VIADD R71, R3, UR5 ;  /* 0x0000000503477c36 */ /* 0x001fca0008000000 */
[C---:B------:R-:W-:Y:S01]  /*40b80*/  IADD3 R70, P0, PT, R71.reuse, R2, RZ ;  /* 0x0000000247467210 */ /* 0x040fe20007f1e0ff */
[----:B------:R-:W-:-:S03]  /*40b90*/  VIADD R3, R71, UR5 ;  /* 0x0000000547037c36 */ /* 0x000fc60008000000 */
[----:B------:R-:W-:-:S05]  /*40ba0*/  LEA.HI.X.SX32 R71, R71, R0, 0x1, P0 ;  /* 0x0000000047477211 */ /* 0x000fca00000f0eff */
[----:B------:R-:W-:Y:S01]  /*40bb0*/  @P4 STG.E.U8 desc[UR18][R70.64], R73 ;  /* 0x0000004946004986 */ /* 0x000fe2000c101112 */
[----:B------:R-:W-:Y:S02]  /*40bc0*/  PRMT R72, R73, 0x9910, RZ ;  /* 0x0000991049487816 */ /* 0x000fe400000000ff */
[C---:B------:R-:W-:Y:S02]  /*40bd0*/  IADD3 R68, P5, PT, R3.reuse, R2, RZ ;  /* 0x0000000203447210 */ /* 0x040fe40007fbe0ff */
[----:B------:R-:W-:Y:S02]  /*40be0*/  SHF.R.S32.HI R72, RZ, 0x8, R72 ;  /* 0x00000008ff487819 */ /* 0x000fe40000011448 */
[----:B------:R-:W-:-:S05]  /*40bf0*/  LEA.HI.X.SX32 R69, R3, R0, 0x1, P5 ;  /* 0x0000000003457211 */ /* 0x000fca00028f0eff */
[----:B------:R0:W-:Y:S01]  /*40c00*/  @P2 STG.E.U8 desc[UR18][R68.64], R72 ;  /* 0x0000004844002986 */ /* 0x0001e2000c101112 */
[----:B--2---:R-:W-:Y:S02]  /*40c10*/  ISETP.LT.AND P3, PT, R77, UR6, !P1 ;  /* 0x000000064d007c0c */ /* 0x004fe4000cf61270 */
[----:B---3--:R-:W-:Y:S01]  /*40c20*/  ISETP.LT.AND P4, PT, R76, UR7, !P1 ;  /* 0x000000074c007c0c */ /* 0x008fe2000cf81270 */
[----:B------:R-:W2:Y:S01]  /*40c30*/  LDL.LU R77, [R1+0x1058] ;  /* 0x00105800014d7983 */ /* 0x000ea20000300800 */
[----:B------:R-:W-:Y:S01]  /*40c40*/  VIADD R3, R3, UR5 ;  /* 0x0000000503037c36 */ /* 0x000fe20008000000 */
[----:B------:R-:W-:Y:S01]  /*40c50*/  ISETP.LT.AND P0, PT, R79, UR4, !P1 ;  /* 0x000000044f007c0c */ /* 0x000fe2000cf01270 */
[----:B------:R-:W2:Y:S01]  /*40c60*/  LDCU UR4, c[0x0][0x39c] ;  /* 0x00007380ff0477ac */ /* 0x000ea20008000800 */
[----:B------:R-:W3:Y:S01]  /*40c70*/  LDL.LU R76, [R1+0x105c] ;  /* 0x00105c00014c7983 */ /* 0x000ee20000300800 */
[----:B-1----:R-:W-:Y:S02]  /*40c80*/  ISETP.LT.AND P2, PT, R75, UR9, !P1 ;  /* 0x000000094b007c0c */ /* 0x002fe4000cf41270 */
[C---:B0-----:R-:W-:Y:S01]  /*40c90*/  IADD3 R68, P5, PT, R3.reuse, R2, RZ ;  /* 0x0000000203447210 */ /* 0x041fe20007fbe0ff */
[----:B------:R-:W3:Y:S01]  /*40ca0*/  LDL.LU R75, [R1+0x1030] ;  /* 0x00103000014b7983 */ /* 0x000ee20000300800 */
[----:B------:R-:W3:Y:S03]  /*40cb0*/  LDCU UR6, c[0x0][0x39c] ;  /* 0x00007380ff0677ac */ /* 0x000ee60008000800 */
[----:B------:R-:W3:Y:S01]  /*40cc0*/  LDL.LU R85, [R1+0x160] ;  /* 0x0001600001557983 */ /* 0x000ee20000300800 */
[----:B------:R-:W-:Y:S01]  /*40cd0*/  LEA.HI.X.SX32 R69, R3, R0, 0x1, P5 ;  /* 0x0000000003457211 */ /* 0x000fe200028f0eff */
[----:B------:R-:W0:Y:S02]  /*40ce0*/  LDCU UR7, c[0x0][0x39c] ;  /* 0x00007380ff0777ac */ /* 0x000e240008000800 */
[----:B------:R-:W3:Y:S01]  /*40cf0*/  LDL.LU R87, [R1+0x164] ;  /* 0x0001640001577983 */ /* 0x000ee20000300800 */
[----:B----4-:R-:W-:Y:S01]  /*40d00*/  F2FP.SATFINITE.E5M2.F32.PACK_AB_MERGE_C R70, R91, R89, RZ ;  /* 0x000000595b46723e */ /* 0x010fe200048060ff */
[----:B------:R-:W-:Y:S01]  /*40d10*/  VIADD R3, R3, UR5 ;  /* 0x0000000503037c36 */ /* 0x000fe20008000000 */
[----:B------:R-:W1:Y:S01]  /*40d20*/  LDCU UR9, c[0x0][0x39c] ;  /* 0x00007380ff0977ac */ /* 0x000e620008000800 */
[----:B------:R-:W4:Y:S02]  /*40d30*/  LDL.LU R90, [R1+0x168] ;  /* 0x00016800015a7983 */ /* 0x000f240000300800 */
[----:B------:R-:W-:-:S02]  /*40d40*/  VIADD R71, R3, UR5 ;  /* 0x0000000503477c36 */ /* 0x000fc40008000000 */
[----:B------:R0:W-:Y:S01]  /*40d50*/  @P0 STG.E.U8 desc[UR18][R68.64], R70 ;  /* 0x0000004644000986 */ /* 0x0001e2000c101112 */
[----:B------:R-:W-:-:S03]  /*40d60*/  PRMT R72, R70, 0x9910, RZ ;  /* 0x0000991046487816 */ /* 0x000fc600000000ff */
[----:B------:R-:W4:Y:S01]  /*40d70*/  LDL.LU R88, [R1+0x16c] ;  /* 0x00016c0001587983 */ /* 0x000f220000300800 */
[----:B0-----:R-:W-:-:S03]  /*40d80*/  IADD3 R68, P0, PT, R3, R2, RZ ;  /* 0x0000000203447210 */ /* 0x001fc60007f1e0ff */
[----:B------:R-:W4:Y:S01]  /*40d90*/  LDL.LU R79, [R1+0x10a4] ;  /* 0x0010a400014f7983 */ /* 0x000f220000300800 */
[----:B------:R-:W-:Y:S02]  /*40da0*/  LEA.HI.X.SX32 R69, R3, R0, 0x1, P0 ;  /* 0x0000000003457211 */ /* 0x000fe400000f0eff */
[C---:B------:R-:W-:Y:S01]  /*40db0*/  IADD3 R70, P0, PT, R71.reuse, R2, RZ ;  /* 0x0000000247467210 */ /* 0x040fe20007f1e0ff */
[----:B------:R-:W-:Y:S01]  /*40dc0*/  VIADD R3, R71, UR5 ;  /* 0x0000000547037c36 */ /* 0x000fe20008000000 */
[----:B------:R-:W-:Y:S02]  /*40dd0*/  SHF.R.S32.HI R72, RZ, 0x8, R72 ;  /* 0x00000008ff487819 */ /* 0x000fe40000011448 */
[----:B-----5:R-:W-:Y:S02]  /*40de0*/  F2FP.SATFINITE.E5M2.F32.PACK_AB_MERGE_C R73, R93, R92, RZ ;  /* 0x0000005c5d49723e */ /* 0x020fe400048060ff */
        /* <DEDUP_REMOVED lines=9> */
[----:B-----5:R-:W-:Y:S01]  /*40e80*/  VIADD R71, R3, UR5 ;  /* 0x0000000503477c36 */ /* 0x020fe20008000000 */
        /* <DEDUP_REMOVED lines=9> */
[----:B------:R-:W5:Y:S01]  /*40f20*/  LDL.LU R89, [R1+0x170] ;  /* 0x0001700001597983 */ /* 0x000f620000300800 */
[----:B------:R-:W3:Y:S03]  /*40f30*/  LDCU UR7, c[0x0][0x39c] ;  /* 0x00007380ff0777ac */ /* 0x000ee60008000800 */
[----:B------:R0:W-:Y:S01]  /*40f40*/  @P2 STG.E.U8 desc[UR18][R68.64], R70 ;  /* 0x0000004644002986 */ /* 0x0001e2000c101112 */
[----:B------:R-:W-:Y:S01]  /*40f50*/  PRMT R72, R74, 0x9910, RZ ;  /* 0x000099104a487816 */ /* 0x000fe200000000ff */
[----:B------:R-:W2:Y:S02]  /*40f60*/  LDCU UR4, c[0x0][0x39c] ;  /* 0x00007380ff0477ac */ /* 0x000ea40008000800 */
[----:B------:R-:W5:Y:S01]  /*40f70*/  LDL.LU R91, [R1+0x174] ;  /* 0x00017400015b7983 */ /* 0x000f620000300800 */
[----:B------:R-:W1:Y:S01]  /*40f80*/  LDCU UR10, c[0x0][0x39c] ;  /* 0x00007380ff0a77ac */ /* 0x000e620008000800 */
[----:B0-----:R-:W-:-:S02]  /*40f90*/  IADD3 R70, P2, PT, R71, R2, RZ ;  /* 0x0000000247467210 */ /* 0x001fc40007f5e0ff */
[----:B------:R-:W5:Y:S02]  /*40fa0*/  LDL.LU R78, [R1+0x1050] ;  /* 0x00105000014e7983 */ /* 0x000f640000300800 */
[----:B------:R-:W-:Y:S02]  /*40fb0*/  LEA.HI.X.SX32 R71, R71, R0, 0x1, P2 ;  /* 0x0000000047477211 */ /* 0x000fe400010f0eff */
[----:B------:R-:W5:Y:S01]  /*40fc0*/  LDL.LU R92, [R1+0x178] ;  /* 0x00017800015c7983 */ /* 0x000f620000300800 */
[C---:B------:R-:W-:Y:S02]  /*40fd0*/  IADD3 R68, P2, PT, R3.reuse, R2, RZ ;  /* 0x0000000203447210 */ /* 0x040fe40007f5e0ff */
[----:B------:R-:W-:Y:S01]  /*40fe0*/  SHF.R.S32.HI R72, RZ, 0x8, R72 ;  /* 0x00000008ff487819 */ /* 0x000fe20000011448 */
[----:B------:R0:W-:Y:S01]  /*40ff0*/  @P5 STG.E.U8 desc[UR18][R70.64], R74 ;  /* 0x0000004a46005986 */ /* 0x0001e2000c101112 */
[C---:B------:R-:W-:Y:S02]  /*41000*/  LEA.HI.X.SX32 R69, R3.reuse, R0, 0x1, P2 ;  /* 0x0000000003457211 */ /* 0x040fe400010f0eff */
[----:B----4-:R-:W-:Y:S01]  /*41010*/  F2FP.SATFINITE.E5M2.F32.PACK_AB_MERGE_C R73, R88, R90, RZ ;  /* 0x0000005a5849723e */ /* 0x010fe200048060ff */
[----:B------:R-:W4:Y:S04]  /*41020*/  LDL.LU R93, [R1+0x17c] ;  /* 0x00017c00015d7983 */ /* 0x000f280000300800 */
        /* <DEDUP_REMOVED lines=330> */
[----:B------:R-:W3:Y:S01]  /*424d0*/  LDL.LU R85, [R1] ;  /* 0x0000000001557983 */ /* 0x000ee20000300800 */
        /* <DEDUP_REMOVED lines=435> */
[----:B------:R-:W-:Y:S01]  /*44010*/  @P5 STG.E.U8 desc[UR18][R70.64], R74 ;  /* 0x0000004a46005986 */ /* 0x000fe2000c101112 */
[C---:B------:R-:W-:Y:S01]  /*44020*/  LEA.HI.X.SX32 R69, R3.reuse, R0, 0x1, P2 ;  /* 0x0000000003457211 */ /* 0x040fe200010f0eff */
[----:B------:R-:W-:Y:S01]  /*44030*/  VIADD R3, R3, UR5 ;  /* 0x0000000503037c36 */ /* 0x000fe20008000000 */
[----:B----4-:R-:W-:Y:S01]  /*44040*/  F2FP.SATFINITE.E5M2.F32.PACK_AB_MERGE_C R73, R88, R90, RZ ;  /* 0x0000005a5849723e */ /* 0x010fe200048060ff */
[----:B------:R-:W4:Y:S04]  /*44050*/  LDL.LU R93, [R1+0xbc] ;  /* 0x0000bc00015d7983 */ /* 0x000f280000300800 */
[----:B------:R0:W-:Y:S02]  /*44060*/  @P0 STG.E.U8 desc[UR18][R68.64], R72 ;  /* 0x0000004844000986 */ /* 0x0001e4000c101112 */
[----:B0-----:R-:W-:-:S04]  /*44070*/  IADD3 R68, P0, PT, R3, R2, RZ ;  /* 0x0000000203447210 */ /* 0x001fc80007f1e0ff */
[C---:B------:R-:W-:Y:S01]  /*44080*/  LEA.HI.X.SX32 R69, R3.reuse, R0, 0x1, P0 ;  /* 0x0000000003457211 */ /* 0x040fe200000f0eff */
[----:B------:R-:W-:-:S04]  /*44090*/  VIADD R72, R3, UR5 ;  /* 0x0000000503487c36 */ /* 0x000fc80008000000 */
[----:B------:R0:W-:Y:S01]  /*440a0*/  @P4 STG.E.U8 desc[UR18][R68.64], R73 ;  /* 0x0000004944004986 */ /* 0x0001e2000c101112 */
        /* <DEDUP_REMOVED lines=17> */
[C---:B------:R-:W-:Y:S01]  /*441c0*/  LEA.HI.X.SX32 R69, R72.reuse, R0, 0x1, P5 ;  /* 0x0000000048457211 */ /* 0x040fe200028f0eff */
[----:B------:R-:W0:Y:S02]  /*441d0*/  LDCU UR7, c[0x0][0x39c] ;  /* 0x00007380ff0777ac */ /* 0x000e240008000800 */
[----:B------:R-:W3:Y:S01]  /*441e0*/  LDL.LU R87, [R1+0xc4] ;  /* 0x0000c40001577983 */ /* 0x000ee20000300800 */
[----:B-----5:R-:W-:Y:S01]  /*441f0*/  F2FP.SATFINITE.E5M2.F32.PACK_AB_MERGE_C R70, R91, R89, RZ ;  /* 0x000000595b46723e */ /* 0x020fe200048060ff */
[----:B------:R-:W-:Y:S01]  /*44200*/  VIADD R72, R72, UR5 ;  /* 0x0000000548487c36 */ /* 0x000fe20008000000 */
[----:B------:R-:W1:Y:S01]  /*44210*/  LDCU UR9, c[0x0][0x39c] ;  /* 0x00007380ff0977ac */ /* 0x000e620008000800 */
[----:B------:R-:W5:Y:S01]  /*44220*/  LDL.LU R90, [R1+0xc8] ;  /* 0x0000c800015a7983 */ /* 0x000f620000300800 */
[----:B------:R-:W-:Y:S01]  /*44230*/  PRMT R3, R70, 0x9910, RZ ;  /* 0x0000991046037816 */ /* 0x000fe200000000ff */
[----:B------:R-:W-:-:S02]  /*44240*/  VIADD R71, R72, UR5 ;  /* 0x0000000548477c36 */ /* 0x000fc40008000000 */
[----:B------:R0:W-:Y:S02]  /*44250*/  @P0 STG.E.U8 desc[UR18][R68.64], R70 ;  /* 0x0000004644000986 */ /* 0x0001e4000c101112 */
[----:B------:R-:W-:Y:S02]  /*44260*/  IMAD.MOV.U32 R73, RZ, RZ, R3 ;  /* 0x000000ffff497224 */ /* 0x000fe400078e0003 */
        /* <DEDUP_REMOVED lines=14> */
[----:B---3--:R-:W-:Y:S01]  /*44350*/  ISETP.LT.AND P4, PT, R76, UR6, !P1 ;  /* 0x000000064c007c0c */ /* 0x008fe2000cf81270 */
[----:B------:R-:W2:Y:S01]  /*44360*/  LDL.LU R77, [R1+0x1224] ;  /* 0x00122400014d7983 */ /* 0x000ea20000300800 */
[----:B------:R-:W-:Y:S01]  /*44370*/  PRMT R74, R3, 0x9910, RZ ;  /* 0x00009910034a7816 */ /* 0x000fe200000000ff */
[----:B------:R-:W-:Y:S01]  /*44380*/  VIADD R72, R72, UR5 ;  /* 0x0000000548487c36 */ /* 0x000fe20008000000 */
[----:B------:R-:W-:Y:S01]  /*44390*/  ISETP.LT.AND P2, PT, R75, UR7, !P1 ;  /* 0x000000074b007c0c */ /* 0x000fe2000cf41270 */
[----:B------:R-:W3:Y:S01]  /*443a0*/  LDL.LU R76, [R1+0x122c] ;  /* 0x00122c00014c7983 */ /* 0x000ee20000300800 */
[----:B------:R-:W-:Y:S01]  /*443b0*/  SHF.R.S32.HI R74, RZ, 0x8, R74 ;  /* 0x00000008ff4a7819 */ /* 0x000fe2000001144a */
[----:B------:R-:W-:Y:S01]  /*443c0*/  VIADD R73, R72, UR5 ;  /* 0x0000000548497c36 */ /* 0x000fe20008000000 */
[----:B------:R-:W-:Y:S01]  /*443d0*/  ISETP.LT.AND P5, PT, R78, UR10, !P1 ;  /* 0x0000000a4e007c0c */ /* 0x000fe2000cfa1270 */
[----:B------:R-:W1:Y:S01]  /*443e0*/  LDL.LU R75, [R1+0x1230] ;  /* 0x00123000014b7983 */ /* 0x000e620000300800 */
[----:B------:R-:W2:Y:S01]  /*443f0*/  LDCU UR6, c[0x0][0x39c] ;  /* 0x00007380ff0677ac */ /* 0x000ea20008000800 */
[----:B----4-:R-:W-:-:S02]  /*44400*/  F2FP.SATFINITE.E5M2.F32.PACK_AB_MERGE_C R3, R87, R85, RZ ;  /* 0x000000555703723e */ /* 0x010fc400048060ff */
[----:B------:R0:W-:Y:S01]  /*44410*/  @P3 STG.E.U8 desc[UR18][R68.64], R74 ;  /* 0x0000004a44003986 */ /* 0x0001e2000c101112 */
[----:B------:R-:W3:Y:S03]  /*44420*/  LDCU UR7, c[0x0][0x39c] ;  /* 0x00007380ff0777ac */ /* 0x000ee60008000800 */
[----:B------:R-:W4:Y:S01]  /*44430*/  LDL.LU R89, [R1+0xd0] ;  /* 0x0000d00001597983 */ /* 0x000f220000300800 */
        /* <DEDUP_REMOVED lines=11> */
[C---:B------:R-:W-:Y:S01]  /*444f0*/  LEA.HI.X.SX32 R71, R73.reuse, R0, 0x1, P3 ;  /* 0x0000000049477211 */ /* 0x040fe200018f0eff */
[----:B------:R-:W-:Y:S01]  /*44500*/  VIADD R73, R73, UR5 ;  /* 0x0000000549497c36 */ /* 0x000fe20008000000 */
[----:B-----5:R-:W-:Y:S01]  /*44510*/  F2FP.SATFINITE.E5M2.F32.PACK_AB_MERGE_C R72, R88, R90, RZ ;  /* 0x0000005a5848723e */ /* 0x020fe200048060ff */
[----:B------:R-:W5:Y:S04]  /*44520*/  LDL.LU R93, [R1+0xdc] ;  /* 0x0000dc00015d7983 */ /* 0x000f680000300800 */
        /* <DEDUP_REMOVED lines=20> */
[C---:B------:R-:W-:Y:S01]  /*44670*/  VIADD R70, R3.reuse, UR5 ;  /* 0x0000000503467c36 */ /* 0x040fe20008000000 */
[----:B------:R-:W3:Y:S01]  /*44680*/  LDCU UR6, c[0x0][0x39c] ;  /* 0x00007380ff0677ac */ /* 0x000ee20008000800 */
[----:B------:R-:W-:Y:S01]  /*44690*/  LEA.HI.X.SX32 R69, R3, R0, 0x1, P5 ;  /* 0x0000000003457211 */ /* 0x000fe200028f0eff */
[----:B------:R-:W3:Y:S01]  /*446a0*/  LDL.LU R85, [R1+0xe0] ;  /* 0x0000e00001557983 */ /* 0x000ee20000300800 */
[----:B------:R-:W0:Y:S01]  /*446b0*/  LDCU UR7, c[0x0][0x39c] ;  /* 0x00007380ff0777ac */ /* 0x000e220008000800 */
[----:B----4-:R-:W-:-:S02]  /*446c0*/  F2FP.SATFINITE.E5M2.F32.PACK_AB_MERGE_C R72, R91, R89, RZ ;  /* 0x000000595b48723e */ /* 0x010fc400048060ff */
[----:B------:R-:W4:Y:S01]  /*446d0*/  LDL.LU R87, [R1+0xe4] ;  /* 0x0000e40001577983 */ /* 0x000f220000300800 */
[----:B------:R-:W1:Y:S01]  /*446e0*/  LDCU UR9, c[0x0][0x39c] ;  /* 0x00007380ff0977ac */ /* 0x000e620008000800 */
[----:B------:R-:W-:Y:S02]  /*446f0*/  PRMT R71, R72, 0x9910, RZ ;  /* 0x0000991048477816 */ /* 0x000fe400000000ff */
[----:B------:R0:W-:Y:S03]  /*44700*/  @P0 STG.E.U8 desc[UR18][R68.64], R72 ;  /* 0x0000004844000986 */ /* 0x0001e6000c101112 */
[----:B------:R-:W-:Y:S01]  /*44710*/  IMAD.MOV.U32 R73, RZ, RZ, R71 ;  /* 0x000000ffff497224 */ /* 0x000fe200078e0047 */
[----:B------:R-:W4:Y:S01]  /*44720*/  LDL.LU R90, [R1+0xe8] ;  /* 0x0000e800015a7983 */ /* 0x000f220000300800 */
[C---:B------:R-:W-:Y:S01]  /*44730*/  VIADD R71, R70.reuse, UR5 ;  /* 0x0000000546477c36 */ /* 0x040fe20008000000 */
[----:B0-----:R-:W-:-:S02]  /*44740*/  IADD3 R68, P0, PT, R70, R2, RZ ;  /* 0x0000000246447210 */ /* 0x001fc40007f1e0ff */
[----:B------:R-:W4:Y:S02]  /*44750*/  LDL.LU R88, [R1+0xec] ;  /* 0x0000ec0001587983 */ /* 0x000f240000300800 */
        /* <DEDUP_REMOVED lines=20> */
[----:B------:R-:W5:Y:S01]  /*448a0*/  LDL.LU R75, [R1+0x1250] ;  /* 0x00125000014b7983 */ /* 0x000f620000300800 */
[----:B------:R-:W2:Y:S03]  /*448b0*/  LDCU UR4, c[0x0][0x39c] ;  /* 0x00007380ff0477ac */ /* 0x000ea60008000800 */
[----:B------:R-:W1:Y:S01]  /*448c0*/  LDL.LU R79, [R1+0x1238] ;  /* 0x00123800014f7983 */ /* 0x000e620000300800 */
[----:B----4-:R-:W-:Y:S01]  /*448d0*/  F2FP.SATFINITE.E5M2.F32.PACK_AB_MERGE_C R3, R87, R85, RZ ;  /* 0x000000555703723e */ /* 0x010fe200048060ff */
[----:B------:R-:W3:Y:S02]  /*448e0*/  LDCU UR6, c[0x0][0x39c] ;  /* 0x00007380ff0677ac */ /* 0x000ee40008000800 */
[----:B------:R-:W4:Y:S01]  /*448f0*/  LDL.LU R89, [R1+0xf0] ;  /* 0x0000f00001597983 */ /* 0x000f220000300800 */
[----:B------:R-:W5:Y:S03]  /*44900*/  LDCU UR7, c[0x0][0x39c] ;  /* 0x00007380ff0777ac */ /* 0x000f660008000800 */
[----:B------:R-:W4:Y:S04]  /*44910*/  LDL.LU R91, [R1+0xf4] ;  /* 0x0000f400015b7983 */ /* 0x000f280000300800 */
[----:B------:R0:W-:Y:S01]  /*44920*/  @P2 STG.E.U8 desc[UR18][R68.64], R74 ;  /* 0x0000004a44002986 */ /* 0x0001e2000c101112 */
[----:B------:R-:W-:Y:S01]  /*44930*/  PRMT R71, R3, 0x9910, RZ ;  /* 0x0000991003477816 */ /* 0x000fe200000000ff */
[----:B------:R-:W1:Y:S02]  /*44940*/  LDCU UR10, c[0x0][0x39c] ;  /* 0x00007380ff0a77ac */ /* 0x000e640008000800 */
[----:B------:R-:W4:Y:S04]  /*44950*/  LDL.LU R78, [R1+0x1234] ;  /* 0x00123400014e7983 */ /* 0x000f280000300800 */
[----:B------:R-:W4:Y:S01]  /*44960*/  LDL.LU R92, [R1+0xf8] ;  /* 0x0000f800015c7983 */ /* 0x000f220000300800 */
[----:B0-----:R-:W-:-:S03]  /*44970*/  IADD3 R68, P2, PT, R72, R2, RZ ;  /* 0x0000000248447210 */ /* 0x001fc60007f5e0ff */
[----:B------:R-:W4:Y:S01]  /*44980*/  LDL.LU R93, [R1+0xfc] ;  /* 0x0000fc00015d7983 */ /* 0x000f220000300800 */
[----:B------:R-:W-:Y:S02]  /*44990*/  LEA.HI.X.SX32 R69, R72, R0, 0x1, P2 ;  /* 0x0000000048457211 */ /* 0x000fe400010f0eff */
[C---:B------:R-:W-:Y:S02]  /*449a0*/  IADD3 R70, P2, PT, R73.reuse, R2, RZ ;  /* 0x0000000249467210 */ /* 0x040fe40007f5e0ff */
[----:B------:R-:W-:Y:S02]  /*449b0*/  SHF.R.S32.HI R74, RZ, 0x8, R71 ;  /* 0x00000008ff4a7819 */ /* 0x000fe40000011447 */
[C---:B------:R-:W-:Y:S01]  /*449c0*/  LEA.HI.X.SX32 R71, R73.reuse, R0, 0x1, P2 ;  /* 0x0000000049477211 */ /* 0x040fe200010f0eff */
[----:B------:R-:W-:Y:S01]  /*449d0*/  VIADD R73, R73, UR5 ;  /* 0x0000000549497c36 */ /* 0x000fe20008000000 */
[----:B------:R0:W-:Y:S04]  /*449e0*/  @P5 STG.E.U8 desc[UR18][R68.64], R3 ;  /* 0x0000000344005986 */ /* 0x0001e8000c101112 */
[----:B------:R2:W-:Y:S01]  /*449f0*/  @P0 STG.E.U8 desc[UR18][R70.64], R74 ;  /* 0x0000004a46000986 */ /* 0x0005e2000c101112 */
[----:B0-----:R-:W-:-:S04]  /*44a00*/  IADD3 R68, P0, PT, R73, R2, RZ ;  /* 0x0000000249447210 */ /* 0x001fc80007f1e0ff */
[----:B------:R-:W-:Y:S02]  /*44a10*/  LEA.HI.X.SX32 R69, R73, R0, 0x1, P0 ;  /* 0x0000000049457211 */ /* 0x000fe400000f0eff */
[----:B------:R-:W-:-:S05]  /*44a20*/  F2FP.SATFINITE.E5M2.F32.PACK_AB_MERGE_C R72, R88, R90, RZ ;  /* 0x0000005a5848723e */ /* 0x000fca00048060ff */
[----:B------:R4:W-:Y:S01]  /*44a30*/  @P4 STG.E.U8 desc[UR18][R68.64], R72 ;  /* 0x0000004844004986 */ /* 0x0009e2000c101112 */
[----:B--2---:R-:W-:Y:S02]  /*44a40*/  ISETP.LT.AND P0, PT, R77, UR4, !P1 ;  /* 0x000000044d007c0c */ /* 0x004fe4000cf01270 */
[----:B---3--:R-:W-:Y:S01]  /*44a50*/  ISETP.LT.AND P2, PT, R76, UR6, !P1 ;  /* 0x000000064c007c0c */ /* 0x008fe2000cf41270 */
[----:B------:R-:W2:Y:S01]  /*44a60*/  LDL.LU R77, [R1+0x125c] ;  /* 0x00125c00014d7983 */ /* 0x000ea20000300800 */
[----:B------:R-:W-:Y:S01]  /*44a70*/  VIADD R3, R73, UR5 ;  /* 0x0000000549037c36 */ /* 0x000fe20008000000 */
[----:B------:R-:W-:Y:S01]  /*44a80*/  PRMT R71, R72, 0x9910, RZ ;  /* 0x0000991048477816 */ /* 0x000fe200000000ff */
[----:B------:R-:W2:Y:S01]  /*44a90*/  LDCU UR4, c[0x0][0x39c] ;  /* 0x00007380ff0477ac */ /* 0x000ea20008000800 */
[----:B------:R-:W3:Y:S01]  /*44aa0*/  LDL.LU R76, [R1+0x1248] ;  /* 0x00124800014c7983 */ /* 0x000ee20000300800 */
[----:B-----5:R-:W-:Y:S02]  /*44ab0*/  ISETP.LT.AND P4, PT, R75, UR7, !P1 ;  /* 0x000000074b007c0c */ /* 0x020fe4000cf81270 */
[C---:B------:R-:W-:Y:S01]  /*44ac0*/  IADD3 R70, P5, PT, R3.reuse, R2, RZ ;  /* 0x0000000203467210 */ /* 0x040fe20007fbe0ff */
[----:B------:R-:W5:Y:S01]  /*44ad0*/  LDL.LU R75, [R1+0x1244] ;  /* 0x00124400014b7983 */ /* 0x000f620000300800 */
[----:B------:R-:W-:Y:S01]  /*44ae0*/  SHF.R.S32.HI R73, RZ, 0x8, R71 ;  /* 0x00000008ff497819 */ /* 0x000fe20000011447 */
[----:B------:R-:W3:Y:S01]  /*44af0*/  LDCU UR6, c[0x0][0x39c] ;  /* 0x00007380ff0677ac */ /* 0x000ee20008000800 */
[C---:B------:R-:W-:Y:S01]  /*44b00*/  LEA.HI.X.SX32 R71, R3.reuse, R0, 0x1, P5 ;  /* 0x0000000003477211 */ /* 0x040fe200028f0eff */
[----:B------:R-:W-:Y:S01]  /*44b10*/  VIADD R3, R3, UR5 ;  /* 0x0000000503037c36 */ /* 0x000fe20008000000 */
[----:B------:R-:W5:Y:S01]  /*44b20*/  LDCU UR7, c[0x0][0x39c] ;  /* 0x00007380ff0777ac */ /* 0x000f620008000800 */
[----:B----4-:R-:W-:-:S03]  /*44b30*/  F2FP.SATFINITE.E5M2.F32.PACK_AB_MERGE_C R72, R91, R89, RZ ;  /* 0x000000595b48723e */ /* 0x010fc600048060ff */
[C---:B------:R-:W-:Y:S01]  /*44b40*/  IADD3 R68, P5, PT, R3.reuse, R2, RZ ;  /* 0x0000000203447210 */ /* 0x040fe20007fbe0ff */
[----:B------:R0:W-:Y:S03]  /*44b50*/  @P3 STG.E.U8 desc[UR18][R70.64], R73 ;  /* 0x0000004946003986 */ /* 0x0001e6000c101112 */
[C---:B------:R-:W-:Y:S02]  /*44b60*/  LEA.HI.X.SX32 R69, R3.reuse, R0, 0x1, P5 ;  /* 0x0000000003457211 */ /* 0x040fe400028f0eff */
[----:B0-----:R-:W-:Y:S01]  /*44b70*/  PRMT R71, R72, 0x9910, RZ ;  /* 0x0000991048477816 */ /* 0x001fe200000000ff */
[----:B------:R-:W-:Y:S02]  /*44b80*/  VIADD R70, R3, UR5 ;  /* 0x0000000503467c36 */ /* 0x000fe40008000000 */
[----:B------:R0:W-:Y:S02]  /*44b90*/  @P0 STG.E.U8 desc[UR18][R68.64], R72 ;  /* 0x0000004844000986 */ /* 0x0001e4000c101112 */
[----:B------:R-:W-:-:S02]  /*44ba0*/  IMAD.MOV.U32 R73, RZ, RZ, R71 ;  /* 0x000000ffff497224 */ /* 0x000fc400078e0047 */
[C---:B------:R-:W-:Y:S01]  /*44bb0*/  VIADD R71, R70.reuse, UR5 ;  /* 0x0000000546477c36 */ /* 0x040fe20008000000 */
[----:B-1----:R-:W-:Y:S01]  /*44bc0*/  ISETP.LT.AND P3, PT, R79, UR9, !P1 ;  /* 0x000000094f007c0c */ /* 0x002fe2000cf61270 */
[----:B------:R-:W1:Y:S01]  /*44bd0*/  LDCU UR9, c[0x0][0x39c] ;  /* 0x00007380ff0977ac */ /* 0x000e620008000800 */
[----:B------:R-:W-:Y:S02]  /*44be0*/  SHF.R.S32.HI R73, RZ, 0x8, R73 ;  /* 0x00000008ff497819 */ /* 0x000fe40000011449 */
[C---:B0-----:R-:W-:Y:S01]  /*44bf0*/  IADD3 R68, P0, PT, R70.reuse, R2, RZ ;  /* 0x0000000246447210 */ /* 0x041fe20007f1e0ff */
[----:B------:R-:W-:Y:S01]  /*44c00*/  VIADD R72, R71, UR5 ;  /* 0x0000000547487c36 */ /* 0x000fe20008000000 */
[----:B------:R-:W-:Y:S02]  /*44c10*/  F2FP.SATFINITE.E5M2.F32.PACK_AB_MERGE_C R3, R93, R92, RZ ;  /* 0x0000005c5d03723e */ /* 0x000fe400048060ff */
[----:B------:R-:W-:Y:S02]  /*44c20*/  LEA.HI.X.SX32 R69, R70, R0, 0x1, P0 ;  /* 0x0000000046457211 */ /* 0x000fe400000f0eff */
[----:B------:R-:W-:-:S02]  /*44c30*/  IADD3 R70, P0, PT, R71, R2, RZ ;  /* 0x0000000247467210 */ /* 0x000fc40007f1e0ff */
[----:B------:R-:W-:Y:S01]  /*44c40*/  PRMT R74, R3, 0x9910, RZ ;  /* 0x00009910034a7816 */ /* 0x000fe200000000ff */
[----:B------:R0:W-:Y:S01]  /*44c50*/  @P2 STG.E.U8 desc[UR18][R68.64], R73 ;  /* 0x0000004944002986 */ /* 0x0001e2000c101112 */
[----:B------:R-:W-:Y:S01]  /*44c60*/  ISETP.LT.AND P5, PT, R78, UR10, !P1 ;  /* 0x0000000a4e007c0c */ /* 0x000fe2000cfa1270 */
[----:B------:R-:W4:Y:S01]  /*44c70*/  LDCU UR10, c[0x0][0x39c] ;  /* 0x00007380ff0a77ac */ /* 0x000f220008000800 */
[----:B------:R-:W-:Y:S01]  /*44c80*/  LEA.HI.X.SX32 R71, R71, R0, 0x1, P0 ;  /* 0x0000000047477211 */ /* 0x000fe200000f0eff */
[----:B------:R-:W4:Y:S01]  /*44c90*/  LDL.LU R78, [R1+0x127c] ;  /* 0x00127c00014e7983 */ /* 0x000f220000300800 */
[----:B------:R-:W-:Y:S02]  /*44ca0*/  SHF.R.S32.HI R74, RZ, 0x8, R74 ;  /* 0x00000008ff4a7819 */ /* 0x000fe4000001144a */
[----:B0-----:R-:W-:-:S04]  /*44cb0*/  IADD3 R68, P2, PT, R72, R2, RZ ;  /* 0x0000000248447210 */ /* 0x001fc80007f5e0ff */
[C---:B------:R-:W-:Y:S01]  /*44cc0*/  LEA.HI.X.SX32 R69, R72.reuse, R0, 0x1, P2 ;  /* 0x0000000048457211 */ /* 0x040fe200010f0eff */
[----:B------:R-:W-:Y:S01]  /*44cd0*/  VIADD R72, R72, UR5 ;  /* 0x0000000548487c36 */ /* 0x000fe20008000000 */
[----:B------:R0:W-:Y:S04]  /*44ce0*/  @P4 STG.E.U8 desc[UR18][R70.64], R3 ;  /* 0x0000000346004986 */ /* 0x0001e8000c101112 */
[----:B------:R1:W-:Y:S01]  /*44cf0*/  @P3 STG.E.U8 desc[UR18][R68.64], R74 ;  /* 0x0000004a44003986 */ /* 0x0003e2000c101112 */
[----:B0-----:R-:W-:Y:S01]  /*44d00*/  F2FP.SATFINITE.E5M2.F32.PACK_AB_MERGE_C R3, R5, R4, RZ ;  /* 0x000000040503723e */ /* 0x001fe200048060ff */
[C---:B------:R-:W-:Y:S01]  /*44d10*/  VIADD R71, R72.reuse, UR5 ;  /* 0x0000000548477c36 */ /* 0x040fe20008000000 */
[----:B------:R-:W-:Y:S02]  /*44d20*/  IADD3 R4, P3, PT, R72, R2, RZ ;  /* 0x0000000248047210 */ /* 0x000fe40007f7e0ff */
[----:B-1----:R-:W-:-:S02]  /*44d30*/  PRMT R69, R3, 0x9910, RZ ;  /* 0x0000991003457816 */ /* 0x002fc400000000ff */
[----:B------:R-:W-:Y:S02]  /*44d40*/  LEA.HI.X.SX32 R5, R72, R0, 0x1, P3 ;  /* 0x0000000048057211 */ /* 0x000fe400018f0eff */
[----:B------:R-:W-:Y:S02]  /*44d50*/  IADD3 R68, P3, PT, R71, R2, RZ ;  /* 0x0000000247447210 */ /* 0x000fe40007f7e0ff */
[----:B------:R-:W-:Y:S02]  /*44d60*/  F2FP.SATFINITE.E5M2.F32.PACK_AB_MERGE_C R70, R7, R6, RZ ;  /* 0x000000060746723e */ /* 0x000fe400048060ff */
[----:B------:R-:W-:Y:S02]  /*44d70*/  SHF.R.S32.HI R6, RZ, 0x8, R69 ;  /* 0x00000008ff067819 */ /* 0x000fe40000011445 */
[C---:B------:R-:W-:Y:S01]  /*44d80*/  LEA.HI.X.SX32 R69, R71.reuse, R0, 0x1, P3 ;  /* 0x0000000047457211 */ /* 0x040fe200018f0eff */
[----:B------:R-:W-:Y:S01]  /*44d90*/  VIADD R71, R71, UR5 ;  /* 0x0000000547477c36 */ /* 0x000fe20008000000 */
[----:B------:R0:W-:Y:S03]  /*44da0*/  @P5 STG.E.U8 desc[UR18][R4.64], R3 ;  /* 0x0000000304005986 */ /* 0x0001e6000c101112 */
[----:B0-----:R-:W-:Y:S01]  /*44db0*/  VIADD R3, R71, UR5 ;  /* 0x0000000547037c36 */ /* 0x001fe20008000000 */
[----:B--2---:R-:W-:Y:S01]  /*44dc0*/  ISETP.LT.AND P0, PT, R77, UR4, !P1 ;  /* 0x000000044d007c0c */ /* 0x004fe2000cf01270 */
[----:B------:R-:W4:Y:S01]  /*44dd0*/  LDCU UR4, c[0x0][0x39c] ;  /* 0x00007380ff0477ac */ /* 0x000f220008000800 */
[----:B------:R-:W2:Y:S01]  /*44de0*/  LDL.LU R77, [R1+0x1270] ;  /* 0x00127000014d7983 */ /* 0x000ea20000300800 */
[----:B---3--:R-:W-:Y:S01]  /*44df0*/  ISETP.LT.AND P4, PT, R76, UR6, !P1 ;  /* 0x000000064c007c0c */ /* 0x008fe2000cf81270 */
[----:B------:R-:W2:Y:S02]  /*44e00*/  LDCU UR6, c[0x0][0x39c] ;  /* 0x00007380ff0677ac */ /* 0x000ea40008000800 */
[----:B------:R-:W3:Y:S01]  /*44e10*/  LDL.LU R76, [R1+0x1280] ;  /* 0x00128000014c7983 */ /* 0x000ee20000300800 */
[----:B-----5:R-:W-:Y:S01]  /*44e20*/  ISETP.LT.AND P2, PT, R75, UR7, !P1 ;  /* 0x000000074b007c0c */ /* 0x020fe2000cf41270 */
[----:B------:R-:W3:Y:S02]  /*44e30*/  LDCU UR7, c[0x0][0x39c] ;  /* 0x00007380ff0777ac */ /* 0x000ee40008000800 */
[----:B------:R-:W5:Y:S04]  /*44e40*/  LDL.LU R75, [R1+0x1258] ;  /* 0x00125800014b7983 */ /* 0x000f680000300800 */
[----:B------:R0:W-:Y:S01]  /*44e50*/  @P0 STG.E.U8 desc[UR18][R68.64], R6 ;  /* 0x0000000644000986 */ /* 0x0001e2000c101112 */
[----:B------:R-:W-:-:S03]  /*44e60*/  IADD3 R4, P0, PT, R71, R2, RZ ;  /* 0x0000000247047210 */ /* 0x000fc60007f1e0ff */
[----:B------:R-:W5:Y:S01]  /*44e70*/  LDL.LU R73, [R1+0x1254] ;  /* 0x0012540001497983 */ /* 0x000f620000300800 */
[----:B------:R-:W-:-:S03]  /*44e80*/  LEA.HI.X.SX32 R5, R71, R0, 0x1, P0 ;  /* 0x0000000047057211 */ /* 0x000fc600000f0eff */
[----:B------:R-:W5:Y:S04]  /*44e90*/  LDL.LU R72, [R1+0x1264] ;  /* 0x0012640001487983 */ /* 0x000f680000300800 */
[----:B------:R-:W5:Y:S04]  /*44ea0*/  LDL.LU R71, [R1+0x126c] ;  /* 0x00126c0001477983 */ /* 0x000f680000300800 */
[----:B0-----:R-:W5:Y:S01]  /*44eb0*/  LDL.LU R69, [R1+0x1278] ;  /* 0x0012780001457983 */ /* 0x001f620000300800 */
[----:B------:R-:W-:Y:S02]  /*44ec0*/  PRMT R7, R70, 0x9910, RZ ;  /* 0x0000991046077816 */ /* 0x000fe400000000ff */
[----:B------:R-:W-:-:S02]  /*44ed0*/  IADD3 R6, P5, PT, R3, R2, RZ ;  /* 0x0000000203067210 */ /* 0x000fc40007fbe0ff */
[----:B------:R-:W-:Y:S02]  /*44ee0*/  SHF.R.S32.HI R68, RZ, 0x8, R7 ;  /* 0x00000008ff447819 */ /* 0x000fe40000011407 */
[C---:B------:R-:W-:Y:S01]  /*44ef0*/  LEA.HI.X.SX32 R7, R3.reuse, R0, 0x1, P5 ;  /* 0x0000000003077211 */ /* 0x040fe200028f0eff */
[----:B------:R-:W-:Y:S01]  /*44f00*/  VIADD R3, R3, UR5 ;  /* 0x0000000503037c36 */ /* 0x000fe20008000000 */
[----:B------:R0:W-:Y:S01]  /*44f10*/  @P4 STG.E.U8 desc[UR18][R4.64], R70 ;  /* 0x0000004604004986 */ /* 0x0001e2000c101112 */
[----:B------:R-:W-:-:S03]  /*44f20*/  F2FP.SATFINITE.E5M2.F32.PACK_AB_MERGE_C R8, R9, R8, RZ ;  /* 0x000000080908723e */ /* 0x000fc600048060ff */
[----:B------:R1:W-:Y:S01]  /*44f30*/  @P2 STG.E.U8 desc[UR18][R6.64], R68 ;  /* 0x0000004406002986 */ /* 0x0003e2000c101112 */
[----:B0-----:R-:W-:-:S03]  /*44f40*/  IADD3 R4, P5, PT, R3, R2, RZ ;  /* 0x0000000203047210 */ /* 0x001fc60007fbe0ff */
[----:B------:R-:W5:Y:S01]  /*44f50*/  LDL.LU R70, [R1+0x12a8] ;  /* 0x0012a80001467983 */ /* 0x000f620000300800 */
[----:B----4-:R-:W-:Y:S01]  /*44f60*/  ISETP.LT.AND P0, PT, R78, UR4, !P1 ;  /* 0x000000044e007c0c */ /* 0x010fe2000cf01270 */
[C---:B-1----:R-:W-:Y:S01]  /*44f70*/  VIADD R6, R3.reuse, UR5 ;  /* 0x0000000503067c36 */ /* 0x042fe20008000000 */
[----:B------:R-:W-:Y:S01]  /*44f80*/  LEA.HI.X.SX32 R5, R3, R0, 0x1, P5 ;  /* 0x0000000003057211 */ /* 0x000fe200028f0eff */
[----:B------:R-:W0:Y:S01]  /*44f90*/  LDCU UR4, c[0x0][0x39c] ;  /* 0x00007380ff0477ac */ /* 0x000e220008000800 */
[----:B------:R-:W-:Y:S01]  /*44fa0*/  PRMT R7, R8, 0x9910, RZ ;  /* 0x0000991008077816 */ /* 0x000fe200000000ff */
[----:B------:R-:W-:-:S03]  /*44fb0*/  VIADD R3, R6, UR5 ;  /* 0x0000000506037c36 */ /* 0x000fc60008000000 */
[----:B------:R-:W-:-:S05]  /*44fc0*/  SHF.R.S32.HI R9, RZ, 0x8, R7 ;  /* 0x00000008ff097819 */ /* 0x000fca0000011407 */
[----:B------:R1:W-:Y:S02]  /*44fd0*/  @P0 STG.E.U8 desc[UR18][R4.64], R8 ;  /* 0x0000000804000986 */ /* 0x0003e4000c101112 */
[----:B-1----:R-:W-:Y:S01]  /*44fe0*/  IADD3 R4, P0, PT, R6, R2, RZ ;  /* 0x0000000206047210 */ /* 0x002fe20007f1e0ff */
[----:B------:R-:W-:-:S03]  /*44ff0*/  VIADD R8, R3, UR5 ;  /* 0x0000000503087c36 */ /* 0x000fc60008000000 */
[----:B------:R-:W-:Y:S02]  /*45000*/  LEA.HI.X.SX32 R5, R6, R0, 0x1, P0 ;  /* 0x0000000006057211 */ /* 0x000fe400000f0eff */
[----:B------:R-:W-:Y:S02]  /*45010*/  IADD3 R6, P0, PT, R3, R2, RZ ;  /* 0x0000000203067210 */ /* 0x000fe40007f1e0ff */
[----:B------:R-:W-:Y:S02]  /*45020*/  F2FP.SATFINITE.E5M2.F32.PACK_AB_MERGE_C R10, R11, R10, RZ ;  /* 0x0000000a0b0a723e */ /* 0x000fe400048060ff */
[----:B------:R-:W-:Y:S02]  /*45030*/  LEA.HI.X.SX32 R7, R3, R0, 0x1, P0 ;  /* 0x0000000003077211 */ /* 0x000fe400000f0eff */
[----:B------:R-:W-:-:S04]  /*45040*/  PRMT R11, R10, 0x9910, RZ ;  /* 0x000099100a0b7816 */ /* 0x000fc800000000ff */
[----:B------:R-:W-:Y:S02]  /*45050*/  SHF.R.S32.HI R11, RZ, 0x8, R11 ;  /* 0x00000008ff0b7819 */ /* 0x000fe4000001140b */
[----:B------:R-:W-:Y:S02]  /*45060*/  F2FP.SATFINITE.E5M2.F32.PACK_AB_MERGE_C R12, R13, R12, RZ ;  /* 0x0000000c0d0c723e */ /* 0x000fe400048060ff */
[----:B--2---:R-:W-:Y:S01]  /*45070*/  ISETP.LT.AND P3, PT, R77, UR6, !P1 ;  /* 0x000000064d007c0c */ /* 0x004fe2000cf61270 */
[----:B------:R-:W1:Y:S01]  /*45080*/  LDCU UR6, c[0x0][0x39c] ;  /* 0x00007380ff0677ac */ /* 0x000e620008000800 */
[----:B---3--:R-:W-:Y:S01]  /*45090*/  ISETP.LT.AND P4, PT, R76, UR7, !P1 ;  /* 0x000000074c007c0c */ /* 0x008fe2000cf81270 */
[----:B------:R-:W2:Y:S01]  /*450a0*/  LDCU UR7, c[0x0][0x39c] ;  /* 0x00007380ff0777ac */ /* 0x000ea20008000800 */
[----:B-----5:R-:W-:Y:S01]  /*450b0*/  ISETP.LT.AND P2, PT, R75, UR9, !P1 ;  /* 0x000000094b007c0c */ /* 0x020fe2000cf41270 */
[----:B------:R-:W3:Y:S08]  /*450c0*/  LDCU UR9, c[0x0][0x39c] ;  /* 0x00007380ff0977ac */ /* 0x000ef00008000800 */
[----:B------:R4:W-:Y:S04]  /*450d0*/  @P3 STG.E.U8 desc[UR18][R4.64], R9 ;  /* 0x0000000904003986 */ /* 0x0009e8000c101112 */
[----:B------:R5:W-:Y:S01]  /*450e0*/  @P4 STG.E.U8 desc[UR18][R6.64], R10 ;  /* 0x0000000a06004986 */ /* 0x000be2000c101112 */
[----:B----4-:R-:W-:-:S04]  /*450f0*/  IADD3 R4, P3, PT, R8, R2, RZ ;  /* 0x0000000208047210 */ /* 0x010fc80007f7e0ff */
[C---:B------:R-:W-:Y:S02]  /*45100*/  LEA.HI.X.SX32 R5, R8.reuse, R0, 0x1, P3 ;  /* 0x0000000008057211 */ /* 0x040fe400018f0eff */
[----:B--2---:R-:W-:Y:S01]  /*45110*/  ISETP.LT.AND P3, PT, R69, UR7, !P1 ;  /* 0x0000000745007c0c */ /* 0x004fe2000cf61270 */
[----:B------:R-:W-:Y:S01]  /*45120*/  VIADD R8, R8, UR5 ;  /* 0x0000000508087c36 */ /* 0x000fe20008000000 */
[----:B------:R-:W2:Y:S01]  /*45130*/  LDL.LU R69, [R1+0x12a4] ;  /* 0x0012a40001457983 */ /* 0x000ea20000300800 */
[----:B------:R-:W-:Y:S01]  /*45140*/  ISETP.LT.AND P5, PT, R73, UR10, !P1 ;  /* 0x0000000a49007c0c */ /* 0x000fe2000cfa1270 */
[----:B------:R-:W4:Y:S02]  /*45150*/  LDCU UR10, c[0x0][0x39c] ;  /* 0x00007380ff0a77ac */ /* 0x000f240008000800 */
[----:B------:R-:W3:Y:S01]  /*45160*/  LDL.LU R68, [R1+0x1284] ;  /* 0x0012840001447983 */ /* 0x000ee20000300800 */
[----:B-----5:R-:W-:Y:S01]  /*45170*/  PRMT R7, R12, 0x9910, RZ ;  /* 0x000099100c077816 */ /* 0x020fe200000000ff */
[----:B------:R-:W3:Y:S02]  /*45180*/  LDCU UR7, c[0x0][0x39c] ;  /* 0x00007380ff0777ac */ /* 0x000ee40008000800 */
[----:B------:R-:W5:Y:S04]  /*45190*/  LDL.LU R10, [R1+0x1288] ;  /* 0x00128800010a7983 */ /* 0x000f680000300800 */
[----:B------:R-:W4:Y:S04]  /*451a0*/  LDL.LU R9, [R1+0x128c] ;  /* 0x00128c0001097983 */ /* 0x000f280000300800 */
[----:B------:R0:W-:Y:S04]  /*451b0*/  @P2 STG.E.U8 desc[UR18][R4.64], R11 ;  /* 0x0000000b04002986 */ /* 0x0001e8000c101112 */
[----:B------:R-:W5:Y:S01]  /*451c0*/  LDL.LU R13, [R1+0x1298] ;  /* 0x00129800010d7983 */ /* 0x000f620000300800 */
[----:B0-----:R-:W-:-:S04]  /*451d0*/  IADD3 R4, P2, PT, R8, R2, RZ ;  /* 0x0000000208047210 */ /* 0x001fc80007f5e0ff */
[----:B------:R-:W-:-:S05]  /*451e0*/  LEA.HI.X.SX32 R5, R8, R0, 0x1, P2 ;  /* 0x0000000008057211 */ /* 0x000fca00010f0eff */
[----:B------:R0:W-:Y:S04]  /*451f0*/  @P5 STG.E.U8 desc[UR18][R4.64], R12 ;  /* 0x0000000c04005986 */ /* 0x0001e8000c101112 */
[----:B0-----:R-:W5:Y:S01]  /*45200*/  LDL.LU R12, [R1+0x12a0] ;  /* 0x0012a000010c7983 */ /* 0x001f620000300800 */
[----:B------:R-:W-:Y:S01]  /*45210*/  VIADD R3, R8, UR5 ;  /* 0x0000000508037c36 */ /* 0x000fe20008000000 */
[----:B------:R-:W-:Y:S01]  /*45220*/  ISETP.LT.AND P0, PT, R72, UR4, !P1 ;  /* 0x0000000448007c0c */ /* 0x000fe2000cf01270 */
[----:B------:R-:W0:Y:S01]  /*45230*/  LDCU UR4, c[0x0][0x39c] ;  /* 0x00007380ff0477ac */ /* 0x000e220008000800 */
[----:B------:R-:W-:Y:S01]  /*45240*/  F2FP.SATFINITE.E5M2.F32.PACK_AB_MERGE_C R14, R15, R14, RZ ;  /* 0x0000000e0f0e723e */ /* 0x000fe200048060ff */
[----:B------:R-:W5:Y:S01]  /*45250*/  LDL.LU R11, [R1+0x1268] ;  /* 0x00126800010b7983 */ /* 0x000f620000300800 */
[----:B------:R-:W-:-:S02]  /*45260*/  IADD3 R6, P2, PT, R3, R2, RZ ;  /* 0x0000000203067210 */ /* 0x000fc40007f5e0ff */
[----:B------:R-:W-:Y:S02]  /*45270*/  SHF.R.S32.HI R8, RZ, 0x8, R7 ;  /* 0x00000008ff087819 */ /* 0x000fe40000011407 */
[C---:B------:R-:W-:Y:S01]  /*45280*/  LEA.HI.X.SX32 R7, R3.reuse, R0, 0x1, P2 ;  /* 0x0000000003077211 */ /* 0x040fe200010f0eff */
[----:B------:R-:W-:Y:S01]  /*45290*/  VIADD R3, R3, UR5 ;  /* 0x0000000503037c36 */ /* 0x000fe20008000000 */
[----:B-1----:R-:W-:Y:S01]  /*452a0*/  ISETP.LT.AND P4, PT, R71, UR6, !P1 ;  /* 0x0000000647007c0c */ /* 0x002fe2000cf81270 */
[----:B------:R-:W2:Y:S02]  /*452b0*/  LDCU UR6, c[0x0][0x39c] ;  /* 0x00007380ff0677ac */ /* 0x000ea40008000800 */
[----:B------:R1:W-:Y:S01]  /*452c0*/  @P0 STG.E.U8 desc[UR18][R6.64], R8 ;  /* 0x0000000806000986 */ /* 0x0003e2000c101112 */
[----:B------:R-:W-:-:S04]  /*452d0*/  IADD3 R4, P0, PT, R3, R2, RZ ;  /* 0x0000000203047210 */ /* 0x000fc80007f1e0ff */
[C---:B------:R-:W-:Y:S01]  /*452e0*/  LEA.HI.X.SX32 R5, R3.reuse, R0, 0x1, P0 ;  /* 0x0000000003057211 */ /* 0x040fe200000f0eff */
[----:B-1----:R-:W-:Y:S01]  /*452f0*/  VIADD R8, R3, UR5 ;  /* 0x0000000503087c36 */ /* 0x002fe20008000000 */
[----:B------:R-:W-:-:S04]  /*45300*/  PRMT R7, R14, 0x9910, RZ ;  /* 0x000099100e077816 */ /* 0x000fc800000000ff */
[C---:B------:R-:W-:Y:S02]  /*45310*/  IADD3 R6, P5, PT, R8.reuse, R2, RZ ;  /* 0x0000000208067210 */ /* 0x040fe40007fbe0ff */
[----:B------:R-:W-:Y:S02]  /*45320*/  SHF.R.S32.HI R3, RZ, 0x8, R7 ;  /* 0x00000008ff037819 */ /* 0x000fe40000011407 */
[C---:B------:R-:W-:Y:S01]  /*45330*/  LEA.HI.X.SX32 R7, R8.reuse, R0, 0x1, P5 ;  /* 0x0000000008077211 */ /* 0x040fe200028f0eff */
[----:B------:R-:W-:Y:S01]  /*45340*/  VIADD R8, R8, UR5 ;  /* 0x0000000508087c36 */ /* 0x000fe20008000000 */
[----:B0-----:R-:W-:Y:S01]  /*45350*/  ISETP.LT.AND P0, PT, R70, UR4, !P1 ;  /* 0x0000000446007c0c */ /* 0x001fe2000cf01270 */
[----:B------:R0:W-:Y:S01]  /*45360*/  @P4 STG.E.U8 desc[UR18][R4.64], R14 ;  /* 0x0000000e04004986 */ /* 0x0001e2000c101112 */
[----:B------:R-:W-:Y:S01]  /*45370*/  F2FP.SATFINITE.E5M2.F32.PACK_AB_MERGE_C R16, R17, R16, RZ ;  /* 0x000000101110723e */ /* 0x000fe200048060ff */
[----:B------:R-:W1:Y:S02]  /*45380*/  LDCU UR4, c[0x0][0x39c] ;  /* 0x00007380ff0477ac */ /* 0x000e640008000800 */
[----:B------:R1:W-:Y:S01]  /*45390*/  @P3 STG.E.U8 desc[UR18][R6.64], R3 ;  /* 0x0000000306003986 */ /* 0x0003e2000c101112 */
[----:B0-----:R-:W-:-:S04]  /*453a0*/  IADD3 R4, P5, PT, R8, R2, RZ ;  /* 0x0000000208047210 */ /* 0x001fc80007fbe0ff */
[C---:B------:R-:W-:Y:S01]  /*453b0*/  LEA.HI.X.SX32 R5, R8.reuse, R0, 0x1, P5 ;  /* 0x0000000008057211 */ /* 0x040fe200028f0eff */
[----:B------:R-:W-:Y:S01]  /*453c0*/  VIADD R8, R8, UR5 ;  /* 0x0000000508087c36 */ /* 0x000fe20008000000 */
[----:B-1----:R-:W-:-:S03]  /*453d0*/  PRMT R3, R16, 0x9910, RZ ;  /* 0x0000991010037816 */ /* 0x002fc600000000ff */
[----:B------:R0:W-:Y:S01]  /*453e0*/  @P0 STG.E.U8 desc[UR18][R4.64], R16 ;  /* 0x0000001004000986 */ /* 0x0001e2000c101112 */
[----:B------:R-:W-:Y:S02]  /*453f0*/  F2FP.SATFINITE.E5M2.F32.PACK_AB_MERGE_C R18, R19, R18, RZ ;  /* 0x000000121312723e */ /* 0x000fe400048060ff */
[----:B0-----:R-:W-:-:S04]  /*45400*/  IADD3 R4, P0, PT, R8, R2, RZ ;  /* 0x0000000208047210 */ /* 0x001fc80007f1e0ff */
[----:B------:R-:W-:Y:S02]  /*45410*/  LEA.HI.X.SX32 R5, R8, R0, 0x1, P0 ;  /* 0x0000000008057211 */ /* 0x000fe400000f0eff */
[----:B--2---:R-:W-:Y:S01]  /*45420*/  ISETP.LT.AND P2, PT, R69, UR6, !P1 ;  /* 0x0000000645007c0c */ /* 0x004fe2000cf41270 */
[----:B------:R-:W0:Y:S01]  /*45430*/  LDCU UR6, c[0x0][0x39c] ;  /* 0x00007380ff0677ac */ /* 0x000e220008000800 */
[----:B---3--:R-:W-:Y:S01]  /*45440*/  ISETP.LT.AND P4, PT, R68, UR7, !P1 ;  /* 0x0000000744007c0c */ /* 0x008fe2000cf81270 */
[----:B------:R-:W1:Y:S01]  /*45450*/  LDCU UR7, c[0x0][0x39c] ;  /* 0x00007380ff0777ac */ /* 0x000e620008000800 */
[----:B----4-:R-:W-:Y:S01]  /*45460*/  ISETP.LT.AND P5, PT, R9, UR10, !P1 ;  /* 0x0000000a09007c0c */ /* 0x010fe2000cfa1270 */
[----:B------:R-:W-:Y:S01]  /*45470*/  IMAD.MOV.U32 R9, RZ, RZ, R3 ;  /* 0x000000ffff097224 */ /* 0x000fe200078e0003 */
[----:B-----5:R-:W-:Y:S01]  /*45480*/  ISETP.LT.AND P3, PT, R10, UR9, !P1 ;  /* 0x000000090a007c0c */ /* 0x020fe2000cf61270 */
[----:B------:R-:W-:Y:S01]  /*45490*/  VIADD R3, R8, UR5 ;  /* 0x0000000508037c36 */ /* 0x000fe20008000000 */
[----:B------:R-:W-:Y:S01]  /*454a0*/  F2FP.SATFINITE.E5M2.F32.PACK_AB_MERGE_C R20, R21, R20, RZ ;  /* 0x000000141514723e */ /* 0x000fe200048060ff */
[----:B------:R-:W2:Y:S03]  /*454b0*/  LDCU UR9, c[0x0][0x39c] ;  /* 0x00007380ff0977ac */ /* 0x000ea60008000800 */
[----:B------:R-:W-:Y:S01]  /*454c0*/  IADD3 R6, P0, PT, R3, R2, RZ ;  /* 0x0000000203067210 */ /* 0x000fe20007f1e0ff */
[----:B------:R-:W3:Y:S01]  /*454d0*/  LDCU UR10, c[0x0][0x39c] ;  /* 0x00007380ff0a77ac */ /* 0x000ee20008000800 */
[----:B------:R-:W-:-:S02]  /*454e0*/  SHF.R.S32.HI R9, RZ, 0x8, R9 ;  /* 0x00000008ff097819 */ /* 0x000fc40000011409 */
[----:B------:R-:W-:-:S03]  /*454f0*/  LEA.HI.X.SX32 R7, R3, R0, 0x1, P0 ;  /* 0x0000000003077211 */ /* 0x000fc600000f0eff */
[----:B------:R4:W-:Y:S04]  /*45500*/  @P2 STG.E.U8 desc[UR18][R4.64], R9 ;  /* 0x0000000904002986 */ /* 0x0009e8000c101112 */
[----:B------:R5:W-:Y:S01]  /*45510*/  @P4 STG.E.U8 desc[UR18][R6.64], R18 ;  /* 0x0000001206004986 */ /* 0x000be2000c101112 */
[----:B0-----:R-:W-:Y:S01]  /*45520*/  ISETP.LT.AND P4, PT, R12, UR6, !P1 ;  /* 0x000000060c007c0c */ /* 0x001fe2000cf81270 */
[----:B------:R-:W-:Y:S02]  /*45530*/  VIADD R8, R3, UR5 ;  /* 0x0000000503087c36 */ /* 0x000fe40008000000 */
[----:B------:R-:W2:Y:S01]  /*45540*/  LDL.LU R12, [R1+0x12b4] ;  /* 0x0012b400010c7983 */ /* 0x000ea20000300800 */
[----:B------:R-:W-:Y:S01]  /*45550*/  PRMT R10, R18, 0x9910, RZ ;  /* 0x00009910120a7816 */ /* 0x000fe200000000ff */
[----:B------:R-:W0:Y:S01]  /*45560*/  LDCU UR6, c[0x0][0x39c] ;  /* 0x00007380ff0677ac */ /* 0x000e220008000800 */
[----:B----4-:R-:W-:Y:S01]  /*45570*/  IADD3 R4, P2, PT, R8, R2, RZ ;  /* 0x0000000208047210 */ /* 0x010fe20007f5e0ff */
[----:B------:R-:W0:Y:S01]  /*45580*/  LDL.LU R9, [R1+0xf84] ;  /* 0x000f840001097983 */ /* 0x000e220000300800 */
[----:B------:R-:W-:-:S02]  /*45590*/  SHF.R.S32.HI R10, RZ, 0x8, R10 ;  /* 0x00000008ff0a7819 */ /* 0x000fc4000001140a */
[C---:B------:R-:W-:Y:S01]  /*455a0*/  LEA.HI.X.SX32 R5, R8.reuse, R0, 0x1, P2 ;  /* 0x0000000008057211 */ /* 0x040fe200010f0eff */
[----:B------:R-:W-:Y:S01]  /*455b0*/  VIADD R8, R8, UR5 ;  /* 0x0000000508087c36 */ /* 0x000fe20008000000 */
[----:B------:R-:W-:Y:S01]  /*455c0*/  ISETP.LT.AND P0, PT, R13, UR4, !P1 ;  /* 0x000000040d007c0c */ /* 0x000fe2000cf01270 */
[----:B------:R-:W2:Y:S01]  /*455d0*/  LDCU UR4, c[0x0][0x39c] ;  /* 0x00007380ff0477ac */ /* 0x000ea20008000800 */
[----:B-----5:R-:W-:Y:S01]  /*455e0*/  PRMT R7, R20, 0x9910, RZ ;  /* 0x0000991014077816 */ /* 0x020fe200000000ff */
[----:B------:R4:W-:Y:S01]  /*455f0*/  @P3 STG.E.U8 desc[UR18][R4.64], R10 ;  /* 0x0000000a04003986 */ /* 0x0009e2000c101112 */
[----:B------:R-:W-:-:S03]  /*45600*/  VIADD R3, R8, UR5 ;  /* 0x0000000508037c36 */ /* 0x000fc60008000000 */
[----:B------:R-:W5:Y:S01]  /*45610*/  LDL.LU R15, [R1+0xf30] ;  /* 0x000f3000010f7983 */ /* 0x000f620000300800 */
[----:B-1----:R-:W-:Y:S01]  /*45620*/  ISETP.LT.AND P2, PT, R11, UR7, !P1 ;  /* 0x000000070b007c0c */ /* 0x002fe2000cf41270 */
[----:B------:R-:W5:Y:S02]  /*45630*/  LDCU UR7, c[0x0][0x39c] ;  /* 0x00007380ff0777ac */ /* 0x000f640008000800 */
[----:B------:R-:W3:Y:S01]  /*45640*/  LDL.LU R14, [R1+0xf34] ;  /* 0x000f3400010e7983 */ /* 0x000ee20000300800 */
[----:B----4-:R-:W-:-:S03]  /*45650*/  IADD3 R4, P3, PT, R8, R2, RZ ;  /* 0x0000000208047210 */ /* 0x010fc60007f7e0ff */
[----:B------:R-:W4:Y:S01]  /*45660*/  LDL.LU R11, [R1+0x1290] ;  /* 0x00129000010b7983 */ /* 0x000f220000300800 */
[----:B------:R-:W-:-:S03]  /*45670*/  LEA.HI.X.SX32 R5, R8, R0, 0x1, P3 ;  /* 0x0000000008057211 */ /* 0x000fc600018f0eff */
[----:B------:R-:W3:Y:S01]  /*45680*/  LDL.LU R13, [R1+0x129c] ;  /* 0x00129c00010d7983 */ /* 0x000ee20000300800 */
[C---:B------:R-:W-:Y:S02]  /*45690*/  IADD3 R6, P3, PT, R3.reuse, R2, RZ ;  /* 0x0000000203067210 */ /* 0x040fe40007f7e0ff */
[----:B------:R-:W-:Y:S02]  /*456a0*/  SHF.R.S32.HI R8, RZ, 0x8, R7 ;  /* 0x00000008ff087819 */ /* 0x000fe40000011407 */
[C---:B------:R-:W-:Y:S01]  /*456b0*/  LEA.HI.X.SX32 R7, R3.reuse, R0, 0x1, P3 ;  /* 0x0000000003077211 */ /* 0x040fe200018f0eff */
[----:B------:R-:W-:Y:S01]  /*456c0*/  VIADD R3, R3, UR5 ;  /* 0x0000000503037c36 */ /* 0x000fe20008000000 */
[----:B------:R1:W-:Y:S04]  /*456d0*/  @P5 STG.E.U8 desc[UR18][R4.64], R20 ;  /* 0x0000001404005986 */ /* 0x0003e8000c101112 */
[----:B------:R2:W-:Y:S01]  /*456e0*/  @P0 STG.E.U8 desc[UR18][R6.64], R8 ;  /* 0x0000000806000986 */ /* 0x0005e2000c101112 */
[----:B-1----:R-:W-:-:S04]  /*456f0*/  IADD3 R4, P0, PT, R3, R2, RZ ;  /* 0x0000000203047210 */ /* 0x002fc80007f1e0ff */
[C---:B------:R-:W-:Y:S02]  /*45700*/  LEA.HI.X.SX32 R5, R3.reuse, R0, 0x1, P0 ;  /* 0x0000000003057211 */ /* 0x040fe400000f0eff */
[----:B--2---:R-:W-:Y:S01]  /*45710*/  ISETP.LT.AND P0, PT, R12, UR4, !P1 ;  /* 0x000000040c007c0c */ /* 0x004fe2000cf01270 */
[----:B------:R-:W-:Y:S01]  /*45720*/  VIADD R8, R3, UR5 ;  /* 0x0000000503087c36 */ /* 0x000fe20008000000 */
[----:B------:R-:W2:Y:S01]  /*45730*/  LDL.LU R12, [R1+0xf3c] ;  /* 0x000f3c00010c7983 */ /* 0x000ea20000300800 */
[----:B------:R-:W-:Y:S01]  /*45740*/  F2FP.SATFINITE.E5M2.F32.PACK_AB_MERGE_C R22, R23, R22, RZ ;  /* 0x000000161716723e */ /* 0x000fe200048060ff */
[----:B------:R-:W1:Y:S01]  /*45750*/  LDCU UR4, c[0x0][0x39c] ;  /* 0x00007380ff0477ac */ /* 0x000e620008000800 */
[----:B0-----:R-:W-:Y:S01]  /*45760*/  ISETP.LT.AND P3, PT, R9, UR6, !P1 ;  /* 0x0000000609007c0c */ /* 0x001fe2000cf61270 */
[----:B------:R-:W-:Y:S01]  /*45770*/  VIADD R9, R8, UR5 ;  /* 0x0000000508097c36 */ /* 0x000fe20008000000 */
[----:B------:R-:W-:Y:S02]  /*45780*/  PRMT R7, R22, 0x9910, RZ ;  /* 0x0000991016077816 */ /* 0x000fe400000000ff */
[C---:B------:R-:W-:Y:S01]  /*45790*/  IADD3 R6, P5, PT, R8.reuse, R2, RZ ;  /* 0x0000000208067210 */ /* 0x040fe20007fbe0ff */
[----:B------:R0:W-:Y:S01]  /*457a0*/  @P4 STG.E.U8 desc[UR18][R4.64], R22 ;  /* 0x0000001604004986 */ /* 0x0001e2000c101112 */
[----:B------:R-:W-:Y:S01]  /*457b0*/  SHF.R.S32.HI R3, RZ, 0x8, R7 ;  /* 0x00000008ff037819 */ /* 0x000fe20000011407 */
[----:B------:R-:W2:Y:S01]  /*457c0*/  LDCU UR6, c[0x0][0x39c] ;  /* 0x00007380ff0677ac */ /* 0x000ea20008000800 */
[----:B------:R-:W-:Y:S01]  /*457d0*/  LEA.HI.X.SX32 R7, R8, R0, 0x1, P5 ;  /* 0x0000000008077211 */ /* 0x000fe200028f0eff */
[----:B------:R-:W4:Y:S01]  /*457e0*/  LDL.LU R10, [R1+0xf38] ;  /* 0x000f3800010a7983 */ /* 0x000f220000300800 */
[----:B------:R-:W-:-:S02]  /*457f0*/  F2FP.SATFINITE.E5M2.F32.PACK_AB_MERGE_C R25, R25, R24, RZ ;  /* 0x000000181919723e */ /* 0x000fc400048060ff */
[C---:B0-----:R-:W-:Y:S01]  /*45800*/  IADD3 R4, P5, PT, R9.reuse, R2, RZ ;  /* 0x0000000209047210 */ /* 0x041fe20007fbe0ff */
[----:B------:R0:W-:Y:S03]  /*45810*/  @P2 STG.E.U8 desc[UR18][R6.64], R3 ;  /* 0x0000000306002986 */ /* 0x0001e6000c101112 */
[C---:B------:R-:W-:Y:S01]  /*45820*/  LEA.HI.X.SX32 R5, R9.reuse, R0, 0x1, P5 ;  /* 0x0000000009057211 */ /* 0x040fe200028f0eff */
[----:B------:R-:W-:Y:S01]  /*45830*/  VIADD R9, R9, UR5 ;  /* 0x0000000509097c36 */ /* 0x000fe20008000000 */
[----:B------:R-:W-:Y:S01]  /*45840*/  PRMT R8, R25, 0x9910, RZ ;  /* 0x0000991019087816 */ /* 0x000fe200000000ff */
[----:B------:R-:W4:Y:S01]  /*45850*/  LDL.LU R16, [R1+0xf40] ;  /* 0x000f400001107983 */ /* 0x000f220000300800 */
[----:B-----5:R-:W-:Y:S01]  /*45860*/  ISETP.LT.AND P4, PT, R15, UR7, !P1 ;  /* 0x000000070f007c0c */ /* 0x020fe2000cf81270 */
[----:B------:R-:W5:Y:S02]  /*45870*/  LDCU UR7, c[0x0][0x39c] ;  /* 0x00007380ff0777ac */ /* 0x000f640008000800 */
[----:B------:R1:W-:Y:S01]  /*45880*/  @P0 STG.E.U8 desc[UR18][R4.64], R25 ;  /* 0x0000001904000986 */ /* 0x0003e2000c101112 */
[----:B0-----:R-:W-:-:S02]  /*45890*/  VIADD R7, R9, UR5 ;  /* 0x0000000509077c36 */ /* 0x001fc40008000000 */
[----:B------:R-:W-:Y:S01]  /*458a0*/  IMAD.MOV.U32 R3, RZ, RZ, R8 ;  /* 0x000000ffff037224 */ /* 0x000fe200078e0008 */
[----:B-1----:R-:W-:-:S04]  /*458b0*/  IADD3 R4, P0, PT, R9, R2, RZ ;  /* 0x0000000209047210 */ /* 0x002fc80007f1e0ff */
[----:B------:R-:W-:Y:S02]  /*458c0*/  LEA.HI.X.SX32 R5, R9, R0, 0x1, P0 ;  /* 0x0000000009057211 */ /* 0x000fe400000f0eff */
[C---:B------:R-:W-:Y:S02]  /*458d0*/  IADD3 R6, P0, PT, R7.reuse, R2, RZ ;  /* 0x0000000207067210 */ /* 0x040fe40007f1e0ff */
[----:B------:R-:W-:Y:S01]  /*458e0*/  SHF.R.S32.HI R9, RZ, 0x8, R3 ;  /* 0x00000008ff097819 */ /* 0x000fe20000011403 */
[----:B------:R-:W-:Y:S01]  /*458f0*/  VIADD R3, R7, UR5 ;  /* 0x0000000507037c36 */ /* 0x000fe20008000000 */
[----:B------:R-:W-:Y:S02]  /*45900*/  F2FP.SATFINITE.E5M2.F32.PACK_AB_MERGE_C R27, R27, R26, RZ ;  /* 0x0000001a1b1b723e */ /* 0x000fe400048060ff */
[----:B------:R-:W-:Y:S01]  /*45910*/  LEA.HI.X.SX32 R7, R7, R0, 0x1, P0 ;  /* 0x0000000007077211 */ /* 0x000fe200000f0eff */
[----:B------:R0:W-:Y:S04]  /*45920*/  @P3 STG.E.U8 desc[UR18][R4.64], R9 ;  /* 0x0000000904003986 */ /* 0x0001e8000c101112 */
[----:B------:R-:W-:Y:S01]  /*45930*/  @P4 STG.E.U8 desc[UR18][R6.64], R27 ;  /* 0x0000001b06004986 */ /* 0x000fe2000c101112 */
[----:B--2---:R-:W-:Y:S01]  /*45940*/  ISETP.LT.AND P4, PT, R12, UR6, !P1 ;  /* 0x000000060c007c0c */ /* 0x004fe2000cf81270 */
[----:B------:R-:W1:Y:S02]  /*45950*/  LDCU UR6, c[0x0][0x39c] ;  /* 0x00007380ff0677ac */ /* 0x000e640008000800 */
[----:B------:R-:W1:Y:S01]  /*45960*/  LDL.LU R12, [R1+0xf2c] ;  /* 0x000f2c00010c7983 */ /* 0x000e620000300800 */
[----:B---3--:R-:W-:-:S02]  /*45970*/  ISETP.LT.AND P2, PT, R14, UR9, !P1 ;  /* 0x000000090e007c0c */ /* 0x008fc4000cf41270 */
[----:B----4-:R-:W-:Y:S01]  /*45980*/  ISETP.LT.AND P5, PT, R11, UR10, !P1 ;  /* 0x0000000a0b007c0c */ /* 0x010fe2000cfa1270 */
[----:B------:R-:W2:Y:S01]  /*45990*/  LDCU UR10, c[0x0][0x39c] ;  /* 0x00007380ff0a77ac */ /* 0x000ea20008000800 */
[----:B------:R-:W-:Y:S02]  /*459a0*/  PRMT R11, R27, 0x9910, RZ ;  /* 0x000099101b0b7816 */ /* 0x000fe400000000ff */
[C---:B0-----:R-:W-:Y:S01]  /*459b0*/  IADD3 R4, P3, PT, R3.reuse, R2, RZ ;  /* 0x0000000203047210 */ /* 0x041fe20007f7e0ff */
[----:B------:R-:W0:Y:S01]  /*459c0*/  LDCU UR9, c[0x0][0x39c] ;  /* 0x00007380ff0977ac */ /* 0x000e220008000800 */
[----:B------:R-:W-:Y:S02]  /*459d0*/  SHF.R.S32.HI R11, RZ, 0x8, R11 ;  /* 0x00000008ff0b7819 */ /* 0x000fe4000001140b */
[C---:B------:R-:W-:Y:S01]  /*459e0*/  LEA.HI.X.SX32 R5, R3.reuse, R0, 0x1, P3 ;  /* 0x0000000003057211 */ /* 0x040fe200018f0eff */
[----:B------:R-:W-:-:S04]  /*459f0*/  VIADD R3, R3, UR5 ;  /* 0x0000000503037c36 */ /* 0x000fc80008000000 */
[----:B------:R3:W-:Y:S01]  /*45a00*/  @P2 STG.E.U8 desc[UR18][R4.64], R11 ;  /* 0x0000000b04002986 */ /* 0x0007e2000c101112 */
[C---:B------:R-:W-:Y:S01]  /*45a10*/  VIADD R9, R3.reuse, UR5 ;  /* 0x0000000503097c36 */ /* 0x040fe20008000000 */
[----:B-----5:R-:W-:Y:S01]  /*45a20*/  ISETP.LT.AND P3, PT, R10, UR7, !P1 ;  /* 0x000000070a007c0c */ /* 0x020fe2000cf61270 */
[----:B------:R-:W4:Y:S01]  /*45a30*/  LDCU UR7, c[0x0][0x39c] ;  /* 0x00007380ff0777ac */ /* 0x000f220008000800 */
[----:B------:R-:W4:Y:S04]  /*45a40*/  LDL.LU R10, [R1+0xf28] ;  /* 0x000f2800010a7983 */ /* 0x000f280000300800 */
[----:B------:R-:W0:Y:S01]  /*45a50*/  LDL.LU R15, [R1+0xf24] ;  /* 0x000f2400010f7983 */ /* 0x000e220000300800 */
[----:B---3--:R-:W-:-:S03]  /*45a60*/  IADD3 R4, P2, PT, R3, R2, RZ ;  /* 0x0000000203047210 */ /* 0x008fc60007f5e0ff */
[----:B------:R-:W2:Y:S01]  /*45a70*/  LDL.LU R14, [R1+0x12ac] ;  /* 0x0012ac00010e7983 */ /* 0x000ea20000300800 */
[----:B------:R-:W-:Y:S02]  /*45a80*/  LEA.HI.X.SX32 R5, R3, R0, 0x1, P2 ;  /* 0x0000000003057211 */ /* 0x000fe400010f0eff */
[----:B------:R-:W-:-:S04]  /*45a90*/  IADD3 R6, P2, PT, R9, R2, RZ ;  /* 0x0000000209067210 */ /* 0x000fc80007f5e0ff */
[----:B------:R-:W-:Y:S02]  /*45aa0*/  LEA.HI.X.SX32 R7, R9, R0, 0x1, P2 ;  /* 0x0000000009077211 */ /* 0x000fe400010f0eff */
[----:B------:R-:W-:Y:S01]  /*45ab0*/  ISETP.LT.AND P0, PT, R13, UR4, !P1 ;  /* 0x000000040d007c0c */ /* 0x000fe2000cf01270 */
[----:B------:R-:W3:Y:S01]  /*45ac0*/  LDCU UR4, c[0x0][0x39c] ;  /* 0x00007380ff0477ac */ /* 0x000ee20008000800 */
[----:B------:R-:W-:Y:S02]  /*45ad0*/  F2FP.SATFINITE.E5M2.F32.PACK_AB_MERGE_C R29, R29, R28, RZ ;  /* 0x0000001c1d1d723e */ /* 0x000fe400048060ff */
[----:B-1----:R-:W-:Y:S01]  /*45ae0*/  ISETP.LT.AND P2, PT, R12, UR6, !P1 ;  /* 0x000000060c007c0c */ /* 0x002fe2000cf41270 */
[----:B------:R-:W-:Y:S01]  /*45af0*/  VIADD R9, R9, UR5 ;  /* 0x0000000509097c36 */ /* 0x000fe20008000000 */
[----:B------:R-:W5:Y:S01]  /*45b00*/  LDL.LU R12, [R1+0x12b0] ;  /* 0x0012b000010c7983 */ /* 0x000f620000300800 */
[----:B------:R-:W-:Y:S01]  /*45b10*/  PRMT R13, R29, 0x9910, RZ ;  /* 0x000099101d0d7816 */ /* 0x000fe200000000ff */
[----:B------:R-:W1:Y:S01]  /*45b20*/  LDCU UR6, c[0x0][0x39c] ;  /* 0x00007380ff0677ac */ /* 0x000e620008000800 */
[----:B------:R-:W-:Y:S01]  /*45b30*/  VIADD R3, R9, UR5 ;  /* 0x0000000509037c36 */ /* 0x000fe20008000000 */
[----:B------:R3:W-:Y:S01]  /*45b40*/  @P5 STG.E.U8 desc[UR18][R4.64], R29 ;  /* 0x0000001d04005986 */ /* 0x0007e2000c101112 */
[----:B------:R-:W-:-:S02]  /*45b50*/  SHF.R.S32.HI R13, RZ, 0x8, R13 ;  /* 0x00000008ff0d7819 */ /* 0x000fc4000001140d */
[----:B------:R-:W-:Y:S01]  /*45b60*/  F2FP.SATFINITE.E5M2.F32.PACK_AB_MERGE_C R31, R31, R30, RZ ;  /* 0x0000001e1f1f723e */ /* 0x000fe200048060ff */
[----:B------:R-:W1:Y:S04]  /*45b70*/  LDL.LU R11, [R1+0xf20] ;  /* 0x000f2000010b7983 */ /* 0x000e680000300800 */
[----:B------:R0:W-:Y:S01]  /*45b80*/  @P0 STG.E.U8 desc[UR18][R6.64], R13 ;  /* 0x0000000d06000986 */ /* 0x0001e2000c101112 */
[----:B---3--:R-:W-:-:S04]  /*45b90*/  IADD3 R4, P0, PT, R9, R2, RZ ;  /* 0x0000000209047210 */ /* 0x008fc80007f1e0ff */
[----:B------:R-:W-:Y:S02]  /*45ba0*/  LEA.HI.X.SX32 R5, R9, R0, 0x1, P0 ;  /* 0x0000000009057211 */ /* 0x000fe400000f0eff */
[C---:B0-----:R-:W-:Y:S02]  /*45bb0*/  IADD3 R6, P5, PT, R3.reuse, R2, RZ ;  /* 0x0000000203067210 */ /* 0x041fe40007fbe0ff */
[----:B------:R-:W-:Y:S01]  /*45bc0*/  ISETP.LT.AND P0, PT, R16, UR4, !P1 ;  /* 0x0000000410007c0c */ /* 0x000fe2000cf01270 */
[----:B------:R0:W-:Y:S01]  /*45bd0*/  @P4 STG.E.U8 desc[UR18][R4.64], R31 ;  /* 0x0000001f04004986 */ /* 0x0001e2000c101112 */
[C---:B------:R-:W-:Y:S01]  /*45be0*/  LEA.HI.X.SX32 R7, R3.reuse, R0, 0x1, P5 ;  /* 0x0000000003077211 */ /* 0x040fe200028f0eff */
[----:B------:R-:W-:Y:S01]  /*45bf0*/  VIADD R3, R3, UR5 ;  /* 0x0000000503037c36 */ /* 0x000fe20008000000 */
[----:B------:R-:W-:Y:S01]  /*45c00*/  PRMT R8, R31, 0x9910, RZ ;  /* 0x000099101f087816 */ /* 0x000fe200000000ff */
[----:B------:R-:W5:Y:S01]  /*45c10*/  LDCU UR4, c[0x0][0x39c] ;  /* 0x00007380ff0477ac */ /* 0x000f620008000800 */
[----:B------:R-:W-:-:S02]  /*45c20*/  F2FP.SATFINITE.E5M2.F32.PACK_AB_MERGE_C R33, R33, R32, RZ ;  /* 0x000000202121723e */ /* 0x000fc400048060ff */
[----:B------:R-:W-:Y:S02]  /*45c30*/  SHF.R.S32.HI R9, RZ, 0x8, R8 ;  /* 0x00000008ff097819 */ /* 0x000fe40000011408 */
[----:B0-----:R-:W-:-:S04]  /*45c40*/  IADD3 R4, P5, PT, R3, R2, RZ ;  /* 0x0000000203047210 */ /* 0x001fc80007fbe0ff */
[C---:B------:R-:W-:Y:S01]  /*45c50*/  LEA.HI.X.SX32 R5, R3.reuse, R0, 0x1, P5 ;  /* 0x0000000003057211 */ /* 0x040fe200028f0eff */
[----:B------:R-:W-:Y:S01]  /*45c60*/  VIADD R3, R3, UR5 ;  /* 0x0000000503037c36 */ /* 0x000fe20008000000 */
[----:B------:R0:W-:Y:S04]  /*45c70*/  @P3 STG.E.U8 desc[UR18][R6.64], R9 ;  /* 0x0000000906003986 */ /* 0x0001e8000c101112 */
[----:B------:R3:W-:Y:S01]  /*45c80*/  @P0 STG.E.U8 desc[UR18][R4.64], R33 ;  /* 0x0000002104000986 */ /* 0x0007e2000c101112 */
[C---:B0-----:R-:W-:Y:S01]  /*45c90*/  VIADD R7, R3.reuse, UR5 ;  /* 0x0000000503077c36 */ /* 0x041fe20008000000 */
[----:B---3--:R-:W-:-:S04]  /*45ca0*/  IADD3 R4, P0, PT, R3, R2, RZ ;  /* 0x0000000203047210 */ /* 0x008fc80007f1e0ff */
[----:B------:R-:W-:Y:S02]  /*45cb0*/  LEA.HI.X.SX32 R5, R3, R0, 0x1, P0 ;  /* 0x0000000003057211 */ /* 0x000fe400000f0eff */
[C---:B------:R-:W-:Y:S01]  /*45cc0*/  IADD3 R6, P0, PT, R7.reuse, R2, RZ ;  /* 0x0000000207067210 */ /* 0x040fe20007f1e0ff */
[C---:B------:R-:W-:Y:S01]  /*45cd0*/  VIADD R3, R7.reuse, UR5 ;  /* 0x0000000507037c36 */ /* 0x040fe20008000000 */
[----:B----4-:R-:W-:Y:S01]  /*45ce0*/  ISETP.LT.AND P4, PT, R10, UR7, !P1 ;  /* 0x000000070a007c0c */ /* 0x010fe2000cf81270 */
[----:B------:R-:W0:Y:S01]  /*45cf0*/  LDCU UR7, c[0x0][0x39c] ;  /* 0x00007380ff0777ac */ /* 0x000e220008000800 */
[----:B------:R-:W0:Y:S01]  /*45d00*/  LDL.LU R10, [R1+0xf1c] ;  /* 0x000f1c00010a7983 */ /* 0x000e220000300800 */
[----:B--2---:R-:W-:Y:S02]  /*45d10*/  ISETP.LT.AND P5, PT, R14, UR10, !P1 ;  /* 0x0000000a0e007c0c */ /* 0x004fe4000cfa1270 */
[----:B------:R-:W-:Y:S01]  /*45d20*/  LEA.HI.X.SX32 R7, R7, R0, 0x1, P0 ;  /* 0x0000000007077211 */ /* 0x000fe200000f0eff */
[----:B------:R-:W2:Y:S01]  /*45d30*/  LDL.LU R14, [R1+0xf18] ;  /* 0x000f1800010e7983 */ /* 0x000ea20000300800 */
[----:B------:R-:W-:Y:S01]  /*45d40*/  PRMT R8, R33, 0x9910, RZ ;  /* 0x0000991021087816 */ /* 0x000fe200000000ff */
[----:B------:R-:W3:Y:S01]  /*45d50*/  LDCU UR10, c[0x0][0x39c] ;  /* 0x00007380ff0a77ac */ /* 0x000ee20008000800 */
[----:B-----5:R-:W-:-:S03]  /*45d60*/  ISETP.LT.AND P0, PT, R12, UR4, !P1 ;  /* 0x000000040c007c0c */ /* 0x020fc6000cf01270 */
[----:B------:R-:W-:Y:S01]  /*45d70*/  IMAD.MOV.U32 R9, RZ, RZ, R8 ;  /* 0x000000ffff097224 */ /* 0x000fe200078e0008 */
[----:B------:R-:W4:Y:S01]  /*45d80*/  LDL.LU R12, [R1+0xf14] ;  /* 0x000f1400010c7983 */ /* 0x000f220000300800 */
[----:B------:R-:W-:Y:S01]  /*45d90*/  ISETP.LT.AND P3, PT, R15, UR9, !P1 ;  /* 0x000000090f007c0c */ /* 0x000fe2000cf61270 */
[----:B------:R-:W2:Y:S02]  /*45da0*/  LDCU UR4, c[0x0][0x39c] ;  /* 0x00007380ff0477ac */ /* 0x000ea40008000800 */
[----:B------:R-:W-:Y:S01]  /*45db0*/  SHF.R.S32.HI R9, RZ, 0x8, R9 ;  /* 0x00000008ff097819 */ /* 0x000fe20000011409 */
[----:B------:R-:W5:Y:S01]  /*45dc0*/  LDL.LU R18, [R1+0xf10] ;  /* 0x000f100001127983 */ /* 0x000f620000300800 */
[----:B------:R-:W-:Y:S01]  /*45dd0*/  F2FP.SATFINITE.E5M2.F32.PACK_AB_MERGE_C R35, R35, R34, RZ ;  /* 0x000000222323723e */ /* 0x000fe200048060ff */
[----:B------:R-:W0:Y:S02]  /*45de0*/  LDCU UR9, c[0x0][0x39c] ;  /* 0x00007380ff0977ac */ /* 0x000e240008000800 */
[----:B------:R1:W-:Y:S01]  /*45df0*/  @P2 STG.E.U8 desc[UR18][R4.64], R9 ;  /* 0x0000000904002986 */ /* 0x0003e2000c101112 */
[----:B------:R-:W-:-:S02]  /*45e00*/  PRMT R13, R35, 0x9910, RZ ;  /* 0x00009910230d7816 */ /* 0x000fc400000000ff */
[----:B------:R-:W-:Y:S01]  /*45e10*/  F2FP.SATFINITE.E5M2.F32.PACK_AB_MERGE_C R37, R37, R36, RZ ;  /* 0x000000242525723e */ /* 0x000fe200048060ff */
[----:B------:R-:W3:Y:S01]  /*45e20*/  LDL.LU R17, [R1+0xf0c] ;  /* 0x000f0c0001117983 */ /* 0x000ee20000300800 */
[----:B------:R-:W-:Y:S02]  /*45e30*/  SHF.R.S32.HI R13, RZ, 0x8, R13 ;  /* 0x00000008ff0d7819 */ /* 0x000fe4000001140d */
[C---:B-1----:R-:W-:Y:S01]  /*45e40*/  IADD3 R4, P2, PT, R3.reuse, R2, RZ ;  /* 0x0000000203047210 */ /* 0x042fe20007f5e0ff */
[----:B------:R1:W-:Y:S03]  /*45e50*/  @P4 STG.E.U8 desc[UR18][R6.64], R35 ;  /* 0x0000002306004986 */ /* 0x0003e6000c101112 */
[C---:B------:R-:W-:Y:S01]  /*45e60*/  LEA.HI.X.SX32 R5, R3.reuse, R0, 0x1, P2 ;  /* 0x0000000003057211 */ /* 0x040fe200010f0eff */
[----:B------:R-:W-:Y:S01]  /*45e70*/  VIADD R3, R3, UR5 ;  /* 0x0000000503037c36 */ /* 0x000fe20008000000 */
[----:B------:R-:W-:Y:S01]  /*45e80*/  ISETP.LT.AND P4, PT, R11, UR6, !P1 ;  /* 0x000000060b007c0c */ /* 0x000fe2000cf81270 */
[----:B------:R-:W4:Y:S01]  /*45e90*/  LDCU UR6, c[0x0][0x39c] ;  /* 0x00007380ff0677ac */ /* 0x000f220008000800 */
[----:B------:R-:W-:Y:S01]  /*45ea0*/  PRMT R15, R37, 0x9910, RZ ;  /* 0x00009910250f7816 */ /* 0x000fe200000000ff */
[----:B------:R1:W-:Y:S01]  /*45eb0*/  @P3 STG.E.U8 desc[UR18][R4.64], R13 ;  /* 0x0000000d04003986 */ /* 0x0003e2000c101112 */
[C---:B------:R-:W-:Y:S01]  /*45ec0*/  IADD3 R8, P3, PT, R3.reuse, R2, RZ ;  /* 0x0000000203087210 */ /* 0x040fe20007f7e0ff */
[----:B------:R-:W-:-:S02]  /*45ed0*/  VIADD R11, R3, UR5 ;  /* 0x00000005030b7c36 */ /* 0x000fc40008000000 */
[----:B------:R-:W3:Y:S01]  /*45ee0*/  LDL.LU R16, [R1+0x12b8] ;  /* 0x0012b80001107983 */ /* 0x000ee20000300800 */
[----:B------:R-:W-:Y:S02]  /*45ef0*/  LEA.HI.X.SX32 R9, R3, R0, 0x1, P3 ;  /* 0x0000000003097211 */ /* 0x000fe400018f0eff */
[C---:B-1----:R-:W-:Y:S02]  /*45f00*/  IADD3 R6, P3, PT, R11.reuse, R2, RZ ;  /* 0x000000020b067210 */ /* 0x042fe40007f7e0ff */
[----:B------:R-:W-:Y:S02]  /*45f10*/  SHF.R.S32.HI R15, RZ, 0x8, R15 ;  /* 0x00000008ff0f7819 */ /* 0x000fe4000001140f */
[C---:B------:R-:W-:Y:S01]  /*45f20*/  LEA.HI.X.SX32 R7, R11.reuse, R0, 0x1, P3 ;  /* 0x000000000b077211 */ /* 0x040fe200018f0eff */
[----:B------:R-:W-:Y:S01]  /*45f30*/  VIADD R11, R11, UR5 ;  /* 0x000000050b0b7c36 */ /* 0x000fe20008000000 */
[----:B------:R1:W-:Y:S04]  /*45f40*/  @P5 STG.E.U8 desc[UR18][R8.64], R37 ;  /* 0x0000002508005986 */ /* 0x0003e8000c101112 */
[----:B------:R0:W-:Y:S01]  /*45f50*/  @P0 STG.E.U8 desc[UR18][R6.64], R15 ;  /* 0x0000000f06000986 */ /* 0x0001e2000c101112 */
[----:B------:R-:W-:-:S04]  /*45f60*/  IADD3 R4, P0, PT, R11, R2, RZ ;  /* 0x000000020b047210 */ /* 0x000fc80007f1e0ff */
[C---:B------:R-:W-:Y:S02]  /*45f70*/  LEA.HI.X.SX32 R5, R11.reuse, R0, 0x1, P0 ;  /* 0x000000000b057211 */ /* 0x040fe400000f0eff */
[----:B--2---:R-:W-:Y:S02]  /*45f80*/  ISETP.LT.AND P0, PT, R14, UR4, !P1 ;  /* 0x000000040e007c0c */ /* 0x004fe4000cf01270 */
[----:B----4-:R-:W-:Y:S01]  /*45f90*/  ISETP.LT.AND P3, PT, R12, UR6, !P1 ;  /* 0x000000060c007c0c */ /* 0x010fe2000cf61270 */
[----:B------:R-:W2:Y:S01]  /*45fa0*/  LDL.LU R14, [R1+0x1294] ;  /* 0x00129400010e7983 */ /* 0x000ea20000300800 */
[----:B------:R-:W-:Y:S01]  /*45fb0*/  VIADD R3, R11, UR5 ;  /* 0x000000050b037c36 */ /* 0x000fe20008000000 */
[----:B0-----:R-:W-:Y:S01]  /*45fc0*/  ISETP.LT.AND P2, PT, R10, UR7, !P1 ;  /* 0x000000070a007c0c */ /* 0x001fe2000cf41270 */
[----:B------:R-:W5:Y:S01]  /*45fd0*/  LDCU UR7, c[0x0][0x39c] ;  /* 0x00007380ff0777ac */ /* 0x000f620008000800 */
[----:B------:R-:W4:Y:S02]  /*45fe0*/  LDL.LU R12, [R1+0xf08] ;  /* 0x000f0800010c7983 */ /* 0x000f240000300800 */
[----:B-1----:R-:W-:Y:S01]  /*45ff0*/  IADD3 R8, P5, PT, R3, R2, RZ ;  /* 0x0000000203087210 */ /* 0x002fe20007fbe0ff */
[----:B------:R-:W2:Y:S01]  /*46000*/  LDCU UR4, c[0x0][0x39c] ;  /* 0x00007380ff0477ac */ /* 0x000ea20008000800 */
[----:B------:R-:W-:-:S02]  /*46010*/  F2FP.SATFINITE.E5M2.F32.PACK_AB_MERGE_C R39, R39, R38, RZ ;  /* 0x000000262727723e */ /* 0x000fc400048060ff */
[C---:B------:R-:W-:Y:S01]  /*46020*/  LEA.HI.X.SX32 R9, R3.reuse, R0, 0x1, P5 ;  /* 0x0000000003097211 */ /* 0x040fe200028f0eff */
[----:B------:R-:W-:Y:S01]  /*46030*/  VIADD R3, R3, UR5 ;  /* 0x0000000503037c36 */ /* 0x000fe20008000000 */
[----:B------:R-:W-:Y:S01]  /*46040*/  PRMT R10, R39, 0x9910, RZ ;  /* 0x00009910270a7816 */ /* 0x000fe200000000ff */
[----:B------:R-:W4:Y:S03]  /*46050*/  LDCU UR6, c[0x0][0x39c] ;  /* 0x00007380ff0677ac */ /* 0x000f260008000800 */
[----:B------:R-:W-:Y:S02]  /*46060*/  IADD3 R6, P5, PT, R3, R2, RZ ;  /* 0x0000000203067210 */ /* 0x000fe40007fbe0ff */
[----:B------:R-:W-:Y:S02]  /*46070*/  SHF.R.S32.HI R11, RZ, 0x8, R10 ;  /* 0x00000008ff0b7819 */ /* 0x000fe4000001140a */
[----:B------:R-:W-:Y:S01]  /*46080*/  F2FP.SATFINITE.E5M2.F32.PACK_AB_MERGE_C R41, R41, R40, RZ ;  /* 0x000000282929723e */ /* 0x000fe200048060ff */
[----:B------:R0:W-:Y:S01]  /*46090*/  @P4 STG.E.U8 desc[UR18][R4.64], R39 ;  /* 0x0000002704004986 */ /* 0x0001e2000c101112 */
[C---:B------:R-:W-:Y:S01]  /*460a0*/  LEA.HI.X.SX32 R7, R3.reuse, R0, 0x1, P5 ;  /* 0x0000000003077211 */ /* 0x040fe200028f0eff */
[----:B------:R-:W-:-:S02]  /*460b0*/  VIADD R3, R3, UR5 ;  /* 0x0000000503037c36 */ /* 0x000fc40008000000 */
[----:B------:R1:W-:Y:S01]  /*460c0*/  @P2 STG.E.U8 desc[UR18][R8.64], R11 ;  /* 0x0000000b08002986 */ /* 0x0003e2000c101112 */
[----:B-----5:R-:W-:Y:S01]  /*460d0*/  ISETP.LT.AND P4, PT, R18, UR7, !P1 ;  /* 0x0000000712007c0c */ /* 0x020fe2000cf81270 */
[----:B------:R-:W5:Y:S02]  /*460e0*/  LDCU UR7, c[0x0][0x39c] ;  /* 0x00007380ff0777ac */ /* 0x000f640008000800 */
[----:B------:R2:W-:Y:S01]  /*460f0*/  @P0 STG.E.U8 desc[UR18][R6.64], R41 ;  /* 0x0000002906000986 */ /* 0x0005e2000c101112 */
[----:B0-----:R-:W-:-:S03]  /*46100*/  PRMT R5, R41, 0x9910, RZ ;  /* 0x0000991029057816 */ /* 0x001fc600000000ff */
[----:B------:R-:W5:Y:S01]  /*46110*/  LDL.LU R10, [R1+0xf00] ;  /* 0x000f0000010a7983 */ /* 0x000f620000300800 */
[C---:B------:R-:W-:Y:S01]  /*46120*/  IADD3 R4, P0, PT, R3.reuse, R2, RZ ;  /* 0x0000000203047210 */ /* 0x040fe20007f1e0ff */
[C---:B-1----:R-:W-:Y:S02]  /*46130*/  VIADD R9, R3.reuse, UR5 ;  /* 0x0000000503097c36 */ /* 0x042fe40008000000 */
[----:B------:R-:W-:Y:S01]  /*46140*/  IMAD.MOV.U32 R11, RZ, RZ, R5 ;  /* 0x000000ffff0b7224 */ /* 0x000fe200078e0005 */
[----:B------:R-:W-:Y:S02]  /*46150*/  LEA.HI.X.SX32 R5, R3, R0, 0x1, P0 ;  /* 0x0000000003057211 */ /* 0x000fe400000f0eff */
[C---:B------:R-:W-:Y:S01]  /*46160*/  IADD3 R8, P0, PT, R9.reuse, R2, RZ ;  /* 0x0000000209087210 */ /* 0x040fe20007f1e0ff */
[----:B------:R-:W-:Y:S01]  /*46170*/  VIADD R3, R9, UR5 ;  /* 0x0000000509037c36 */ /* 0x000fe20008000000 */
[----:B------:R-:W-:Y:S02]  /*46180*/  SHF.R.S32.HI R11, RZ, 0x8, R11 ;  /* 0x00000008ff0b7819 */ /* 0x000fe4000001140b */
[----:B------:R-:W-:-:S02]  /*46190*/  F2FP.SATFINITE.E5M2.F32.PACK_AB_MERGE_C R43, R43, R42, RZ ;  /* 0x0000002a2b2b723e */ /* 0x000fc400048060ff */
[----:B------:R-:W-:Y:S01]  /*461a0*/  LEA.HI.X.SX32 R9, R9, R0, 0x1, P0 ;  /* 0x0000000009097211 */ /* 0x000fe200000f0eff */
[----:B------:R0:W-:Y:S04]  /*461b0*/  @P3 STG.E.U8 desc[UR18][R4.64], R11 ;  /* 0x0000000b04003986 */ /* 0x0001e8000c101112 */
[----:B------:R1:W-:Y:S01]  /*461c0*/  @P4 STG.E.U8 desc[UR18][R8.64], R43 ;  /* 0x0000002b08004986 */ /* 0x0003e2000c101112 */
[----:B--2---:R-:W-:Y:S01]  /*461d0*/  ISETP.LT.AND P0, PT, R14, UR4, !P1 ;  /* 0x000000040e007c0c */ /* 0x004fe2000cf01270 */
[----:B------:R-:W2:Y:S02]  /*461e0*/  LDCU UR4, c[0x0][0x39c] ;  /* 0x00007380ff0477ac */ /* 0x000ea40008000800 */
[----:B------:R-:W2:Y:S01]  /*461f0*/  LDL.LU R14, [R1+0xefc] ;  /* 0x000efc00010e7983 */ /* 0x000ea20000300800 */
[----:B----4-:R-:W-:Y:S01]  /*46200*/  ISETP.LT.AND P4, PT, R12, UR6, !P1 ;  /* 0x000000060c007c0c */ /* 0x010fe2000cf81270 */
[----:B------:R-:W4:Y:S02]  /*46210*/  LDCU UR6, c[0x0][0x39c] ;  /* 0x00007380ff0677ac */ /* 0x000f240008000800 */
[----:B------:R-:W4:Y:S01]  /*46220*/  LDL.LU R12, [R1+0xef8] ;  /* 0x000ef800010c7983 */ /* 0x000f220000300800 */
[----:B---3--:R-:W-:-:S02]  /*46230*/  ISETP.LT.AND P2, PT, R17, UR9, !P1 ;  /* 0x0000000911007c0c */ /* 0x008fc4000cf41270 */
[----:B------:R-:W-:Y:S01]  /*46240*/  PRMT R13, R43, 0x9910, RZ ;  /* 0x000099102b0d7816 */ /* 0x000fe200000000ff */
[----:B------:R-:W3:Y:S01]  /*46250*/  LDL.LU R18, [R1+0xef4] ;  /* 0x000ef40001127983 */ /* 0x000ee20000300800 */
[C---:B------:R-:W-:Y:S01]  /*46260*/  IADD3 R6, P3, PT, R3.reuse, R2, RZ ;  /* 0x0000000203067210 */ /* 0x040fe20007f7e0ff */
[----:B------:R-:W2:Y:S01]  /*46270*/  LDCU UR9, c[0x0][0x39c] ;  /* 0x00007380ff0977ac */ /* 0x000ea20008000800 */
[----:B------:R-:W-:Y:S01]  /*46280*/  SHF.R.S32.HI R13, RZ, 0x8, R13 ;  /* 0x00000008ff0d7819 */ /* 0x000fe2000001140d */
[----:B------:R-:W3:Y:S01]  /*46290*/  LDL.LU R17, [R1+0xec8] ;  /* 0x000ec80001117983 */ /* 0x000ee20000300800 */
[C---:B------:R-:W-:Y:S01]  /*462a0*/  LEA.HI.X.SX32 R7, R3.reuse, R0, 0x1, P3 ;  /* 0x0000000003077211 */ /* 0x040fe200018f0eff */
[----:B------:R-:W-:Y:S01]  /*462b0*/  VIADD R3, R3, UR5 ;  /* 0x0000000503037c36 */ /* 0x000fe20008000000 */
[----:B------:R-:W-:Y:S01]  /*462c0*/  ISETP.LT.AND P5, PT, R16, UR10, !P1 ;  /* 0x0000000a10007c0c */ /* 0x000fe2000cfa1270 */
[----:B------:R-:W2:Y:S01]  /*462d0*/  LDCU UR10, c[0x0][0x39c] ;  /* 0x00007380ff0a77ac */ /* 0x000ea20008000800 */
[----:B------:R-:W-:Y:S01]  /*462e0*/  F2FP.SATFINITE.E5M2.F32.PACK_AB_MERGE_C R45, R45, R44, RZ ;  /* 0x0000002c2d2d723e */ /* 0x000fe200048060ff */
[----:B------:R5:W-:Y:S01]  /*462f0*/  @P2 STG.E.U8 desc[UR18][R6.64], R13 ;  /* 0x0000000d06002986 */ /* 0x000be2000c101112 */
[C---:B0-----:R-:W-:Y:S01]  /*46300*/  IADD3 R4, P2, PT, R3.reuse, R2, RZ ;  /* 0x0000000203047210 */ /* 0x041fe20007f5e0ff */
[----:B------:R-:W-:Y:S01]  /*46310*/  VIADD R11, R3, UR5 ;  /* 0x00000005030b7c36 */ /* 0x000fe20008000000 */
[----:B------:R-:W-:Y:S01]  /*46320*/  PRMT R15, R45, 0x9910, RZ ;  /* 0x000099102d0f7816 */ /* 0x000fe200000000ff */
[----:B------:R-:W3:Y:S01]  /*46330*/  LDL.LU R16, [R1+0x1260] ;  /* 0x0012600001107983 */ /* 0x000ee20000300800 */
[----:B------:R-:W-:-:S02]  /*46340*/  LEA.HI.X.SX32 R5, R3, R0, 0x1, P2 ;  /* 0x0000000003057211 */ /* 0x000fc400010f0eff */
[C---:B-1----:R-:W-:Y:S02]  /*46350*/  IADD3 R8, P2, PT, R11.reuse, R2, RZ ;  /* 0x000000020b087210 */ /* 0x042fe40007f5e0ff */
[----:B------:R-:W-:Y:S02]  /*46360*/  SHF.R.S32.HI R15, RZ, 0x8, R15 ;  /* 0x00000008ff0f7819 */ /* 0x000fe4000001140f */
[C---:B------:R-:W-:Y:S01]  /*46370*/  LEA.HI.X.SX32 R9, R11.reuse, R0, 0x1, P2 ;  /* 0x000000000b097211 */ /* 0x040fe200010f0eff */
[----:B------:R-:W-:Y:S01]  /*46380*/  VIADD R11, R11, UR5 ;  /* 0x000000050b0b7c36 */ /* 0x000fe20008000000 */
[----:B------:R0:W-:Y:S04]  /*46390*/  @P5 STG.E.U8 desc[UR18][R4.64], R45 ;  /* 0x0000002d04005986 */ /* 0x0001e8000c101112 */
[----:B------:R1:W-:Y:S01]  /*463a0*/  @P0 STG.E.U8 desc[UR18][R8.64], R15 ;  /* 0x0000000f08000986 */ /* 0x0003e2000c101112 */
[----:B-----5:R-:W-:-:S04]  /*463b0*/  IADD3 R6, P0, PT, R11, R2, RZ ;  /* 0x000000020b067210 */ /* 0x020fc80007f1e0ff */
[C---:B------:R-:W-:Y:S02]  /*463c0*/  LEA.HI.X.SX32 R7, R11.reuse, R0, 0x1, P0 ;  /* 0x000000000b077211 */ /* 0x040fe400000f0eff */
[----:B--2---:R-:W-:Y:S02]  /*463d0*/  ISETP.LT.AND P0, PT, R14, UR4, !P1 ;  /* 0x000000040e007c0c */ /* 0x004fe4000cf01270 */
[----:B----4-:R-:W-:Y:S01]  /*463e0*/  ISETP.LT.AND P2, PT, R12, UR6, !P1 ;  /* 0x000000060c007c0c */ /* 0x010fe2000cf41270 */
[----:B------:R-:W2:Y:S01]  /*463f0*/  LDL.LU R14, [R1+0x1228] ;  /* 0x00122800010e7983 */ /* 0x000ea20000300800 */
[----:B------:R-:W-:Y:S01]  /*46400*/  VIADD R3, R11, UR5 ;  /* 0x000000050b037c36 */ /* 0x000fe20008000000 */
[----:B------:R-:W-:Y:S01]  /*46410*/  ISETP.LT.AND P3, PT, R10, UR7, !P1 ;  /* 0x000000070a007c0c */ /* 0x000fe2000cf61270 */
[----:B------:R-:W3:Y:S01]  /*46420*/  LDCU UR7, c[0x0][0x39c] ;  /* 0x00007380ff0777ac */ /* 0x000ee20008000800 */
[----:B------:R-:W4:Y:S02]  /*46430*/  LDL.LU R12, [R1+0xef0] ;  /* 0x000ef000010c7983 */ /* 0x000f240000300800 */
[----:B0-----:R-:W-:Y:S01]  /*46440*/  IADD3 R4, P5, PT, R3, R2, RZ ;  /* 0x0000000203047210 */ /* 0x001fe20007fbe0ff */
[----:B------:R-:W2:Y:S01]  /*46450*/  LDCU UR4, c[0x0][0x39c] ;  /* 0x00007380ff0477ac */ /* 0x000ea20008000800 */
[----:B------:R-:W-:-:S02]  /*46460*/  F2FP.SATFINITE.E5M2.F32.PACK_AB_MERGE_C R47, R47, R46, RZ ;  /* 0x0000002e2f2f723e */ /* 0x000fc400048060ff */
[C---:B------:R-:W-:Y:S01]  /*46470*/  LEA.HI.X.SX32 R5, R3.reuse, R0, 0x1, P5 ;  /* 0x0000000003057211 */ /* 0x040fe200028f0eff */
[----:B------:R-:W-:Y:S01]  /*46480*/  VIADD R3, R3, UR5 ;  /* 0x0000000503037c36 */ /* 0x000fe20008000000 */
[----:B------:R-:W-:Y:S01]  /*46490*/  PRMT R10, R47, 0x9910, RZ ;  /* 0x000099102f0a7816 */ /* 0x000fe200000000ff */
[----:B------:R-:W4:Y:S03]  /*464a0*/  LDCU UR6, c[0x0][0x39c] ;  /* 0x00007380ff0677ac */ /* 0x000f260008000800 */
[----:B-1----:R-:W-:Y:S02]  /*464b0*/  IADD3 R8, P5, PT, R3, R2, RZ ;  /* 0x0000000203087210 */ /* 0x002fe40007fbe0ff */
[----:B------:R-:W-:Y:S02]  /*464c0*/  SHF.R.S32.HI R11, RZ, 0x8, R10 ;  /* 0x00000008ff0b7819 */ /* 0x000fe4000001140a */
[----:B------:R-:W-:Y:S01]  /*464d0*/  F2FP.SATFINITE.E5M2.F32.PACK_AB_MERGE_C R49, R49, R48, RZ ;  /* 0x000000303131723e */ /* 0x000fe200048060ff */
[----:B------:R0:W-:Y:S01]  /*464e0*/  @P4 STG.E.U8 desc[UR18][R6.64], R47 ;  /* 0x0000002f06004986 */ /* 0x0001e2000c101112 */
[C---:B------:R-:W-:Y:S01]  /*464f0*/  LEA.HI.X.SX32 R9, R3.reuse, R0, 0x1, P5 ;  /* 0x0000000003097211 */ /* 0x040fe200028f0eff */
[----:B------:R-:W-:-:S02]  /*46500*/  VIADD R3, R3, UR5 ;  /* 0x0000000503037c36 */ /* 0x000fc40008000000 */
[----:B------:R1:W-:Y:S01]  /*46510*/  @P3 STG.E.U8 desc[UR18][R4.64], R11 ;  /* 0x0000000b04003986 */ /* 0x0003e2000c101112 */
[----:B---3--:R-:W-:Y:S01]  /*46520*/  ISETP.LT.AND P4, PT, R18, UR7, !P1 ;  /* 0x0000000712007c0c */ /* 0x008fe2000cf81270 */
[----:B------:R-:W3:Y:S02]  /*46530*/  LDCU UR7, c[0x0][0x39c] ;  /* 0x00007380ff0777ac */ /* 0x000ee40008000800 */
[----:B------:R5:W-:Y:S01]  /*46540*/  @P0 STG.E.U8 desc[UR18][R8.64], R49 ;  /* 0x0000003108000986 */ /* 0x000be2000c101112 */
[----:B0-----:R-:W-:Y:S01]  /*46550*/  PRMT R6, R49, 0x9910, RZ ;  /* 0x0000991031067816 */ /* 0x001fe200000000ff */
[----:B------:R-:W-:Y:S01]  /*46560*/  VIADD R7, R3, UR5 ;  /* 0x0000000503077c36 */ /* 0x000fe20008000000 */
[----:B------:R-:W-:Y:S01]  /*46570*/  F2FP.SATFINITE.E5M2.F32.PACK_AB_MERGE_C R51, R51, R50, RZ ;  /* 0x000000323333723e */ /* 0x000fe200048060ff */
[----:B------:R-:W3:Y:S01]  /*46580*/  LDL.LU R10, [R1+0xeec] ;  /* 0x000eec00010a7983 */ /* 0x000ee20000300800 */
[----:B-1----:R-:W-:Y:S01]  /*46590*/  IADD3 R4, P0, PT, R3, R2, RZ ;  /* 0x0000000203047210 */ /* 0x002fe20007f1e0ff */
[----:B------:R-:W-:-:S03]  /*465a0*/  IMAD.MOV.U32 R11, RZ, RZ, R6 ;  /* 0x000000ffff0b7224 */ /* 0x000fc600078e0006 */
[----:B------:R-:W-:Y:S02]  /*465b0*/  LEA.HI.X.SX32 R5, R3, R0, 0x1, P0 ;  /* 0x0000000003057211 */ /* 0x000fe400000f0eff */
[C---:B------:R-:W-:Y:S01]  /*465c0*/  IADD3 R6, P0, PT, R7.reuse, R2, RZ ;  /* 0x0000000207067210 */ /* 0x040fe20007f1e0ff */
[C---:B------:R-:W-:Y:S01]  /*465d0*/  VIADD R3, R7.reuse, UR5 ;  /* 0x0000000507037c36 */ /* 0x040fe20008000000 */
[----:B------:R-:W-:Y:S02]  /*465e0*/  SHF.R.S32.HI R11, RZ, 0x8, R11 ;  /* 0x00000008ff0b7819 */ /* 0x000fe4000001140b */
[----:B------:R-:W-:-:S03]  /*465f0*/  LEA.HI.X.SX32 R7, R7, R0, 0x1, P0 ;  /* 0x0000000007077211 */ /* 0x000fc600000f0eff */
        /* <DEDUP_REMOVED lines=8> */
[----:B------:R-:W-:-:S02]  /*46680*/  ISETP.LT.AND P3, PT, R17, UR9, !P1 ;  /* 0x0000000911007c0c */ /* 0x000fc4000cf61270 */
[----:B------:R-:W-:Y:S01]  /*46690*/  PRMT R13, R51, 0x9910, RZ ;  /* 0x00009910330d7816 */ /* 0x000fe200000000ff */
[----:B------:R-:W3:Y:S01]  /*466a0*/  LDL.LU R18, [R1+0xee0] ;  /* 0x000ee00001127983 */ /* 0x000ee20000300800 */
[C---:B-----5:R-:W-:Y:S01]  /*466b0*/  IADD3 R8, P2, PT, R3.reuse, R2, RZ ;  /* 0x0000000203087210 */ /* 0x060fe20007f5e0ff */
[----:B------:R-:W5:Y:S01]  /*466c0*/  LDCU UR9, c[0x0][0x39c] ;  /* 0x00007380ff0977ac */ /* 0x000f620008000800 */
[----:B------:R-:W-:Y:S01]  /*466d0*/  SHF.R.S32.HI R13, RZ, 0x8, R13 ;  /* 0x00000008ff0d7819 */ /* 0x000fe2000001140d */
[----:B------:R-:W5:Y:S01]  /*466e0*/  LDL.LU R17, [R1+0xec4] ;  /* 0x000ec40001117983 */ /* 0x000f620000300800 */
        /* <DEDUP_REMOVED lines=9> */
[----:B------:R-:W5:Y:S01]  /*46780*/  LDL.LU R16, [R1+0x11b8] ;  /* 0x0011b80001107983 */ /* 0x000f620000300800 */
[----:B------:R-:W-:-:S02]  /*46790*/  LEA.HI.X.SX32 R5, R3, R0, 0x1, P3 ;  /* 0x0000000003057211 */ /* 0x000fc400018f0eff */
        /* <DEDUP_REMOVED lines=8> */
[----:B----4-:R-:W-:Y:S01]  /*46820*/  ISETP.LT.AND P3, PT, R12, UR6, !P1 ;  /* 0x000000060c007c0c */ /* 0x010fe2000cf61270 */
[----:B------:R-:W-:Y:S01]  /*46830*/  VIADD R3, R11, UR5 ;  /* 0x000000050b037c36 */ /* 0x000fe20008000000 */
[----:B------:R-:W4:Y:S01]  /*46840*/  LDL.LU R12, [R1+0x1160] ;  /* 0x00116000010c7983 */ /* 0x000f220000300800 */
[----:B--2---:R-:W-:Y:S01]  /*46850*/  ISETP.LT.AND P0, PT, R14, UR4, !P1 ;  /* 0x000000040e007c0c */ /* 0x004fe2000cf01270 */
[----:B------:R-:W4:Y:S02]  /*46860*/  LDCU UR4, c[0x0][0x39c] ;  /* 0x00007380ff0477ac */ /* 0x000f240008000800 */
[----:B------:R-:W2:Y:S01]  /*46870*/  LDL.LU R14, [R1+0xedc] ;  /* 0x000edc00010e7983 */ /* 0x000ea20000300800 */
[----:B0-----:R-:W-:Y:S01]  /*46880*/  IADD3 R4, P5, PT, R3, R2, RZ ;  /* 0x0000000203047210 */ /* 0x001fe20007fbe0ff */
[----:B------:R-:W2:Y:S01]  /*46890*/  LDCU UR6, c[0x0][0x39c] ;  /* 0x00007380ff0677ac */ /* 0x000ea20008000800 */
[----:B---3--:R-:W-:-:S02]  /*468a0*/  ISETP.LT.AND P2, PT, R10, UR7, !P1 ;  /* 0x000000070a007c0c */ /* 0x008fc4000cf41270 */
[C---:B------:R-:W-:Y:S01]  /*468b0*/  LEA.HI.X.SX32 R5, R3.reuse, R0, 0x1, P5 ;  /* 0x0000000003057211 */ /* 0x040fe200028f0eff */
[----:B------:R-:W-:Y:S01]  /*468c0*/  VIADD R3, R3, UR5 ;  /* 0x0000000503037c36 */ /* 0x000fe20008000000 */
[----:B------:R-:W-:Y:S01]  /*468d0*/  F2FP.SATFINITE.E5M2.F32.PACK_AB_MERGE_C R55, R55, R54, RZ ;  /* 0x000000363737723e */ /* 0x000fe200048060ff */
[----:B------:R-:W0:Y:S03]  /*468e0*/  LDCU UR7, c[0x0][0x39c] ;  /* 0x00007380ff0777ac */ /* 0x000e260008000800 */
[----:B------:R-:W-:Y:S02]  /*468f0*/  PRMT R10, R55, 0x9910, RZ ;  /* 0x00009910370a7816 */ /* 0x000fe400000000ff */
[----:B-1----:R-:W-:Y:S02]  /*46900*/  IADD3 R6, P5, PT, R3, R2, RZ ;  /* 0x0000000203067210 */ /* 0x002fe40007fbe0ff */
[----:B------:R-:W-:-:S02]  /*46910*/  SHF.R.S32.HI R11, RZ, 0x8, R10 ;  /* 0x00000008ff0b7819 */ /* 0x000fc4000001140a */
[----:B------:R-:W-:Y:S01]  /*46920*/  F2FP.SATFINITE.E5M2.F32.PACK_AB_MERGE_C R57, R57, R56, RZ ;  /* 0x000000383939723e */ /* 0x000fe200048060ff */
[----:B------:R1:W-:Y:S01]  /*46930*/  @P4 STG.E.U8 desc[UR18][R8.64], R55 ;  /* 0x0000003708004986 */ /* 0x0003e2000c101112 */
[C---:B------:R-:W-:Y:S01]  /*46940*/  LEA.HI.X.SX32 R7, R3.reuse, R0, 0x1, P5 ;  /* 0x0000000003077211 */ /* 0x040fe200028f0eff */
[----:B------:R-:W-:Y:S02]  /*46950*/  VIADD R3, R3, UR5 ;  /* 0x0000000503037c36 */ /* 0x000fe40008000000 */
[----:B------:R3:W-:Y:S04]  /*46960*/  @P2 STG.E.U8 desc[UR18][R4.64], R11 ;  /* 0x0000000b04002986 */ /* 0x0007e8000c101112 */
[----:B------:R2:W-:Y:S01]  /*46970*/  @P0 STG.E.U8 desc[UR18][R6.64], R57 ;  /* 0x0000003906000986 */ /* 0x0005e2000c101112 */
[----:B-1----:R-:W-:-:S03]  /*46980*/  PRMT R8, R57, 0x9910, RZ ;  /* 0x0000991039087816 */ /* 0x002fc600000000ff */
[----:B------:R-:W2:Y:S01]  /*46990*/  LDL.LU R10, [R1+0xed8] ;  /* 0x000ed800010a7983 */ /* 0x000ea20000300800 */
[C---:B------:R-:W-:Y:S01]  /*469a0*/  VIADD R9, R3.reuse, UR5 ;  /* 0x0000000503097c36 */ /* 0x040fe20008000000 */
[C---:B---3--:R-:W-:Y:S01]  /*469b0*/  IADD3 R4, P0, PT, R3.reuse, R2, RZ ;  /* 0x0000000203047210 */ /* 0x048fe20007f1e0ff */
[----:B------:R-:W-:Y:S01]  /*469c0*/  IMAD.MOV.U32 R11, RZ, RZ, R8 ;  /* 0x000000ffff0b7224 */ /* 0x000fe200078e0008 */
[----:B0-----:R-:W-:Y:S01]  /*469d0*/  ISETP.LT.AND P4, PT, R18, UR7, !P1 ;  /* 0x0000000712007c0c */ /* 0x001fe2000cf81270 */
[----:B------:R-:W0:Y:S01]  /*469e0*/  LDCU UR7, c[0x0][0x39c] ;  /* 0x00007380ff0777ac */ /* 0x000e220008000800 */
[----:B------:R-:W-:Y:S02]  /*469f0*/  LEA.HI.X.SX32 R5, R3, R0, 0x1, P0 ;  /* 0x0000000003057211 */ /* 0x000fe400000f0eff */
[C---:B------:R-:W-:Y:S01]  /*46a00*/  IADD3 R8, P0, PT, R9.reuse, R2, RZ ;  /* 0x0000000209087210 */ /* 0x040fe20007f1e0ff */
[----:B------:R-:W-:Y:S01]  /*46a10*/  VIADD R3, R9, UR5 ;  /* 0x0000000509037c36 */ /* 0x000fe20008000000 */
[----:B------:R-:W-:-:S02]  /*46a20*/  SHF.R.S32.HI R11, RZ, 0x8, R11 ;  /* 0x00000008ff0b7819 */ /* 0x000fc4000001140b */
[----:B------:R-:W-:Y:S02]  /*46a30*/  LEA.HI.X.SX32 R9, R9, R0, 0x1, P0 ;  /* 0x0000000009097211 */ /* 0x000fe400000f0eff */
[----:B------:R-:W-:Y:S01]  /*46a40*/  F2FP.SATFINITE.E5M2.F32.PACK_AB_MERGE_C R59, R59, R58, RZ ;  /* 0x0000003a3b3b723e */ /* 0x000fe200048060ff */
[----:B------:R1:W-:Y:S01]  /*46a50*/  @P3 STG.E.U8 desc[UR18][R4.64], R11 ;  /* 0x0000000b04003986 */ /* 0x0003e2000c101112 */
[----:B-----5:R-:W-:-:S03]  /*46a60*/  ISETP.LT.AND P5, PT, R16, UR10, !P1 ;  /* 0x0000000a10007c0c */ /* 0x020fc6000cfa1270 */
[----:B------:R3:W-:Y:S01]  /*46a70*/  @P4 STG.E.U8 desc[UR18][R8.64], R59 ;  /* 0x0000003b08004986 */ /* 0x0007e2000c101112 */
[----:B----4-:R-:W-:Y:S01]  /*46a80*/  ISETP.LT.AND P0, PT, R12, UR4, !P1 ;  /* 0x000000040c007c0c */ /* 0x010fe2000cf01270 */
[----:B------:R-:W4:Y:S02]  /*46a90*/  LDCU UR4, c[0x0][0x39c] ;  /* 0x00007380ff0477ac */ /* 0x000f240008000800 */
[----:B------:R-:W4:Y:S01]  /*46aa0*/  LDL.LU R12, [R1+0xed4] ;  /* 0x000ed400010c7983 */ /* 0x000f220000300800 */
[----:B--2---:R-:W-:Y:S01]  /*46ab0*/  ISETP.LT.AND P4, PT, R14, UR6, !P1 ;  /* 0x000000060e007c0c */ /* 0x004fe2000cf81270 */
[----:B------:R-:W2:Y:S02]  /*46ac0*/  LDCU UR6, c[0x0][0x39c] ;  /* 0x00007380ff0677ac */ /* 0x000ea40008000800 */
[----:B------:R-:W2:Y:S04]  /*46ad0*/  LDL.LU R16, [R1+0xed0] ;  /* 0x000ed00001107983 */ /* 0x000ea80000300800 */
[----:B------:R-:W5:Y:S01]  /*46ae0*/  LDL.LU R14, [R1+0xecc] ;  /* 0x000ecc00010e7983 */ /* 0x000f620000300800 */
[----:B------:R-:W-:-:S02]  /*46af0*/  ISETP.LT.AND P2, PT, R17, UR9, !P1 ;  /* 0x0000000911007c0c */ /* 0x000fc4000cf41270 */
[----:B------:R-:W-:Y:S02]  /*46b00*/  PRMT R13, R59, 0x9910, RZ ;  /* 0x000099103b0d7816 */ /* 0x000fe400000000ff */
[C---:B------:R-:W-:Y:S02]  /*46b10*/  IADD3 R6, P3, PT, R3.reuse, R2, RZ ;  /* 0x0000000203067210 */ /* 0x040fe40007f7e0ff */
[----:B------:R-:W-:Y:S02]  /*46b20*/  SHF.R.S32.HI R13, RZ, 0x8, R13 ;  /* 0x00000008ff0d7819 */ /* 0x000fe4000001140d */
[C---:B------:R-:W-:Y:S01]  /*46b30*/  LEA.HI.X.SX32 R7, R3.reuse, R0, 0x1, P3 ;  /* 0x0000000003077211 */ /* 0x040fe200018f0eff */
[----:B------:R-:W-:-:S04]  /*46b40*/  VIADD R3, R3, UR5 ;  /* 0x0000000503037c36 */ /* 0x000fc80008000000 */
[----:B------:R0:W-:Y:S01]  /*46b50*/  @P2 STG.E.U8 desc[UR18][R6.64], R13 ;  /* 0x0000000d06002986 */ /* 0x0001e2000c101112 */
[C---:B-1----:R-:W-:Y:S01]  /*46b60*/  IADD3 R4, P2, PT, R3.reuse, R2, RZ ;  /* 0x0000000203047210 */ /* 0x042fe20007f5e0ff */
[----:B------:R-:W-:Y:S01]  /*46b70*/  VIADD R11, R3, UR5 ;  /* 0x00000005030b7c36 */ /* 0x000fe20008000000 */
[----:B------:R-:W-:Y:S02]  /*46b80*/  F2FP.SATFINITE.E5M2.F32.PACK_AB_MERGE_C R61, R61, R60, RZ ;  /* 0x0000003c3d3d723e */ /* 0x000fe400048060ff */
[----:B------:R-:W-:Y:S01]  /*46b90*/  LEA.HI.X.SX32 R5, R3, R0, 0x1, P2 ;  /* 0x0000000003057211 */ /* 0x000fe200010f0eff */
[C---:B------:R-:W-:Y:S01]  /*46ba0*/  VIADD R3, R11.reuse, UR5 ;  /* 0x000000050b037c36 */ /* 0x040fe20008000000 */
[----:B---3--:R-:W-:Y:S02]  /*46bb0*/  IADD3 R8, P2, PT, R11, R2, RZ ;  /* 0x000000020b087210 */ /* 0x008fe40007f5e0ff */
[----:B------:R-:W-:Y:S02]  /*46bc0*/  PRMT R19, R61, 0x9910, RZ ;  /* 0x000099103d137816 */ /* 0x000fe400000000ff */
[----:B------:R-:W-:Y:S01]  /*46bd0*/  LEA.HI.X.SX32 R9, R11, R0, 0x1, P2 ;  /* 0x000000000b097211 */ /* 0x000fe200010f0eff */
[----:B------:R-:W-:Y:S01]  /*46be0*/  VIADD R11, R3, UR5 ;  /* 0x00000005030b7c36 */ /* 0x000fe20008000000 */
[----:B------:R-:W-:Y:S01]  /*46bf0*/  SHF.R.S32.HI R19, RZ, 0x8, R19 ;  /* 0x00000008ff137819 */ /* 0x000fe20000011413 */
[----:B------:R1:W-:Y:S01]  /*46c00*/  @P5 STG.E.U8 desc[UR18][R4.64], R61 ;  /* 0x0000003d04005986 */ /* 0x0003e2000c101112 */
[----:B0-----:R-:W-:Y:S01]  /*46c10*/  ISETP.LT.AND P3, PT, R10, UR7, !P1 ;  /* 0x000000070a007c0c */ /* 0x001fe2000cf61270 */
[----:B------:R-:W-:Y:S01]  /*46c20*/  VIADD R13, R11, UR5 ;  /* 0x000000050b0d7c36 */ /* 0x000fe20008000000 */
[----:B------:R-:W5:Y:S01]  /*46c30*/  LDCU UR7, c[0x0][0x39c] ;  /* 0x00007380ff0777ac */ /* 0x000f620008000800 */
[----:B------:R0:W-:Y:S01]  /*46c40*/  @P0 STG.E.U8 desc[UR18][R8.64], R19 ;  /* 0x0000001308000986 */ /* 0x0001e2000c101112 */
[-C--:B------:R-:W-:Y:S01]  /*46c50*/  IADD3 R6, P0, PT, R3, R2.reuse, RZ ;  /* 0x0000000203067210 */ /* 0x080fe20007f1e0ff */
[----:B------:R-:W-:Y:S01]  /*46c60*/  VIADD R15, R13, UR5 ;  /* 0x000000050d0f7c36 */ /* 0x000fe20008000000 */
[----:B------:R-:W-:-:S02]  /*46c70*/  IADD3 R10, P5, PT, R11, R2, RZ ;  /* 0x000000020b0a7210 */ /* 0x000fc40007fbe0ff */
[-C--:B------:R-:W-:Y:S01]  /*46c80*/  LEA.HI.X.SX32 R7, R3, R0.reuse, 0x1, P0 ;  /* 0x0000000003077211 */ /* 0x080fe200000f0eff */
[----:B------:R-:W-:Y:S01]  /*46c90*/  VIADD R3, R15, UR5 ;  /* 0x000000050f037c36 */ /* 0x000fe20008000000 */
[----:B------:R-:W-:Y:S02]  /*46ca0*/  LEA.HI.X.SX32 R11, R11, R0, 0x1, P5 ;  /* 0x000000000b0b7211 */ /* 0x000fe400028f0eff */
[----:B-1----:R-:W-:Y:S01]  /*46cb0*/  IADD3 R4, P0, PT, R13, R2, RZ ;  /* 0x000000020d047210 */ /* 0x002fe20007f1e0ff */
[----:B------:R-:W-:Y:S01]  /*46cc0*/  VIADD R17, R3, UR5 ;  /* 0x0000000503117c36 */ /* 0x000fe20008000000 */
[----:B------:R-:W-:Y:S02]  /*46cd0*/  F2FP.SATFINITE.E5M2.F32.PACK_AB_MERGE_C R63, R63, R62, RZ ;  /* 0x0000003e3f3f723e */ /* 0x000fe400048060ff */
[----:B------:R-:W-:Y:S02]  /*46ce0*/  LEA.HI.X.SX32 R5, R13, R0, 0x1, P0 ;  /* 0x000000000d057211 */ /* 0x000fe400000f0eff */
[----:B------:R-:W-:-:S02]  /*46cf0*/  F2FP.SATFINITE.E5M2.F32.PACK_AB_MERGE_C R65, R65, R64, RZ ;  /* 0x000000404141723e */ /* 0x000fc400048060ff */
[----:B------:R-:W-:-:S04]  /*46d00*/  F2FP.SATFINITE.E5M2.F32.PACK_AB_MERGE_C R67, R67, R66, RZ ;  /* 0x000000424343723e */ /* 0x000fc800048060ff */
[----:B0-----:R-:W-:Y:S01]  /*46d10*/  PRMT R19, R67, 0x9910, RZ ;  /* 0x0000991043137816 */ /* 0x001fe200000000ff */
[----:B------:R0:W-:Y:S03]  /*46d20*/  @P4 STG.E.U8 desc[UR18][R6.64], R63 ;  /* 0x0000003f06004986 */ /* 0x0001e6000c101112 */
[----:B------:R-:W-:Y:S02]  /*46d30*/  SHF.R.S32.HI R19, RZ, 0x8, R19 ;  /* 0x00000008ff137819 */ /* 0x000fe40000011413 */
[----:B----4-:R-:W-:Y:S02]  /*46d40*/  ISETP.LT.AND P2, PT, R12, UR4, !P1 ;  /* 0x000000040c007c0c */ /* 0x010fe4000cf41270 */
[----:B------:R-:W-:Y:S02]  /*46d50*/  IADD3 R12, P5, PT, R15, R2, RZ ;  /* 0x000000020f0c7210 */ /* 0x000fe40007fbe0ff */
[----:B--2---:R-:W-:-:S02]  /*46d60*/  ISETP.LT.AND P0, PT, R16, UR6, !P1 ;  /* 0x0000000610007c0c */ /* 0x004fc4000cf01270 */
[----:B------:R-:W-:Y:S02]  /*46d70*/  LEA.HI.X.SX32 R13, R15, R0, 0x1, P5 ;  /* 0x000000000f0d7211 */ /* 0x000fe400028f0eff */
[----:B------:R-:W-:Y:S02]  /*46d80*/  IADD3 R8, P5, PT, R17, R2, RZ ;  /* 0x0000000211087210 */ /* 0x000fe40007fbe0ff */
[----:B-----5:R-:W-:Y:S02]  /*46d90*/  ISETP.LT.AND P1, PT, R14, UR7, !P1 ;  /* 0x000000070e007c0c */ /* 0x020fe4000cf21270 */
[----:B------:R-:W-:Y:S02]  /*46da0*/  PRMT R15, R63, 0x9910, RZ ;  /* 0x000099103f0f7816 */ /* 0x000fe400000000ff */
[----:B------:R-:W-:Y:S02]  /*46db0*/  LEA.HI.X.SX32 R9, R17, R0, 0x1, P5 ;  /* 0x0000000011097211 */ /* 0x000fe400028f0eff */
[----:B------:R-:W-:-:S02]  /*46dc0*/  PRMT R17, R65, 0x9910, RZ ;  /* 0x0000991041117816 */ /* 0x000fc400000000ff */
[C---:B------:R-:W-:Y:S02]  /*46dd0*/  IADD3 R2, P5, PT, R3.reuse, R2, RZ ;  /* 0x0000000203027210 */ /* 0x040fe40007fbe0ff */
[----:B------:R-:W-:Y:S02]  /*46de0*/  SHF.R.S32.HI R15, RZ, 0x8, R15 ;  /* 0x00000008ff0f7819 */ /* 0x000fe4000001140f */
[----:B------:R-:W-:Y:S02]  /*46df0*/  SHF.R.S32.HI R17, RZ, 0x8, R17 ;  /* 0x00000008ff117819 */ /* 0x000fe40000011411 */
[----:B------:R-:W-:Y:S01]  /*46e00*/  LEA.HI.X.SX32 R3, R3, R0, 0x1, P5 ;  /* 0x0000000003037211 */ /* 0x000fe200028f0eff */
[----:B------:R0:W-:Y:S04]  /*46e10*/  @P3 STG.E.U8 desc[UR18][R10.64], R15 ;  /* 0x0000000f0a003986 */ /* 0x0001e8000c101112 */
[----:B------:R0:W-:Y:S04]  /*46e20*/  @P2 STG.E.U8 desc[UR18][R4.64], R65 ;  /* 0x0000004104002986 */ /* 0x0001e8000c101112 */
[----:B------:R0:W-:Y:S04]  /*46e30*/  @P0 STG.E.U8 desc[UR18][R12.64], R17 ;  /* 0x000000110c000986 */ /* 0x0001e8000c101112 */
[----:B------:R0:W-:Y:S04]  /*46e40*/  @P1 STG.E.U8 desc[UR18][R2.64], R67 ;  /* 0x0000004302001986 */ /* 0x0001e8000c101112 */
[----:B------:R0:W-:Y:S01]  /*46e50*/  @P6 STG.E.U8 desc[UR18][R8.64], R19 ;  /* 0x0000001308006986 */ /* 0x0001e2000c101112 */
[----:B------:R-:W-:Y:S06]  /*46e60*/  BAR.SYNC.DEFER_BLOCKING 0x0 ;  /* 0x0000000000007b1d */ /* 0x000fec0000010000 */
[----:B------:R-:W-:Y:S05]  /*46e70*/  BRA.U UP0, `(.L_x_13) ;  /* 0x0000000100a07547 */ /* 0x000fea000b800000 */
[----:B------:R-:W1:Y:S01]  /*46e80*/  S2UR UR5, SR_CgaCtaId ;  /* 0x00000000000579c3 */ /* 0x000e620000008800 */
[----:B------:R-:W-:Y:S01]  /*46e90*/  NOP ;  /* 0x0000000000007918 */ /* 0x000fe20000000000 */
[----:B------:R-:W-:Y:S01]  /*46ea0*/  UMOV UR4, 0x50 ;  /* 0x0000005000047882 */ /* 0x000fe20000000000 */
[----:B------:R-:W-:Y:S02]  /*46eb0*/  IMAD.U32 R0, RZ, RZ, UR8 ;  /* 0x00000008ff007e24 */ /* 0x000fe4000f8e00ff */
[----:B0-----:R-:W-:Y:S02]  /*46ec0*/  IMAD.MOV.U32 R3, RZ, RZ, 0xff ;  /* 0x000000ffff037424 */ /* 0x001fe400078e00ff */
[----:B------:R-:W-:Y:S01]  /*46ed0*/  IMAD.MOV.U32 R7, RZ, RZ, 0x1 ;  /* 0x00000001ff077424 */ /* 0x000fe200078e00ff */
[----:B------:R-:W-:-:S04]  /*46ee0*/  LOP3.LUT R0, R0, 0xffff, RZ, 0xc0, !PT ;  /* 0x0000ffff00007812 */ /* 0x000fc800078ec0ff */
[----:B------:R-:W-:-:S05]  /*46ef0*/  SHF.R.U32.HI R0, RZ, 0x5, R0 ;  /* 0x00000005ff007819 */ /* 0x000fca0000011600 */
[----:B------:R-:W-:Y:S01]  /*46f00*/  VIADD R2, R0, 0x10 ;  /* 0x0000001000027836 */ /* 0x000fe20000000000 */
[----:B------:R-:W-:Y:S01]  /*46f10*/  SHF.L.U32 R0, R3, R0, RZ ;  /* 0x0000000003007219 */ /* 0x000fe200000006ff */
[----:B-1----:R-:W-:-:S03]  /*46f20*/  ULEA UR6, UR5, UR4, 0x18 ;  /* 0x0000000405067291 */ /* 0x002fc6000f8ec0ff */
[----:B------:R-:W-:-:S04]  /*46f30*/  SHF.L.U32 R3, R7, R2, RZ ;  /* 0x0000000207037219 */ /* 0x000fc800000006ff */
[----:B------:R-:W-:Y:S02]  /*46f40*/  LOP3.LUT R0, R3, R0, RZ, 0xfc, !PT ;  /* 0x0000000003007212 */ /* 0x000fe400078efcff */
[----:B------:R-:W0:Y:S02]  /*46f50*/  LDS R5, [UR6] ;  /* 0x00000006ff057984 */ /* 0x000e240008000800 */
[C---:B------:R-:W-:Y:S02]  /*46f60*/  LOP3.LUT R2, R0.reuse, 0xffff, RZ, 0xc0, !PT ;  /* 0x0000ffff00027812 */ /* 0x040fe400078ec0ff */
[----:B0-----:R-:W-:-:S04]  /*46f70*/  LOP3.LUT R3, R0, 0xffff, R5, 0x80, !PT ;  /* 0x0000ffff00037812 */ /* 0x001fc800078e8005 */
[----:B------:R-:W-:-:S13]  /*46f80*/  ISETP.NE.AND P0, PT, R3, R2, PT ;  /* 0x000000020300720c */ /* 0x000fda0003f05270 */
[----:B------:R-:W-:Y:S05]  /*46f90*/  @P0 BRA `(.L_x_14) ;  /* 0x0000000000500947 */ /* 0x000fea0003800000 */
[----:B------:R-:W-:Y:S02]  /*46fa0*/  SHF.R.U32.HI R5, RZ, 0x10, R5 ;  /* 0x00000010ff057819 */ /* 0x000fe40000011605 */
[----:B------:R-:W-:-:S04]  /*46fb0*/  SHF.R.U32.HI R2, RZ, 0x10, R0 ;  /* 0x00000010ff027819 */ /* 0x000fc80000011600 */
[----:B------:R-:W-:-:S04]  /*46fc0*/  LOP3.LUT R5, R5, R2, RZ, 0xc0, !PT ;  /* 0x0000000205057212 */ /* 0x000fc800078ec0ff */
[----:B------:R-:W-:-:S13]  /*46fd0*/  ISETP.NE.AND P0, PT, R5, R2, PT ;  /* 0x000000020500720c */ /* 0x000fda0003f05270 */
[----:B------:R-:W-:Y:S05]  /*46fe0*/  @P0 BRA `(.L_x_15) ;  /* 0x0000000000300947 */ /* 0x000fea0003800000 */
[----:B------:R-:W-:Y:S01]  /*46ff0*/  R2UR UR4, R0 ;  /* 0x00000000000472ca */ /* 0x000fe200000e0000 */
[----:B------:R-:W-:Y:S01]  /*47000*/  VOTEU.ANY UR5, UPT, PT ;  /* 0x0000000000057886 */ /* 0x000fe200038e0100 */
[----:B------:R-:W0:Y:S01]  /*47010*/  S2R R0, SR_LANEID ;  /* 0x0000000000007919 */ /* 0x000e220000000000 */
[----:B------:R-:W-:-:S10]  /*47020*/  UFLO.U32 UR5, UR5 ;  /* 0x00000005000572bd */ /* 0x000fd400080e0000 */
[----:B------:R-:W-:-:S06]  /*47030*/  ULOP3.LUT UR4, URZ, UR4, URZ, 0x33, !UPT ;  /* 0x00000004ff047292 */ /* 0x000fcc000f8e33ff */
[----:B------:R-:W-:-:S04]  /*47040*/  IMAD.U32 R2, RZ, RZ, UR4 ;  /* 0x00000004ff027e24 */ /* 0x000fc8000f8e00ff */
[----:B------:R-:W1:Y:S02]  /*47050*/  REDUX UR7, R2 ;  /* 0x00000000020773c4 */ /* 0x000e640000000000 */
[----:B------:R2:W-:Y:S01]  /*47060*/  UTCATOMSWS.AND URZ, UR4 ;  /* 0x0000000400ff79e3 */ /* 0x0005e20008000000 */
[----:B0-----:R-:W-:Y:S01]  /*47070*/  ISETP.EQ.U32.AND P0, PT, R0, UR5, PT ;  /* 0x0000000500007c0c */ /* 0x001fe2000bf02070 */
[----:B-1----:R-:W-:-:S12]  /*47080*/  IMAD.U32 R0, RZ, RZ, UR7 ;  /* 0x00000007ff007e24 */ /* 0x002fd8000f8e00ff */
[----:B------:R2:W-:Y:S01]  /*47090*/  @P0 ATOMS.AND RZ, [UR6], R0 ;  /* 0x00000000ffff098c */ /* 0x0005e2000a800006 */
[----:B------:R-:W-:Y:S05]  /*470a0*/  BRA `(.L_x_13) ;  /* 0x0000000000147947 */ /* 0x000fea0003800000 */
.L_x_15:
[----:B------:R-:W-:-:S07]  /*470b0*/  MOV R2, 0x470d0 ;  /* 0x000470d000027802 */ /* 0x000fce0000000f00 */
[----:B------:R-:W-:Y:S05]  /*470c0*/  CALL.REL.NOINC `($__internal_0_$__cuda_sm10x_tcgen05_guardrail_trap_col_being_dealloced_not_returned_by_alloc) ;  /* 0x00000000002c7944 */ /* 0x000fea0003c00000 */
[----:B------:R-:W-:Y:S05]  /*470d0*/  BRA `(.L_x_13) ;  /* 0x0000000000087947 */ /* 0x000fea0003800000 */
.L_x_14:
[----:B------:R-:W-:-:S07]  /*470e0*/  MOV R2, 0x47100 ;  /* 0x0004710000027802 */ /* 0x000fce0000000f00 */
[----:B------:R-:W-:Y:S05]  /*470f0*/  CALL.REL.NOINC `($__internal_2_$__cuda_sm10x_tcgen05_guardrail_trap_unallocated_columns_being_dealloced) ;  /* 0x0000000000387944 */ /* 0x000fea0003c00000 */
.L_x_13:
[----:B------:R-:W-:Y:S01]  /*47100*/  NOP ;  /* 0x0000000000007918 */ /* 0x000fe20000000000 */
[----:B--2---:R-:W-:Y:S05]  /*47110*/  EXIT ;  /* 0x000000000000794d */ /* 0x004fea0003800000 */
.L_x_8:
[----:B------:R-:W0:Y:S02]  /*47120*/  SYNCS.PHASECHK.TRANS64.TRYWAIT P1, [UR6], R7 ;  /* 0x00000007ff0075a7 */ /* 0x000e240008021106 */
[----:B0-----:R-:W-:Y:S05]  /*47130*/  @!P1 BRA `(.L_x_8) ;  /* 0xfffffffc00f89947 */ /* 0x001fea000383ffff */
[----:B------:R-:W-:Y:S05]  /*47140*/  BRA `(.L_x_16) ;  /* 0xfffffe0400d87947 */ /* 0x000fea000383ffff */
.L_x_12:
[----:B------:R-:W0:Y:S02]  /*47150*/  SYNCS.PHASECHK.TRANS64.TRYWAIT P0, [UR6], R9 ;  /* 0x00000009ff0075a7 */ /* 0x000e240008001106 */
[----:B0-----:R-:W-:Y:S05]  /*47160*/  @!P0 BRA `(.L_x_12) ;  /* 0xfffffffc00f88947 */ /* 0x001fea000383ffff */
[----:B------:R-:W-:Y:S05]  /*47170*/  BRA `(.L_x_11) ;  /* 0xffffff5c00307947 */ /* 0x000fea000383ffff */
        .weak           $__internal_0_$__cuda_sm10x_tcgen05_guardrail_trap_col_being_dealloced_not_returned_by_alloc
        .type           $__internal_0_$__cuda_sm10x_tcgen05_guardrail_trap_col_being_dealloced_not_returned_by_alloc,@function
        .size           $__internal_0_$__cuda_sm10x_tcgen05_guardrail_trap_col_being_dealloced_not_returned_by_alloc,($__internal_1_$__cuda_sm10x_tcgen05_guardrail_trap_phase_invalid_during_alloc - $__internal_0_$__cuda_sm10x_tcgen05_guardrail_trap_col_being_dealloced_not_returned_by_alloc)
$__internal_0_$__cuda_sm10x_tcgen05_guardrail_trap_col_being_dealloced_not_returned_by_alloc:
[----:B------:R-:W-:Y:S05]  /*47180*/  BPT.TRAP 0x1 ;  /* 0x000000040000795c */ /* 0x000fea0000300000 */
[----:B------:R-:W-:-:S04]  /*47190*/  IMAD.MOV.U32 R3, RZ, RZ, 0x0 ;  /* 0x00000000ff037424 */ /* 0x000fc800078e00ff */
[----:B------:R-:W-:Y:S05]  /*471a0*/  RET.REL.NODEC R2 `(matmul_kernel) ;  /* 0xfffffb8c02947950 */ /* 0x000fea0003c3ffff */
        .weak           $__internal_1_$__cuda_sm10x_tcgen05_guardrail_trap_phase_invalid_during_alloc
        .type           $__internal_1_$__cuda_sm10x_tcgen05_guardrail_trap_phase_invalid_during_alloc,@function
        .size           $__internal_1_$__cuda_sm10x_tcgen05_guardrail_trap_phase_invalid_during_alloc,($__internal_2_$__cuda_sm10x_tcgen05_guardrail_trap_unallocated_columns_being_dealloced - $__internal_1_$__cuda_sm10x_tcgen05_guardrail_trap_phase_invalid_during_alloc)
$__internal_1_$__cuda_sm10x_tcgen05_guardrail_trap_phase_invalid_during_alloc:
[----:B------:R-:W-:Y:S05]  /*471b0*/  BPT.TRAP 0x1 ;  /* 0x000000040000795c */ /* 0x000fea0000300000 */
[----:B------:R-:W-:-:S04]  /*471c0*/  IMAD.MOV.U32 R3, RZ, RZ, 0x0 ;  /* 0x00000000ff037424 */ /* 0x000fc800078e00ff */
[----:B------:R-:W-:Y:S05]  /*471d0*/  RET.REL.NODEC R2 `(matmul_kernel) ;  /* 0xfffffb8c02887950 */ /* 0x000fea0003c3ffff */
        .weak           $__internal_2_$__cuda_sm10x_tcgen05_guardrail_trap_unallocated_columns_being_dealloced
        .type           $__internal_2_$__cuda_sm10x_tcgen05_guardrail_trap_unallocated_columns_being_dealloced,@function
        .size           $__internal_2_$__cuda_sm10x_tcgen05_guardrail_trap_unallocated_columns_being_dealloced,(.L_x_20 - $__internal_2_$__cuda_sm10x_tcgen05_guardrail_trap_unallocated_columns_being_dealloced)
$__internal_2_$__cuda_sm10x_tcgen05_guardrail_trap_unallocated_columns_being_dealloced:
[----:B------:R-:W-:Y:S05]  /*471e0*/  BPT.TRAP 0x1 ;  /* 0x000000040000795c */ /* 0x000fea0000300000 */
[----:B------:R-:W-:-:S04]  /*471f0*/  IMAD.MOV.U32 R3, RZ, RZ, 0x0 ;  /* 0x00000000ff037424 */ /* 0x000fc800078e00ff */
[----:B------:R-:W-:Y:S05]  /*47200*/  RET.REL.NODEC R2 `(matmul_kernel) ;  /* 0xfffffb8c027c7950 */ /* 0x000fea0003c3ffff */
.L_x_17:
[----:B------:R-:W-:-:S00]  /*47210*/  BRA `(.L_x_17) ;  /* 0xfffffffc00fc7947 */ /* 0x000fc0000383ffff */
[----:B------:R-:W-:-:S00]  /*47220*/  NOP ;  /* 0x0000000000007918 */ /* 0x000fc00000000000 */
        /* <DEDUP_REMOVED lines=13> */
.L_x_20:


//--------------------- .nv.shared.matmul_kernel  --------------------------
	.section	.nv.shared.matmul_kernel,"aw",@nobits
	.sectionflags	@""
	.align	16
	.zero		1024


//--------------------- .nv.shared.reserved.0     --------------------------
	.section	.nv.shared.reserved.0,"aw",@nobits
	.align	8
	.weak		__nv_reservedSMEM_offset_0_alias
	.size		__nv_reservedSMEM_offset_0_alias, 0, 64
	.other		__nv_reservedSMEM_offset_0_alias,@"STO_CUDA_RESERVED_SHARED STV_DEFAULT"
__nv_reservedSMEM_offset_0_alias:
	.zero		0
.nv.shared.reserved.0:
	.zero		64
	.weak		__nv_reservedSMEM_allocation_phase
	.type		__nv_reservedSMEM_allocation_phase,@object
	.size		__nv_reservedSMEM_allocation_phase,(.L_0 - __nv_reservedSMEM_allocation_phase)
__nv_reservedSMEM_allocation_phase:
	.zero		1
.L_0:
	.zero		7
	.weak		__nv_reservedSMEM_devtool_atexit_pc
	.type		__nv_reservedSMEM_devtool_atexit_pc,@object
	.size		__nv_reservedSMEM_devtool_atexit_pc,(__nv_reservedSMEM_allocation_mask - __nv_reservedSMEM_devtool_atexit_pc)
__nv_reservedSMEM_devtool_atexit_pc:
	.zero		8
	.weak		__nv_reservedSMEM_allocation_mask
	.type		__nv_reservedSMEM_allocation_mask,@object
	.size		__nv_reservedSMEM_allocation_mask,(.L_2 - __nv_reservedSMEM_allocation_mask)
__nv_reservedSMEM_allocation_mask:
	.zero		4
.L_2:


//--------------------- .nv.constant0.matmul_kernel --------------------------
	.section	.nv.constant0.matmul_kernel,"a",@progbits
	.sectionflags	@""
	.align	4
.nv.constant0.matmul_kernel:
	.zero		976


//--------------------- SYMBOLS --------------------------

	.type		.nv.reservedSmem.offset0,@object
	.size		.nv.reservedSmem.offset0,0x4
	.type		.nv.reservedSmem.cap,@object
	.size		.nv.reservedSmem.cap,0x4
